//
// Generated by NVIDIA NVVM Compiler
//
// Compiler Build ID: CL-36424714
// Cuda compilation tools, release 13.0, V13.0.88
// Based on NVVM 20.0.0
//

.version 9.0
.target sm_100
.address_size 64

	// .globl	embedding_lookup
.global .align 4 .b8 __cudart_i2opi_f[24] = {65, 144, 67, 60, 153, 149, 98, 219, 192, 221, 52, 245, 209, 87, 39, 252, 41, 21, 68, 78, 110, 131, 249, 162};

.visible .entry embedding_lookup(
	.param .u64 .ptr .align 1 embedding_lookup_param_0,
	.param .u64 .ptr .align 1 embedding_lookup_param_1,
	.param .u64 .ptr .align 1 embedding_lookup_param_2,
	.param .align 4 .b8 embedding_lookup_param_3[16]
)
{
	.reg .pred 	%p<4>;
	.reg .b32 	%r<21>;
	.reg .b32 	%f<5>;
	.reg .b64 	%rd<13>;

	ld.param.u64 	%rd4, [embedding_lookup_param_0];
	ld.param.u32 	%r1, [embedding_lookup_param_3];
	ld.param.u32 	%r3, [embedding_lookup_param_3+12];
	ld.param.u32 	%r2, [embedding_lookup_param_3+4];
	ld.param.u32 	%r13, [embedding_lookup_param_3+8];
	ld.param.u64 	%rd5, [embedding_lookup_param_1];
	ld.param.u64 	%rd6, [embedding_lookup_param_2];
	mul.lo.s32 	%r4, %r13, %r2;
	mov.u32 	%r14, %ctaid.x;
	mov.u32 	%r5, %ntid.x;
	mov.u32 	%r15, %tid.x;
	mad.lo.s32 	%r20, %r14, %r5, %r15;
	setp.ge.u32 	%p1, %r20, %r4;
	@%p1 bra 	$L__BB0_5;
	mov.u32 	%r16, %nctaid.x;
	mul.lo.s32 	%r7, %r5, %r16;
	cvta.to.global.u64 	%rd1, %rd4;
	cvta.to.global.u64 	%rd2, %rd5;
	cvta.to.global.u64 	%rd3, %rd6;
$L__BB0_2:
	div.u32 	%r9, %r20, %r2;
	mul.lo.s32 	%r17, %r9, %r2;
	sub.s32 	%r10, %r20, %r17;
	mul.wide.u32 	%rd7, %r9, 4;
	add.s64 	%rd8, %rd1, %rd7;
	ld.global.u32 	%r11, [%rd8];
	setp.ge.u32 	%p2, %r11, %r1;
	mov.f32 	%f4, 0f00000000;
	@%p2 bra 	$L__BB0_4;
	mad.lo.s32 	%r18, %r11, %r3, %r10;
	mul.wide.u32 	%rd9, %r18, 4;
	add.s64 	%rd10, %rd2, %rd9;
	ld.global.f32 	%f4, [%rd10];
$L__BB0_4:
	mad.lo.s32 	%r19, %r9, %r3, %r10;
	mul.wide.u32 	%rd11, %r19, 4;
	add.s64 	%rd12, %rd3, %rd11;
	st.global.f32 	[%rd12], %f4;
	add.s32 	%r20, %r20, %r7;
	setp.lt.u32 	%p3, %r20, %r4;
	@%p3 bra 	$L__BB0_2;
$L__BB0_5:
	ret;

}
	// .globl	linear
.visible .entry linear(
	.param .u64 .ptr .align 1 linear_param_0,
	.param .u64 .ptr .align 1 linear_param_1,
	.param .u64 .ptr .align 1 linear_param_2,
	.param .u64 .ptr .align 1 linear_param_3,
	.param .align 4 .b8 linear_param_4[28]
)
{
	.reg .pred 	%p<29>;
	.reg .b32 	%r<95>;
	.reg .b32 	%f<233>;
	.reg .b64 	%rd<81>;

	ld.param.u32 	%r51, [linear_param_4+24];
	ld.param.u32 	%r50, [linear_param_4+20];
	ld.param.u32 	%r49, [linear_param_4+16];
	ld.param.u32 	%r48, [linear_param_4+12];
	ld.param.u32 	%r47, [linear_param_4+8];
	ld.param.u32 	%r46, [linear_param_4+4];
	ld.param.u32 	%r45, [linear_param_4];
	ld.param.u64 	%rd14, [linear_param_0];
	ld.param.u64 	%rd15, [linear_param_1];
	ld.param.u64 	%rd16, [linear_param_2];
	ld.param.u64 	%rd13, [linear_param_3];
	cvta.to.global.u64 	%rd1, %rd15;
	cvta.to.global.u64 	%rd2, %rd14;
	cvta.to.global.u64 	%rd3, %rd16;
	cvta.to.global.u64 	%rd4, %rd13;
	mul.lo.s32 	%r4, %r45, %r46;
	mov.u32 	%r52, %ctaid.x;
	mov.u32 	%r53, %ntid.x;
	mov.u32 	%r54, %tid.x;
	mad.lo.s32 	%r83, %r52, %r53, %r54;
	mov.u32 	%r55, %nctaid.x;
	mul.lo.s32 	%r6, %r53, %r55;
	setp.ge.u32 	%p2, %r83, %r4;
	@%p2 bra 	$L__BB1_36;
	setp.ne.s32 	%p3, %r47, 0;
	setp.ne.s64 	%p4, %rd13, 0;
	setp.ne.s32 	%p5, %r51, 0;
	and.pred  	%p1, %p4, %p5;
	@%p3 bra 	$L__BB1_5;
	@%p1 bra 	$L__BB1_3;
	bra.uni 	$L__BB1_4;
$L__BB1_3:
	div.u32 	%r78, %r83, %r46;
	mul.lo.s32 	%r79, %r78, %r46;
	sub.s32 	%r80, %r83, %r79;
	mul.wide.u32 	%rd77, %r80, 4;
	add.s64 	%rd78, %rd4, %rd77;
	ld.global.f32 	%f215, [%rd78];
	add.f32 	%f216, %f215, 0f00000000;
	mad.lo.s32 	%r81, %r78, %r50, %r80;
	mul.wide.u32 	%rd79, %r81, 4;
	add.s64 	%rd80, %rd3, %rd79;
	st.global.f32 	[%rd80], %f216;
	add.s32 	%r83, %r83, %r6;
	setp.lt.u32 	%p28, %r83, %r4;
	@%p28 bra 	$L__BB1_3;
	bra.uni 	$L__BB1_36;
$L__BB1_4:
	div.u32 	%r73, %r83, %r46;
	mul.lo.s32 	%r74, %r73, %r46;
	sub.s32 	%r75, %r83, %r74;
	mad.lo.s32 	%r76, %r73, %r50, %r75;
	mul.wide.u32 	%rd75, %r76, 4;
	add.s64 	%rd76, %rd3, %rd75;
	mov.b32 	%r77, 0;
	st.global.u32 	[%rd76], %r77;
	add.s32 	%r83, %r83, %r6;
	setp.lt.u32 	%p27, %r83, %r4;
	@%p27 bra 	$L__BB1_4;
	bra.uni 	$L__BB1_36;
$L__BB1_5:
	not.pred 	%p6, %p1;
	@%p6 bra 	$L__BB1_21;
	and.b32  	%r11, %r47, 15;
	and.b32  	%r12, %r47, 7;
	and.b32  	%r13, %r47, 3;
$L__BB1_7:
	setp.lt.u32 	%p17, %r47, 16;
	div.u32 	%r16, %r83, %r46;
	mul.lo.s32 	%r65, %r16, %r46;
	sub.s32 	%r17, %r83, %r65;
	mul.lo.s32 	%r66, %r16, %r48;
	cvt.u64.u32 	%rd5, %r66;
	mul.lo.s32 	%r67, %r17, %r49;
	cvt.u64.u32 	%rd6, %r67;
	mov.f32 	%f224, 0f00000000;
	mov.b32 	%r88, 0;
	@%p17 bra 	$L__BB1_10;
	and.b32  	%r69, %r47, -16;
	neg.s32 	%r85, %r69;
	mov.f32 	%f224, 0f00000000;
	mov.b32 	%r86, 0;
$L__BB1_9:
	.pragma "nounroll";
	and.b32  	%r88, %r47, -16;
	cvt.u64.u32 	%rd45, %r86;
	add.s64 	%rd46, %rd45, %rd5;
	shl.b64 	%rd47, %rd46, 2;
	add.s64 	%rd48, %rd2, %rd47;
	ld.global.f32 	%f124, [%rd48];
	add.s64 	%rd49, %rd45, %rd6;
	shl.b64 	%rd50, %rd49, 2;
	add.s64 	%rd51, %rd1, %rd50;
	ld.global.f32 	%f125, [%rd51];
	fma.rn.f32 	%f126, %f124, %f125, %f224;
	ld.global.f32 	%f127, [%rd48+4];
	ld.global.f32 	%f128, [%rd51+4];
	fma.rn.f32 	%f129, %f127, %f128, %f126;
	ld.global.f32 	%f130, [%rd48+8];
	ld.global.f32 	%f131, [%rd51+8];
	fma.rn.f32 	%f132, %f130, %f131, %f129;
	ld.global.f32 	%f133, [%rd48+12];
	ld.global.f32 	%f134, [%rd51+12];
	fma.rn.f32 	%f135, %f133, %f134, %f132;
	ld.global.f32 	%f136, [%rd48+16];
	ld.global.f32 	%f137, [%rd51+16];
	fma.rn.f32 	%f138, %f136, %f137, %f135;
	ld.global.f32 	%f139, [%rd48+20];
	ld.global.f32 	%f140, [%rd51+20];
	fma.rn.f32 	%f141, %f139, %f140, %f138;
	ld.global.f32 	%f142, [%rd48+24];
	ld.global.f32 	%f143, [%rd51+24];
	fma.rn.f32 	%f144, %f142, %f143, %f141;
	ld.global.f32 	%f145, [%rd48+28];
	ld.global.f32 	%f146, [%rd51+28];
	fma.rn.f32 	%f147, %f145, %f146, %f144;
	ld.global.f32 	%f148, [%rd48+32];
	ld.global.f32 	%f149, [%rd51+32];
	fma.rn.f32 	%f150, %f148, %f149, %f147;
	ld.global.f32 	%f151, [%rd48+36];
	ld.global.f32 	%f152, [%rd51+36];
	fma.rn.f32 	%f153, %f151, %f152, %f150;
	ld.global.f32 	%f154, [%rd48+40];
	ld.global.f32 	%f155, [%rd51+40];
	fma.rn.f32 	%f156, %f154, %f155, %f153;
	ld.global.f32 	%f157, [%rd48+44];
	ld.global.f32 	%f158, [%rd51+44];
	fma.rn.f32 	%f159, %f157, %f158, %f156;
	ld.global.f32 	%f160, [%rd48+48];
	ld.global.f32 	%f161, [%rd51+48];
	fma.rn.f32 	%f162, %f160, %f161, %f159;
	ld.global.f32 	%f163, [%rd48+52];
	ld.global.f32 	%f164, [%rd51+52];
	fma.rn.f32 	%f165, %f163, %f164, %f162;
	ld.global.f32 	%f166, [%rd48+56];
	ld.global.f32 	%f167, [%rd51+56];
	fma.rn.f32 	%f168, %f166, %f167, %f165;
	ld.global.f32 	%f169, [%rd48+60];
	ld.global.f32 	%f170, [%rd51+60];
	fma.rn.f32 	%f224, %f169, %f170, %f168;
	add.s32 	%r86, %r86, 16;
	add.s32 	%r85, %r85, 16;
	setp.ne.s32 	%p18, %r85, 0;
	@%p18 bra 	$L__BB1_9;
$L__BB1_10:
	setp.eq.s32 	%p19, %r11, 0;
	@%p19 bra 	$L__BB1_20;
	add.s32 	%r70, %r11, -1;
	setp.lt.u32 	%p20, %r70, 7;
	@%p20 bra 	$L__BB1_13;
	cvt.u64.u32 	%rd52, %r88;
	add.s64 	%rd53, %rd52, %rd5;
	shl.b64 	%rd54, %rd53, 2;
	add.s64 	%rd55, %rd2, %rd54;
	ld.global.f32 	%f172, [%rd55];
	add.s64 	%rd56, %rd52, %rd6;
	shl.b64 	%rd57, %rd56, 2;
	add.s64 	%rd58, %rd1, %rd57;
	ld.global.f32 	%f173, [%rd58];
	fma.rn.f32 	%f174, %f172, %f173, %f224;
	ld.global.f32 	%f175, [%rd55+4];
	ld.global.f32 	%f176, [%rd58+4];
	fma.rn.f32 	%f177, %f175, %f176, %f174;
	ld.global.f32 	%f178, [%rd55+8];
	ld.global.f32 	%f179, [%rd58+8];
	fma.rn.f32 	%f180, %f178, %f179, %f177;
	ld.global.f32 	%f181, [%rd55+12];
	ld.global.f32 	%f182, [%rd58+12];
	fma.rn.f32 	%f183, %f181, %f182, %f180;
	ld.global.f32 	%f184, [%rd55+16];
	ld.global.f32 	%f185, [%rd58+16];
	fma.rn.f32 	%f186, %f184, %f185, %f183;
	ld.global.f32 	%f187, [%rd55+20];
	ld.global.f32 	%f188, [%rd58+20];
	fma.rn.f32 	%f189, %f187, %f188, %f186;
	ld.global.f32 	%f190, [%rd55+24];
	ld.global.f32 	%f191, [%rd58+24];
	fma.rn.f32 	%f192, %f190, %f191, %f189;
	ld.global.f32 	%f193, [%rd55+28];
	ld.global.f32 	%f194, [%rd58+28];
	fma.rn.f32 	%f224, %f193, %f194, %f192;
	add.s32 	%r88, %r88, 8;
$L__BB1_13:
	setp.eq.s32 	%p21, %r12, 0;
	@%p21 bra 	$L__BB1_20;
	add.s32 	%r71, %r12, -1;
	setp.lt.u32 	%p22, %r71, 3;
	@%p22 bra 	$L__BB1_16;
	cvt.u64.u32 	%rd59, %r88;
	add.s64 	%rd60, %rd59, %rd5;
	shl.b64 	%rd61, %rd60, 2;
	add.s64 	%rd62, %rd2, %rd61;
	ld.global.f32 	%f196, [%rd62];
	add.s64 	%rd63, %rd59, %rd6;
	shl.b64 	%rd64, %rd63, 2;
	add.s64 	%rd65, %rd1, %rd64;
	ld.global.f32 	%f197, [%rd65];
	fma.rn.f32 	%f198, %f196, %f197, %f224;
	ld.global.f32 	%f199, [%rd62+4];
	ld.global.f32 	%f200, [%rd65+4];
	fma.rn.f32 	%f201, %f199, %f200, %f198;
	ld.global.f32 	%f202, [%rd62+8];
	ld.global.f32 	%f203, [%rd65+8];
	fma.rn.f32 	%f204, %f202, %f203, %f201;
	ld.global.f32 	%f205, [%rd62+12];
	ld.global.f32 	%f206, [%rd65+12];
	fma.rn.f32 	%f224, %f205, %f206, %f204;
	add.s32 	%r88, %r88, 4;
$L__BB1_16:
	setp.eq.s32 	%p23, %r13, 0;
	@%p23 bra 	$L__BB1_20;
	setp.eq.s32 	%p24, %r13, 1;
	cvt.u64.u32 	%rd66, %r88;
	add.s64 	%rd67, %rd66, %rd5;
	shl.b64 	%rd68, %rd67, 2;
	add.s64 	%rd7, %rd2, %rd68;
	ld.global.f32 	%f207, [%rd7];
	add.s64 	%rd69, %rd66, %rd6;
	shl.b64 	%rd70, %rd69, 2;
	add.s64 	%rd8, %rd1, %rd70;
	ld.global.f32 	%f208, [%rd8];
	fma.rn.f32 	%f224, %f207, %f208, %f224;
	@%p24 bra 	$L__BB1_20;
	setp.eq.s32 	%p25, %r13, 2;
	ld.global.f32 	%f209, [%rd7+4];
	ld.global.f32 	%f210, [%rd8+4];
	fma.rn.f32 	%f224, %f209, %f210, %f224;
	@%p25 bra 	$L__BB1_20;
	ld.global.f32 	%f211, [%rd7+8];
	ld.global.f32 	%f212, [%rd8+8];
	fma.rn.f32 	%f224, %f211, %f212, %f224;
$L__BB1_20:
	mul.wide.u32 	%rd71, %r17, 4;
	add.s64 	%rd72, %rd4, %rd71;
	ld.global.f32 	%f213, [%rd72];
	add.f32 	%f214, %f224, %f213;
	mad.lo.s32 	%r72, %r16, %r50, %r17;
	mul.wide.u32 	%rd73, %r72, 4;
	add.s64 	%rd74, %rd3, %rd73;
	st.global.f32 	[%rd74], %f214;
	add.s32 	%r83, %r83, %r6;
	setp.lt.u32 	%p26, %r83, %r4;
	@%p26 bra 	$L__BB1_7;
	bra.uni 	$L__BB1_36;
$L__BB1_21:
	and.b32  	%r30, %r47, 15;
	and.b32  	%r31, %r47, 7;
	and.b32  	%r32, %r47, 3;
$L__BB1_22:
	setp.lt.u32 	%p7, %r47, 16;
	div.u32 	%r34, %r83, %r46;
	mul.lo.s32 	%r57, %r34, %r46;
	sub.s32 	%r35, %r83, %r57;
	mul.lo.s32 	%r58, %r34, %r48;
	cvt.u64.u32 	%rd9, %r58;
	mul.lo.s32 	%r59, %r35, %r49;
	cvt.u64.u32 	%rd10, %r59;
	mov.f32 	%f232, 0f00000000;
	mov.b32 	%r93, 0;
	@%p7 bra 	$L__BB1_25;
	mov.f32 	%f232, 0f00000000;
	mov.b32 	%r91, 0;
$L__BB1_24:
	.pragma "nounroll";
	cvt.u64.u32 	%rd17, %r91;
	add.s64 	%rd18, %rd17, %rd9;
	shl.b64 	%rd19, %rd18, 2;
	add.s64 	%rd20, %rd2, %rd19;
	ld.global.f32 	%f32, [%rd20];
	add.s64 	%rd21, %rd17, %rd10;
	shl.b64 	%rd22, %rd21, 2;
	add.s64 	%rd23, %rd1, %rd22;
	ld.global.f32 	%f33, [%rd23];
	fma.rn.f32 	%f34, %f32, %f33, %f232;
	ld.global.f32 	%f35, [%rd20+4];
	ld.global.f32 	%f36, [%rd23+4];
	fma.rn.f32 	%f37, %f35, %f36, %f34;
	ld.global.f32 	%f38, [%rd20+8];
	ld.global.f32 	%f39, [%rd23+8];
	fma.rn.f32 	%f40, %f38, %f39, %f37;
	ld.global.f32 	%f41, [%rd20+12];
	ld.global.f32 	%f42, [%rd23+12];
	fma.rn.f32 	%f43, %f41, %f42, %f40;
	ld.global.f32 	%f44, [%rd20+16];
	ld.global.f32 	%f45, [%rd23+16];
	fma.rn.f32 	%f46, %f44, %f45, %f43;
	ld.global.f32 	%f47, [%rd20+20];
	ld.global.f32 	%f48, [%rd23+20];
	fma.rn.f32 	%f49, %f47, %f48, %f46;
	ld.global.f32 	%f50, [%rd20+24];
	ld.global.f32 	%f51, [%rd23+24];
	fma.rn.f32 	%f52, %f50, %f51, %f49;
	ld.global.f32 	%f53, [%rd20+28];
	ld.global.f32 	%f54, [%rd23+28];
	fma.rn.f32 	%f55, %f53, %f54, %f52;
	ld.global.f32 	%f56, [%rd20+32];
	ld.global.f32 	%f57, [%rd23+32];
	fma.rn.f32 	%f58, %f56, %f57, %f55;
	ld.global.f32 	%f59, [%rd20+36];
	ld.global.f32 	%f60, [%rd23+36];
	fma.rn.f32 	%f61, %f59, %f60, %f58;
	ld.global.f32 	%f62, [%rd20+40];
	ld.global.f32 	%f63, [%rd23+40];
	fma.rn.f32 	%f64, %f62, %f63, %f61;
	ld.global.f32 	%f65, [%rd20+44];
	ld.global.f32 	%f66, [%rd23+44];
	fma.rn.f32 	%f67, %f65, %f66, %f64;
	ld.global.f32 	%f68, [%rd20+48];
	ld.global.f32 	%f69, [%rd23+48];
	fma.rn.f32 	%f70, %f68, %f69, %f67;
	ld.global.f32 	%f71, [%rd20+52];
	ld.global.f32 	%f72, [%rd23+52];
	fma.rn.f32 	%f73, %f71, %f72, %f70;
	ld.global.f32 	%f74, [%rd20+56];
	ld.global.f32 	%f75, [%rd23+56];
	fma.rn.f32 	%f76, %f74, %f75, %f73;
	ld.global.f32 	%f77, [%rd20+60];
	ld.global.f32 	%f78, [%rd23+60];
	fma.rn.f32 	%f232, %f77, %f78, %f76;
	add.s32 	%r91, %r91, 16;
	and.b32  	%r93, %r47, -16;
	setp.ne.s32 	%p8, %r91, %r93;
	@%p8 bra 	$L__BB1_24;
$L__BB1_25:
	setp.eq.s32 	%p9, %r30, 0;
	@%p9 bra 	$L__BB1_35;
	add.s32 	%r61, %r30, -1;
	setp.lt.u32 	%p10, %r61, 7;
	@%p10 bra 	$L__BB1_28;
	cvt.u64.u32 	%rd24, %r93;
	add.s64 	%rd25, %rd24, %rd9;
	shl.b64 	%rd26, %rd25, 2;
	add.s64 	%rd27, %rd2, %rd26;
	ld.global.f32 	%f80, [%rd27];
	add.s64 	%rd28, %rd24, %rd10;
	shl.b64 	%rd29, %rd28, 2;
	add.s64 	%rd30, %rd1, %rd29;
	ld.global.f32 	%f81, [%rd30];
	fma.rn.f32 	%f82, %f80, %f81, %f232;
	ld.global.f32 	%f83, [%rd27+4];
	ld.global.f32 	%f84, [%rd30+4];
	fma.rn.f32 	%f85, %f83, %f84, %f82;
	ld.global.f32 	%f86, [%rd27+8];
	ld.global.f32 	%f87, [%rd30+8];
	fma.rn.f32 	%f88, %f86, %f87, %f85;
	ld.global.f32 	%f89, [%rd27+12];
	ld.global.f32 	%f90, [%rd30+12];
	fma.rn.f32 	%f91, %f89, %f90, %f88;
	ld.global.f32 	%f92, [%rd27+16];
	ld.global.f32 	%f93, [%rd30+16];
	fma.rn.f32 	%f94, %f92, %f93, %f91;
	ld.global.f32 	%f95, [%rd27+20];
	ld.global.f32 	%f96, [%rd30+20];
	fma.rn.f32 	%f97, %f95, %f96, %f94;
	ld.global.f32 	%f98, [%rd27+24];
	ld.global.f32 	%f99, [%rd30+24];
	fma.rn.f32 	%f100, %f98, %f99, %f97;
	ld.global.f32 	%f101, [%rd27+28];
	ld.global.f32 	%f102, [%rd30+28];
	fma.rn.f32 	%f232, %f101, %f102, %f100;
	add.s32 	%r93, %r93, 8;
$L__BB1_28:
	setp.eq.s32 	%p11, %r31, 0;
	@%p11 bra 	$L__BB1_35;
	add.s32 	%r62, %r31, -1;
	setp.lt.u32 	%p12, %r62, 3;
	@%p12 bra 	$L__BB1_31;
	cvt.u64.u32 	%rd31, %r93;
	add.s64 	%rd32, %rd31, %rd9;
	shl.b64 	%rd33, %rd32, 2;
	add.s64 	%rd34, %rd2, %rd33;
	ld.global.f32 	%f104, [%rd34];
	add.s64 	%rd35, %rd31, %rd10;
	shl.b64 	%rd36, %rd35, 2;
	add.s64 	%rd37, %rd1, %rd36;
	ld.global.f32 	%f105, [%rd37];
	fma.rn.f32 	%f106, %f104, %f105, %f232;
	ld.global.f32 	%f107, [%rd34+4];
	ld.global.f32 	%f108, [%rd37+4];
	fma.rn.f32 	%f109, %f107, %f108, %f106;
	ld.global.f32 	%f110, [%rd34+8];
	ld.global.f32 	%f111, [%rd37+8];
	fma.rn.f32 	%f112, %f110, %f111, %f109;
	ld.global.f32 	%f113, [%rd34+12];
	ld.global.f32 	%f114, [%rd37+12];
	fma.rn.f32 	%f232, %f113, %f114, %f112;
	add.s32 	%r93, %r93, 4;
$L__BB1_31:
	setp.eq.s32 	%p13, %r32, 0;
	@%p13 bra 	$L__BB1_35;
	setp.eq.s32 	%p14, %r32, 1;
	cvt.u64.u32 	%rd38, %r93;
	add.s64 	%rd39, %rd38, %rd9;
	shl.b64 	%rd40, %rd39, 2;
	add.s64 	%rd11, %rd2, %rd40;
	ld.global.f32 	%f115, [%rd11];
	add.s64 	%rd41, %rd38, %rd10;
	shl.b64 	%rd42, %rd41, 2;
	add.s64 	%rd12, %rd1, %rd42;
	ld.global.f32 	%f116, [%rd12];
	fma.rn.f32 	%f232, %f115, %f116, %f232;
	@%p14 bra 	$L__BB1_35;
	setp.eq.s32 	%p15, %r32, 2;
	ld.global.f32 	%f117, [%rd11+4];
	ld.global.f32 	%f118, [%rd12+4];
	fma.rn.f32 	%f232, %f117, %f118, %f232;
	@%p15 bra 	$L__BB1_35;
	ld.global.f32 	%f119, [%rd11+8];
	ld.global.f32 	%f120, [%rd12+8];
	fma.rn.f32 	%f232, %f119, %f120, %f232;
$L__BB1_35:
	mad.lo.s32 	%r63, %r34, %r50, %r35;
	mul.wide.u32 	%rd43, %r63, 4;
	add.s64 	%rd44, %rd3, %rd43;
	st.global.f32 	[%rd44], %f232;
	add.s32 	%r83, %r83, %r6;
	setp.lt.u32 	%p16, %r83, %r4;
	@%p16 bra 	$L__BB1_22;
$L__BB1_36:
	ret;

}
	// .globl	_Z12quantized_mmILi1EEvPKfPKhPf15QuantizedConfig
.visible .entry _Z12quantized_mmILi1EEvPKfPKhPf15QuantizedConfig(
	.param .u64 .ptr .align 1 _Z12quantized_mmILi1EEvPKfPKhPf15QuantizedConfig_param_0,
	.param .u64 .ptr .align 1 _Z12quantized_mmILi1EEvPKfPKhPf15QuantizedConfig_param_1,
	.param .u64 .ptr .align 1 _Z12quantized_mmILi1EEvPKfPKhPf15QuantizedConfig_param_2,
	.param .align 4 .b8 _Z12quantized_mmILi1EEvPKfPKhPf15QuantizedConfig_param_3[28]
)
{
	.reg .pred 	%p<28>;
	.reg .b16 	%rs<11>;
	.reg .b32 	%r<93>;
	.reg .b32 	%f<70>;
	.reg .b64 	%rd<53>;

	ld.param.f32 	%f15, [_Z12quantized_mmILi1EEvPKfPKhPf15QuantizedConfig_param_3+24];
	ld.param.u32 	%r30, [_Z12quantized_mmILi1EEvPKfPKhPf15QuantizedConfig_param_3+20];
	ld.param.u32 	%r29, [_Z12quantized_mmILi1EEvPKfPKhPf15QuantizedConfig_param_3+16];
	ld.param.u32 	%r28, [_Z12quantized_mmILi1EEvPKfPKhPf15QuantizedConfig_param_3+12];
	ld.param.u32 	%r27, [_Z12quantized_mmILi1EEvPKfPKhPf15QuantizedConfig_param_3+8];
	ld.param.u32 	%r26, [_Z12quantized_mmILi1EEvPKfPKhPf15QuantizedConfig_param_3+4];
	ld.param.u32 	%r25, [_Z12quantized_mmILi1EEvPKfPKhPf15QuantizedConfig_param_3];
	ld.param.u64 	%rd6, [_Z12quantized_mmILi1EEvPKfPKhPf15QuantizedConfig_param_0];
	ld.param.u64 	%rd7, [_Z12quantized_mmILi1EEvPKfPKhPf15QuantizedConfig_param_1];
	ld.param.u64 	%rd8, [_Z12quantized_mmILi1EEvPKfPKhPf15QuantizedConfig_param_2];
	cvta.to.global.u64 	%rd1, %rd6;
	cvta.to.global.u64 	%rd2, %rd7;
	cvta.to.global.u64 	%rd3, %rd8;
	mul.lo.s32 	%r4, %r25, %r26;
	mov.u32 	%r31, %ctaid.x;
	mov.u32 	%r32, %ntid.x;
	mov.u32 	%r33, %tid.x;
	mad.lo.s32 	%r86, %r31, %r32, %r33;
	mov.u32 	%r34, %nctaid.x;
	mul.lo.s32 	%r6, %r32, %r34;
	setp.ge.u32 	%p1, %r86, %r4;
	@%p1 bra 	$L__BB2_16;
	setp.ne.s32 	%p2, %r27, 0;
	neg.f32 	%f2, %f15;
	@%p2 bra 	$L__BB2_3;
$L__BB2_2:
	div.u32 	%r81, %r86, %r26;
	mul.lo.s32 	%r82, %r81, %r26;
	sub.s32 	%r83, %r86, %r82;
	mad.lo.s32 	%r84, %r81, %r30, %r83;
	mul.wide.u32 	%rd51, %r84, 4;
	add.s64 	%rd52, %rd3, %rd51;
	mov.b32 	%r85, 0;
	st.global.u32 	[%rd52], %r85;
	add.s32 	%r86, %r86, %r6;
	setp.lt.u32 	%p27, %r86, %r4;
	@%p27 bra 	$L__BB2_2;
	bra.uni 	$L__BB2_16;
$L__BB2_3:
	and.b32  	%r9, %r27, 7;
	and.b32  	%r35, %r27, -8;
	neg.s32 	%r10, %r35;
$L__BB2_4:
	setp.lt.u32 	%p3, %r27, 8;
	div.u32 	%r12, %r86, %r26;
	mul.lo.s32 	%r37, %r12, %r26;
	sub.s32 	%r13, %r86, %r37;
	mul.lo.s32 	%r38, %r12, %r28;
	cvt.u64.u32 	%rd4, %r38;
	mul.lo.s32 	%r39, %r13, %r29;
	cvt.u64.u32 	%rd5, %r39;
	mov.f32 	%f69, 0f00000000;
	mov.b32 	%r91, 0;
	@%p3 bra 	$L__BB2_7;
	mov.f32 	%f69, 0f00000000;
	mov.b32 	%r89, 0;
	mov.u32 	%r88, %r10;
$L__BB2_6:
	.pragma "nounroll";
	and.b32  	%r91, %r27, -8;
	shr.u32 	%r41, %r89, 3;
	cvt.u64.u32 	%rd9, %r41;
	add.s64 	%rd10, %rd9, %rd5;
	add.s64 	%rd11, %rd2, %rd10;
	ld.global.s8 	%rs1, [%rd11];
	and.b16  	%rs2, %rs1, 1;
	setp.eq.b16 	%p4, %rs2, 1;
	selp.f32 	%f19, %f15, %f2, %p4;
	cvt.u64.u32 	%rd12, %r89;
	add.s64 	%rd13, %rd12, %rd4;
	shl.b64 	%rd14, %rd13, 2;
	add.s64 	%rd15, %rd1, %rd14;
	ld.global.f32 	%f20, [%rd15];
	fma.rn.f32 	%f21, %f20, %f19, %f69;
	and.b16  	%rs3, %rs1, 2;
	setp.eq.s16 	%p5, %rs3, 0;
	selp.f32 	%f22, %f2, %f15, %p5;
	ld.global.f32 	%f23, [%rd15+4];
	fma.rn.f32 	%f24, %f23, %f22, %f21;
	and.b16  	%rs4, %rs1, 4;
	setp.eq.s16 	%p6, %rs4, 0;
	selp.f32 	%f25, %f2, %f15, %p6;
	ld.global.f32 	%f26, [%rd15+8];
	fma.rn.f32 	%f27, %f26, %f25, %f24;
	and.b16  	%rs5, %rs1, 8;
	setp.eq.s16 	%p7, %rs5, 0;
	selp.f32 	%f28, %f2, %f15, %p7;
	ld.global.f32 	%f29, [%rd15+12];
	fma.rn.f32 	%f30, %f29, %f28, %f27;
	and.b16  	%rs6, %rs1, 16;
	setp.eq.s16 	%p8, %rs6, 0;
	selp.f32 	%f31, %f2, %f15, %p8;
	ld.global.f32 	%f32, [%rd15+16];
	fma.rn.f32 	%f33, %f32, %f31, %f30;
	and.b16  	%rs7, %rs1, 32;
	setp.eq.s16 	%p9, %rs7, 0;
	selp.f32 	%f34, %f2, %f15, %p9;
	ld.global.f32 	%f35, [%rd15+20];
	fma.rn.f32 	%f36, %f35, %f34, %f33;
	and.b16  	%rs8, %rs1, 64;
	setp.eq.s16 	%p10, %rs8, 0;
	selp.f32 	%f37, %f2, %f15, %p10;
	ld.global.f32 	%f38, [%rd15+24];
	fma.rn.f32 	%f39, %f38, %f37, %f36;
	setp.lt.s16 	%p11, %rs1, 0;
	selp.f32 	%f40, %f15, %f2, %p11;
	ld.global.f32 	%f41, [%rd15+28];
	fma.rn.f32 	%f69, %f41, %f40, %f39;
	add.s32 	%r89, %r89, 8;
	add.s32 	%r88, %r88, 8;
	setp.ne.s32 	%p12, %r88, 0;
	@%p12 bra 	$L__BB2_6;
$L__BB2_7:
	setp.eq.s32 	%p13, %r9, 0;
	@%p13 bra 	$L__BB2_15;
	add.s32 	%r42, %r9, -1;
	setp.lt.u32 	%p14, %r42, 3;
	@%p14 bra 	$L__BB2_10;
	shr.u32 	%r43, %r91, 3;
	cvt.u64.u32 	%rd16, %r43;
	add.s64 	%rd17, %rd16, %rd5;
	add.s64 	%rd18, %rd2, %rd17;
	ld.global.u8 	%rs9, [%rd18];
	and.b16  	%rs10, %rs9, 1;
	setp.eq.b16 	%p15, %rs10, 1;
	selp.f32 	%f43, %f15, %f2, %p15;
	cvt.u64.u32 	%rd19, %r91;
	add.s64 	%rd20, %rd19, %rd4;
	shl.b64 	%rd21, %rd20, 2;
	add.s64 	%rd22, %rd1, %rd21;
	ld.global.f32 	%f44, [%rd22];
	fma.rn.f32 	%f45, %f44, %f43, %f69;
	add.s32 	%r44, %r91, 1;
	shr.u32 	%r45, %r44, 3;
	cvt.u64.u32 	%rd23, %r45;
	add.s64 	%rd24, %rd23, %rd5;
	add.s64 	%rd25, %rd2, %rd24;
	ld.global.u8 	%r46, [%rd25];
	and.b32  	%r47, %r44, 7;
	shr.u32 	%r48, %r46, %r47;
	and.b32  	%r49, %r48, 1;
	setp.eq.b32 	%p16, %r49, 1;
	selp.f32 	%f46, %f15, %f2, %p16;
	ld.global.f32 	%f47, [%rd22+4];
	fma.rn.f32 	%f48, %f47, %f46, %f45;
	add.s32 	%r50, %r91, 2;
	shr.u32 	%r51, %r50, 3;
	cvt.u64.u32 	%rd26, %r51;
	add.s64 	%rd27, %rd26, %rd5;
	add.s64 	%rd28, %rd2, %rd27;
	ld.global.u8 	%r52, [%rd28];
	and.b32  	%r53, %r50, 7;
	shr.u32 	%r54, %r52, %r53;
	and.b32  	%r55, %r54, 1;
	setp.eq.b32 	%p17, %r55, 1;
	selp.f32 	%f49, %f15, %f2, %p17;
	ld.global.f32 	%f50, [%rd22+8];
	fma.rn.f32 	%f51, %f50, %f49, %f48;
	add.s32 	%r56, %r91, 3;
	shr.u32 	%r57, %r56, 3;
	cvt.u64.u32 	%rd29, %r57;
	add.s64 	%rd30, %rd29, %rd5;
	add.s64 	%rd31, %rd2, %rd30;
	ld.global.u8 	%r58, [%rd31];
	and.b32  	%r59, %r56, 7;
	shr.u32 	%r60, %r58, %r59;
	and.b32  	%r61, %r60, 1;
	setp.eq.b32 	%p18, %r61, 1;
	selp.f32 	%f52, %f15, %f2, %p18;
	ld.global.f32 	%f53, [%rd22+12];
	fma.rn.f32 	%f69, %f53, %f52, %f51;
	add.s32 	%r91, %r91, 4;
$L__BB2_10:
	and.b32  	%r62, %r27, 3;
	setp.eq.s32 	%p19, %r62, 0;
	@%p19 bra 	$L__BB2_15;
	setp.eq.s32 	%p20, %r62, 1;
	@%p20 bra 	$L__BB2_13;
	shr.u32 	%r63, %r91, 3;
	cvt.u64.u32 	%rd32, %r63;
	add.s64 	%rd33, %rd32, %rd5;
	add.s64 	%rd34, %rd2, %rd33;
	ld.global.u8 	%r64, [%rd34];
	and.b32  	%r65, %r91, 7;
	shr.u32 	%r66, %r64, %r65;
	and.b32  	%r67, %r66, 1;
	setp.eq.b32 	%p21, %r67, 1;
	selp.f32 	%f55, %f15, %f2, %p21;
	cvt.u64.u32 	%rd35, %r91;
	add.s64 	%rd36, %rd35, %rd4;
	shl.b64 	%rd37, %rd36, 2;
	add.s64 	%rd38, %rd1, %rd37;
	ld.global.f32 	%f56, [%rd38];
	fma.rn.f32 	%f57, %f56, %f55, %f69;
	add.s32 	%r68, %r91, 1;
	shr.u32 	%r69, %r68, 3;
	cvt.u64.u32 	%rd39, %r69;
	add.s64 	%rd40, %rd39, %rd5;
	add.s64 	%rd41, %rd2, %rd40;
	ld.global.u8 	%r70, [%rd41];
	and.b32  	%r71, %r68, 7;
	shr.u32 	%r72, %r70, %r71;
	and.b32  	%r73, %r72, 1;
	setp.eq.b32 	%p22, %r73, 1;
	selp.f32 	%f58, %f15, %f2, %p22;
	ld.global.f32 	%f59, [%rd38+4];
	fma.rn.f32 	%f69, %f59, %f58, %f57;
	add.s32 	%r91, %r91, 2;
$L__BB2_13:
	and.b32  	%r74, %r27, 1;
	setp.eq.b32 	%p23, %r74, 1;
	not.pred 	%p24, %p23;
	@%p24 bra 	$L__BB2_15;
	shr.u32 	%r75, %r91, 3;
	cvt.u64.u32 	%rd42, %r75;
	add.s64 	%rd43, %rd42, %rd5;
	add.s64 	%rd44, %rd2, %rd43;
	ld.global.u8 	%r76, [%rd44];
	and.b32  	%r77, %r91, 7;
	shr.u32 	%r78, %r76, %r77;
	and.b32  	%r79, %r78, 1;
	setp.eq.b32 	%p25, %r79, 1;
	selp.f32 	%f60, %f15, %f2, %p25;
	cvt.u64.u32 	%rd45, %r91;
	add.s64 	%rd46, %rd45, %rd4;
	shl.b64 	%rd47, %rd46, 2;
	add.s64 	%rd48, %rd1, %rd47;
	ld.global.f32 	%f61, [%rd48];
	fma.rn.f32 	%f69, %f61, %f60, %f69;
$L__BB2_15:
	mad.lo.s32 	%r80, %r12, %r30, %r13;
	mul.wide.u32 	%rd49, %r80, 4;
	add.s64 	%rd50, %rd3, %rd49;
	st.global.f32 	[%rd50], %f69;
	add.s32 	%r86, %r86, %r6;
	setp.lt.u32 	%p26, %r86, %r4;
	@%p26 bra 	$L__BB2_4;
$L__BB2_16:
	ret;

}
	// .globl	_Z12quantized_mmILi2EEvPKfPKhPf15QuantizedConfig
.visible .entry _Z12quantized_mmILi2EEvPKfPKhPf15QuantizedConfig(
	.param .u64 .ptr .align 1 _Z12quantized_mmILi2EEvPKfPKhPf15QuantizedConfig_param_0,
	.param .u64 .ptr .align 1 _Z12quantized_mmILi2EEvPKfPKhPf15QuantizedConfig_param_1,
	.param .u64 .ptr .align 1 _Z12quantized_mmILi2EEvPKfPKhPf15QuantizedConfig_param_2,
	.param .align 4 .b8 _Z12quantized_mmILi2EEvPKfPKhPf15QuantizedConfig_param_3[28]
)
{
	.reg .pred 	%p<28>;
	.reg .b16 	%rs<28>;
	.reg .b32 	%r<151>;
	.reg .b32 	%f<84>;
	.reg .b64 	%rd<53>;

	ld.param.f32 	%f14, [_Z12quantized_mmILi2EEvPKfPKhPf15QuantizedConfig_param_3+24];
	ld.param.u32 	%r30, [_Z12quantized_mmILi2EEvPKfPKhPf15QuantizedConfig_param_3+20];
	ld.param.u32 	%r29, [_Z12quantized_mmILi2EEvPKfPKhPf15QuantizedConfig_param_3+16];
	ld.param.u32 	%r28, [_Z12quantized_mmILi2EEvPKfPKhPf15QuantizedConfig_param_3+12];
	ld.param.u32 	%r27, [_Z12quantized_mmILi2EEvPKfPKhPf15QuantizedConfig_param_3+8];
	ld.param.u32 	%r26, [_Z12quantized_mmILi2EEvPKfPKhPf15QuantizedConfig_param_3+4];
	ld.param.u32 	%r25, [_Z12quantized_mmILi2EEvPKfPKhPf15QuantizedConfig_param_3];
	ld.param.u64 	%rd6, [_Z12quantized_mmILi2EEvPKfPKhPf15QuantizedConfig_param_0];
	ld.param.u64 	%rd7, [_Z12quantized_mmILi2EEvPKfPKhPf15QuantizedConfig_param_1];
	ld.param.u64 	%rd8, [_Z12quantized_mmILi2EEvPKfPKhPf15QuantizedConfig_param_2];
	cvta.to.global.u64 	%rd1, %rd6;
	cvta.to.global.u64 	%rd2, %rd7;
	cvta.to.global.u64 	%rd3, %rd8;
	mul.lo.s32 	%r4, %r25, %r26;
	mov.u32 	%r31, %ctaid.x;
	mov.u32 	%r32, %ntid.x;
	mov.u32 	%r33, %tid.x;
	mad.lo.s32 	%r144, %r31, %r32, %r33;
	mov.u32 	%r34, %nctaid.x;
	mul.lo.s32 	%r6, %r32, %r34;
	setp.ge.u32 	%p1, %r144, %r4;
	@%p1 bra 	$L__BB3_16;
	setp.ne.s32 	%p2, %r27, 0;
	@%p2 bra 	$L__BB3_3;
$L__BB3_2:
	div.u32 	%r139, %r144, %r26;
	mul.lo.s32 	%r140, %r139, %r26;
	sub.s32 	%r141, %r144, %r140;
	mad.lo.s32 	%r142, %r139, %r30, %r141;
	mul.wide.u32 	%rd51, %r142, 4;
	add.s64 	%rd52, %rd3, %rd51;
	mov.b32 	%r143, 0;
	st.global.u32 	[%rd52], %r143;
	add.s32 	%r144, %r144, %r6;
	setp.lt.u32 	%p27, %r144, %r4;
	@%p27 bra 	$L__BB3_2;
	bra.uni 	$L__BB3_16;
$L__BB3_3:
	and.b32  	%r9, %r27, 7;
	and.b32  	%r10, %r27, -8;
	neg.s32 	%r11, %r10;
$L__BB3_4:
	setp.lt.u32 	%p3, %r27, 8;
	div.u32 	%r13, %r144, %r26;
	mul.lo.s32 	%r36, %r13, %r26;
	sub.s32 	%r14, %r144, %r36;
	mul.lo.s32 	%r37, %r13, %r28;
	cvt.u64.u32 	%rd4, %r37;
	mul.lo.s32 	%r38, %r14, %r29;
	cvt.u64.u32 	%rd5, %r38;
	mov.f32 	%f83, 0f00000000;
	mov.b32 	%r149, 0;
	@%p3 bra 	$L__BB3_7;
	mov.f32 	%f83, 0f00000000;
	mov.b32 	%r147, 0;
	mov.u32 	%r146, %r11;
$L__BB3_6:
	.pragma "nounroll";
	shr.u32 	%r40, %r147, 2;
	cvt.u64.u32 	%rd9, %r40;
	add.s64 	%rd10, %rd9, %rd5;
	add.s64 	%rd11, %rd2, %rd10;
	ld.global.s8 	%rs1, [%rd11];
	and.b16  	%rs2, %rs1, 255;
	cvt.u32.u16 	%r41, %rs1;
	and.b32  	%r42, %r41, 3;
	and.b32  	%r43, %r41, 2;
	setp.eq.s32 	%p4, %r43, 0;
	or.b32  	%r44, %r42, 252;
	selp.b32 	%r45, %r42, %r44, %p4;
	cvt.s8.s32 	%rs3, %r45;
	cvt.rn.f32.s16 	%f18, %rs3;
	mul.f32 	%f19, %f14, %f18;
	cvt.u64.u32 	%rd12, %r147;
	add.s64 	%rd13, %rd12, %rd4;
	shl.b64 	%rd14, %rd13, 2;
	add.s64 	%rd15, %rd1, %rd14;
	ld.global.f32 	%f20, [%rd15];
	fma.rn.f32 	%f21, %f20, %f19, %f83;
	shr.u16 	%rs4, %rs2, 2;
	cvt.u32.u16 	%r46, %rs4;
	and.b32  	%r47, %r46, 3;
	and.b32  	%r48, %r46, 2;
	setp.eq.s32 	%p5, %r48, 0;
	or.b32  	%r49, %r47, 252;
	selp.b32 	%r50, %r47, %r49, %p5;
	cvt.s8.s32 	%rs5, %r50;
	cvt.rn.f32.s16 	%f22, %rs5;
	mul.f32 	%f23, %f14, %f22;
	ld.global.f32 	%f24, [%rd15+4];
	fma.rn.f32 	%f25, %f24, %f23, %f21;
	shr.u16 	%rs6, %rs2, 4;
	cvt.u32.u16 	%r51, %rs6;
	and.b32  	%r52, %r51, 3;
	and.b32  	%r53, %r51, 2;
	setp.eq.s32 	%p6, %r53, 0;
	or.b32  	%r54, %r52, 252;
	selp.b32 	%r55, %r52, %r54, %p6;
	cvt.s8.s32 	%rs7, %r55;
	cvt.rn.f32.s16 	%f26, %rs7;
	mul.f32 	%f27, %f14, %f26;
	ld.global.f32 	%f28, [%rd15+8];
	fma.rn.f32 	%f29, %f28, %f27, %f25;
	shr.u16 	%rs8, %rs2, 6;
	or.b16  	%rs9, %rs8, -4;
	setp.lt.s16 	%p7, %rs1, 0;
	selp.b16 	%rs10, %rs9, %rs8, %p7;
	cvt.rn.f32.s16 	%f30, %rs10;
	mul.f32 	%f31, %f14, %f30;
	ld.global.f32 	%f32, [%rd15+12];
	fma.rn.f32 	%f33, %f32, %f31, %f29;
	ld.global.s8 	%rs11, [%rd11+1];
	and.b16  	%rs12, %rs11, 255;
	cvt.u32.u16 	%r56, %rs11;
	and.b32  	%r57, %r56, 3;
	and.b32  	%r58, %r56, 2;
	setp.eq.s32 	%p8, %r58, 0;
	or.b32  	%r59, %r57, 252;
	selp.b32 	%r60, %r57, %r59, %p8;
	cvt.s8.s32 	%rs13, %r60;
	cvt.rn.f32.s16 	%f34, %rs13;
	mul.f32 	%f35, %f14, %f34;
	ld.global.f32 	%f36, [%rd15+16];
	fma.rn.f32 	%f37, %f36, %f35, %f33;
	shr.u16 	%rs14, %rs12, 2;
	cvt.u32.u16 	%r61, %rs14;
	and.b32  	%r62, %r61, 3;
	and.b32  	%r63, %r61, 2;
	setp.eq.s32 	%p9, %r63, 0;
	or.b32  	%r64, %r62, 252;
	selp.b32 	%r65, %r62, %r64, %p9;
	cvt.s8.s32 	%rs15, %r65;
	cvt.rn.f32.s16 	%f38, %rs15;
	mul.f32 	%f39, %f14, %f38;
	ld.global.f32 	%f40, [%rd15+20];
	fma.rn.f32 	%f41, %f40, %f39, %f37;
	shr.u16 	%rs16, %rs12, 4;
	cvt.u32.u16 	%r66, %rs16;
	and.b32  	%r67, %r66, 3;
	and.b32  	%r68, %r66, 2;
	setp.eq.s32 	%p10, %r68, 0;
	or.b32  	%r69, %r67, 252;
	selp.b32 	%r70, %r67, %r69, %p10;
	cvt.s8.s32 	%rs17, %r70;
	cvt.rn.f32.s16 	%f42, %rs17;
	mul.f32 	%f43, %f14, %f42;
	ld.global.f32 	%f44, [%rd15+24];
	fma.rn.f32 	%f45, %f44, %f43, %f41;
	shr.u16 	%rs18, %rs12, 6;
	or.b16  	%rs19, %rs18, -4;
	setp.lt.s16 	%p11, %rs11, 0;
	selp.b16 	%rs20, %rs19, %rs18, %p11;
	cvt.rn.f32.s16 	%f46, %rs20;
	mul.f32 	%f47, %f14, %f46;
	ld.global.f32 	%f48, [%rd15+28];
	fma.rn.f32 	%f83, %f48, %f47, %f45;
	add.s32 	%r147, %r147, 8;
	add.s32 	%r146, %r146, 8;
	setp.ne.s32 	%p12, %r146, 0;
	mov.u32 	%r149, %r10;
	@%p12 bra 	$L__BB3_6;
$L__BB3_7:
	setp.eq.s32 	%p13, %r9, 0;
	@%p13 bra 	$L__BB3_15;
	add.s32 	%r71, %r9, -1;
	setp.lt.u32 	%p14, %r71, 3;
	@%p14 bra 	$L__BB3_10;
	shr.u32 	%r72, %r149, 2;
	cvt.u64.u32 	%rd16, %r72;
	add.s64 	%rd17, %rd16, %rd5;
	add.s64 	%rd18, %rd2, %rd17;
	ld.global.u8 	%r73, [%rd18];
	and.b32  	%r74, %r73, 3;
	and.b32  	%r75, %r73, 2;
	setp.eq.s32 	%p15, %r75, 0;
	or.b32  	%r76, %r74, 252;
	selp.b32 	%r77, %r74, %r76, %p15;
	cvt.s8.s32 	%rs21, %r77;
	cvt.rn.f32.s16 	%f50, %rs21;
	mul.f32 	%f51, %f14, %f50;
	cvt.u64.u32 	%rd19, %r149;
	add.s64 	%rd20, %rd19, %rd4;
	shl.b64 	%rd21, %rd20, 2;
	add.s64 	%rd22, %rd1, %rd21;
	ld.global.f32 	%f52, [%rd22];
	fma.rn.f32 	%f53, %f52, %f51, %f83;
	add.s32 	%r78, %r149, 1;
	shr.u32 	%r79, %r78, 2;
	cvt.u64.u32 	%rd23, %r79;
	add.s64 	%rd24, %rd23, %rd5;
	add.s64 	%rd25, %rd2, %rd24;
	ld.global.u8 	%r80, [%rd25];
	shl.b32 	%r81, %r78, 1;
	and.b32  	%r82, %r81, 6;
	shr.u32 	%r83, %r80, %r82;
	and.b32  	%r84, %r83, 3;
	and.b32  	%r85, %r83, 2;
	setp.eq.s32 	%p16, %r85, 0;
	or.b32  	%r86, %r84, 252;
	selp.b32 	%r87, %r84, %r86, %p16;
	cvt.s8.s32 	%rs22, %r87;
	cvt.rn.f32.s16 	%f54, %rs22;
	mul.f32 	%f55, %f14, %f54;
	ld.global.f32 	%f56, [%rd22+4];
	fma.rn.f32 	%f57, %f56, %f55, %f53;
	add.s32 	%r88, %r149, 2;
	shr.u32 	%r89, %r88, 2;
	cvt.u64.u32 	%rd26, %r89;
	add.s64 	%rd27, %rd26, %rd5;
	add.s64 	%rd28, %rd2, %rd27;
	ld.global.u8 	%r90, [%rd28];
	shl.b32 	%r91, %r88, 1;
	and.b32  	%r92, %r91, 6;
	shr.u32 	%r93, %r90, %r92;
	and.b32  	%r94, %r93, 3;
	and.b32  	%r95, %r93, 2;
	setp.eq.s32 	%p17, %r95, 0;
	or.b32  	%r96, %r94, 252;
	selp.b32 	%r97, %r94, %r96, %p17;
	cvt.s8.s32 	%rs23, %r97;
	cvt.rn.f32.s16 	%f58, %rs23;
	mul.f32 	%f59, %f14, %f58;
	ld.global.f32 	%f60, [%rd22+8];
	fma.rn.f32 	%f61, %f60, %f59, %f57;
	add.s32 	%r98, %r149, 3;
	shr.u32 	%r99, %r98, 2;
	cvt.u64.u32 	%rd29, %r99;
	add.s64 	%rd30, %rd29, %rd5;
	add.s64 	%rd31, %rd2, %rd30;
	ld.global.u8 	%r100, [%rd31];
	shl.b32 	%r101, %r98, 1;
	and.b32  	%r102, %r101, 6;
	shr.u32 	%r103, %r100, %r102;
	and.b32  	%r104, %r103, 3;
	and.b32  	%r105, %r103, 2;
	setp.eq.s32 	%p18, %r105, 0;
	or.b32  	%r106, %r104, 252;
	selp.b32 	%r107, %r104, %r106, %p18;
	cvt.s8.s32 	%rs24, %r107;
	cvt.rn.f32.s16 	%f62, %rs24;
	mul.f32 	%f63, %f14, %f62;
	ld.global.f32 	%f64, [%rd22+12];
	fma.rn.f32 	%f83, %f64, %f63, %f61;
	add.s32 	%r149, %r149, 4;
$L__BB3_10:
	and.b32  	%r108, %r27, 3;
	setp.eq.s32 	%p19, %r108, 0;
	@%p19 bra 	$L__BB3_15;
	setp.eq.s32 	%p20, %r108, 1;
	@%p20 bra 	$L__BB3_13;
	shr.u32 	%r109, %r149, 2;
	cvt.u64.u32 	%rd32, %r109;
	add.s64 	%rd33, %rd32, %rd5;
	add.s64 	%rd34, %rd2, %rd33;
	ld.global.u8 	%r110, [%rd34];
	shl.b32 	%r111, %r149, 1;
	and.b32  	%r112, %r111, 6;
	shr.u32 	%r113, %r110, %r112;
	and.b32  	%r114, %r113, 3;
	and.b32  	%r115, %r113, 2;
	setp.eq.s32 	%p21, %r115, 0;
	or.b32  	%r116, %r114, 252;
	selp.b32 	%r117, %r114, %r116, %p21;
	cvt.s8.s32 	%rs25, %r117;
	cvt.rn.f32.s16 	%f66, %rs25;
	mul.f32 	%f67, %f14, %f66;
	cvt.u64.u32 	%rd35, %r149;
	add.s64 	%rd36, %rd35, %rd4;
	shl.b64 	%rd37, %rd36, 2;
	add.s64 	%rd38, %rd1, %rd37;
	ld.global.f32 	%f68, [%rd38];
	fma.rn.f32 	%f69, %f68, %f67, %f83;
	add.s32 	%r118, %r149, 1;
	shr.u32 	%r119, %r118, 2;
	cvt.u64.u32 	%rd39, %r119;
	add.s64 	%rd40, %rd39, %rd5;
	add.s64 	%rd41, %rd2, %rd40;
	ld.global.u8 	%r120, [%rd41];
	shl.b32 	%r121, %r118, 1;
	and.b32  	%r122, %r121, 6;
	shr.u32 	%r123, %r120, %r122;
	and.b32  	%r124, %r123, 3;
	and.b32  	%r125, %r123, 2;
	setp.eq.s32 	%p22, %r125, 0;
	or.b32  	%r126, %r124, 252;
	selp.b32 	%r127, %r124, %r126, %p22;
	cvt.s8.s32 	%rs26, %r127;
	cvt.rn.f32.s16 	%f70, %rs26;
	mul.f32 	%f71, %f14, %f70;
	ld.global.f32 	%f72, [%rd38+4];
	fma.rn.f32 	%f83, %f72, %f71, %f69;
	add.s32 	%r149, %r149, 2;
$L__BB3_13:
	and.b32  	%r128, %r27, 1;
	setp.eq.b32 	%p23, %r128, 1;
	not.pred 	%p24, %p23;
	@%p24 bra 	$L__BB3_15;
	shr.u32 	%r129, %r149, 2;
	cvt.u64.u32 	%rd42, %r129;
	add.s64 	%rd43, %rd42, %rd5;
	add.s64 	%rd44, %rd2, %rd43;
	ld.global.u8 	%r130, [%rd44];
	shl.b32 	%r131, %r149, 1;
	and.b32  	%r132, %r131, 6;
	shr.u32 	%r133, %r130, %r132;
	and.b32  	%r134, %r133, 3;
	and.b32  	%r135, %r133, 2;
	setp.eq.s32 	%p25, %r135, 0;
	or.b32  	%r136, %r134, 252;
	selp.b32 	%r137, %r134, %r136, %p25;
	cvt.s8.s32 	%rs27, %r137;
	cvt.rn.f32.s16 	%f73, %rs27;
	mul.f32 	%f74, %f14, %f73;
	cvt.u64.u32 	%rd45, %r149;
	add.s64 	%rd46, %rd45, %rd4;
	shl.b64 	%rd47, %rd46, 2;
	add.s64 	%rd48, %rd1, %rd47;
	ld.global.f32 	%f75, [%rd48];
	fma.rn.f32 	%f83, %f75, %f74, %f83;
$L__BB3_15:
	mad.lo.s32 	%r138, %r13, %r30, %r14;
	mul.wide.u32 	%rd49, %r138, 4;
	add.s64 	%rd50, %rd3, %rd49;
	st.global.f32 	[%rd50], %f83;
	add.s32 	%r144, %r144, %r6;
	setp.lt.u32 	%p26, %r144, %r4;
	@%p26 bra 	$L__BB3_4;
$L__BB3_16:
	ret;

}
	// .globl	_Z12quantized_mmILi4EEvPKfPKhPf15QuantizedConfig
.visible .entry _Z12quantized_mmILi4EEvPKfPKhPf15QuantizedConfig(
	.param .u64 .ptr .align 1 _Z12quantized_mmILi4EEvPKfPKhPf15QuantizedConfig_param_0,
	.param .u64 .ptr .align 1 _Z12quantized_mmILi4EEvPKfPKhPf15QuantizedConfig_param_1,
	.param .u64 .ptr .align 1 _Z12quantized_mmILi4EEvPKfPKhPf15QuantizedConfig_param_2,
	.param .align 4 .b8 _Z12quantized_mmILi4EEvPKfPKhPf15QuantizedConfig_param_3[28]
)
{
	.reg .pred 	%p<15>;
	.reg .b16 	%rs<102>;
	.reg .b32 	%r<70>;
	.reg .b32 	%f<84>;
	.reg .b64 	%rd<53>;

	ld.param.f32 	%f14, [_Z12quantized_mmILi4EEvPKfPKhPf15QuantizedConfig_param_3+24];
	ld.param.u32 	%r30, [_Z12quantized_mmILi4EEvPKfPKhPf15QuantizedConfig_param_3+20];
	ld.param.u32 	%r29, [_Z12quantized_mmILi4EEvPKfPKhPf15QuantizedConfig_param_3+16];
	ld.param.u32 	%r28, [_Z12quantized_mmILi4EEvPKfPKhPf15QuantizedConfig_param_3+12];
	ld.param.u32 	%r27, [_Z12quantized_mmILi4EEvPKfPKhPf15QuantizedConfig_param_3+8];
	ld.param.u32 	%r26, [_Z12quantized_mmILi4EEvPKfPKhPf15QuantizedConfig_param_3+4];
	ld.param.u32 	%r25, [_Z12quantized_mmILi4EEvPKfPKhPf15QuantizedConfig_param_3];
	ld.param.u64 	%rd6, [_Z12quantized_mmILi4EEvPKfPKhPf15QuantizedConfig_param_0];
	ld.param.u64 	%rd7, [_Z12quantized_mmILi4EEvPKfPKhPf15QuantizedConfig_param_1];
	ld.param.u64 	%rd8, [_Z12quantized_mmILi4EEvPKfPKhPf15QuantizedConfig_param_2];
	cvta.to.global.u64 	%rd1, %rd6;
	cvta.to.global.u64 	%rd2, %rd7;
	cvta.to.global.u64 	%rd3, %rd8;
	mul.lo.s32 	%r4, %r25, %r26;
	mov.u32 	%r31, %ctaid.x;
	mov.u32 	%r32, %ntid.x;
	mov.u32 	%r33, %tid.x;
	mad.lo.s32 	%r63, %r31, %r32, %r33;
	mov.u32 	%r34, %nctaid.x;
	mul.lo.s32 	%r6, %r32, %r34;
	setp.ge.u32 	%p1, %r63, %r4;
	@%p1 bra 	$L__BB4_16;
	setp.ne.s32 	%p2, %r27, 0;
	@%p2 bra 	$L__BB4_3;
$L__BB4_2:
	div.u32 	%r58, %r63, %r26;
	mul.lo.s32 	%r59, %r58, %r26;
	sub.s32 	%r60, %r63, %r59;
	mad.lo.s32 	%r61, %r58, %r30, %r60;
	mul.wide.u32 	%rd51, %r61, 4;
	add.s64 	%rd52, %rd3, %rd51;
	mov.b32 	%r62, 0;
	st.global.u32 	[%rd52], %r62;
	add.s32 	%r63, %r63, %r6;
	setp.lt.u32 	%p14, %r63, %r4;
	@%p14 bra 	$L__BB4_2;
	bra.uni 	$L__BB4_16;
$L__BB4_3:
	and.b32  	%r9, %r27, 7;
	and.b32  	%r10, %r27, -8;
	neg.s32 	%r11, %r10;
$L__BB4_4:
	setp.lt.u32 	%p3, %r27, 8;
	div.u32 	%r13, %r63, %r26;
	mul.lo.s32 	%r36, %r13, %r26;
	sub.s32 	%r14, %r63, %r36;
	mul.lo.s32 	%r37, %r13, %r28;
	cvt.u64.u32 	%rd4, %r37;
	mul.lo.s32 	%r38, %r14, %r29;
	cvt.u64.u32 	%rd5, %r38;
	mov.f32 	%f83, 0f00000000;
	mov.b32 	%r68, 0;
	@%p3 bra 	$L__BB4_7;
	mov.f32 	%f83, 0f00000000;
	mov.b32 	%r66, 0;
	mov.u32 	%r65, %r11;
$L__BB4_6:
	.pragma "nounroll";
	shr.u32 	%r40, %r66, 1;
	cvt.u64.u32 	%rd9, %r40;
	add.s64 	%rd10, %rd9, %rd5;
	add.s64 	%rd11, %rd2, %rd10;
	ld.global.u8 	%rs1, [%rd11];
	cvt.s16.s8 	%rs2, %rs1;
	and.b16  	%rs3, %rs1, 15;
	shl.b16 	%rs4, %rs1, 4;
	cvt.s16.s8 	%rs5, %rs4;
	shr.s16 	%rs6, %rs5, 7;
	and.b16  	%rs7, %rs6, -16;
	or.b16  	%rs8, %rs7, %rs3;
	cvt.rn.f32.s16 	%f18, %rs8;
	mul.f32 	%f19, %f14, %f18;
	cvt.u64.u32 	%rd12, %r66;
	add.s64 	%rd13, %rd12, %rd4;
	shl.b64 	%rd14, %rd13, 2;
	add.s64 	%rd15, %rd1, %rd14;
	ld.global.f32 	%f20, [%rd15];
	fma.rn.f32 	%f21, %f20, %f19, %f83;
	shr.u16 	%rs9, %rs1, 4;
	shr.s16 	%rs10, %rs2, 7;
	and.b16  	%rs11, %rs10, -16;
	or.b16  	%rs12, %rs11, %rs9;
	cvt.rn.f32.s16 	%f22, %rs12;
	mul.f32 	%f23, %f14, %f22;
	ld.global.f32 	%f24, [%rd15+4];
	fma.rn.f32 	%f25, %f24, %f23, %f21;
	ld.global.u8 	%rs13, [%rd11+1];
	cvt.s16.s8 	%rs14, %rs13;
	and.b16  	%rs15, %rs13, 15;
	shl.b16 	%rs16, %rs13, 4;
	cvt.s16.s8 	%rs17, %rs16;
	shr.s16 	%rs18, %rs17, 7;
	and.b16  	%rs19, %rs18, -16;
	or.b16  	%rs20, %rs19, %rs15;
	cvt.rn.f32.s16 	%f26, %rs20;
	mul.f32 	%f27, %f14, %f26;
	ld.global.f32 	%f28, [%rd15+8];
	fma.rn.f32 	%f29, %f28, %f27, %f25;
	shr.u16 	%rs21, %rs13, 4;
	shr.s16 	%rs22, %rs14, 7;
	and.b16  	%rs23, %rs22, -16;
	or.b16  	%rs24, %rs23, %rs21;
	cvt.rn.f32.s16 	%f30, %rs24;
	mul.f32 	%f31, %f14, %f30;
	ld.global.f32 	%f32, [%rd15+12];
	fma.rn.f32 	%f33, %f32, %f31, %f29;
	ld.global.u8 	%rs25, [%rd11+2];
	cvt.s16.s8 	%rs26, %rs25;
	and.b16  	%rs27, %rs25, 15;
	shl.b16 	%rs28, %rs25, 4;
	cvt.s16.s8 	%rs29, %rs28;
	shr.s16 	%rs30, %rs29, 7;
	and.b16  	%rs31, %rs30, -16;
	or.b16  	%rs32, %rs31, %rs27;
	cvt.rn.f32.s16 	%f34, %rs32;
	mul.f32 	%f35, %f14, %f34;
	ld.global.f32 	%f36, [%rd15+16];
	fma.rn.f32 	%f37, %f36, %f35, %f33;
	shr.u16 	%rs33, %rs25, 4;
	shr.s16 	%rs34, %rs26, 7;
	and.b16  	%rs35, %rs34, -16;
	or.b16  	%rs36, %rs35, %rs33;
	cvt.rn.f32.s16 	%f38, %rs36;
	mul.f32 	%f39, %f14, %f38;
	ld.global.f32 	%f40, [%rd15+20];
	fma.rn.f32 	%f41, %f40, %f39, %f37;
	ld.global.u8 	%rs37, [%rd11+3];
	cvt.s16.s8 	%rs38, %rs37;
	and.b16  	%rs39, %rs37, 15;
	shl.b16 	%rs40, %rs37, 4;
	cvt.s16.s8 	%rs41, %rs40;
	shr.s16 	%rs42, %rs41, 7;
	and.b16  	%rs43, %rs42, -16;
	or.b16  	%rs44, %rs43, %rs39;
	cvt.rn.f32.s16 	%f42, %rs44;
	mul.f32 	%f43, %f14, %f42;
	ld.global.f32 	%f44, [%rd15+24];
	fma.rn.f32 	%f45, %f44, %f43, %f41;
	shr.u16 	%rs45, %rs37, 4;
	shr.s16 	%rs46, %rs38, 7;
	and.b16  	%rs47, %rs46, -16;
	or.b16  	%rs48, %rs47, %rs45;
	cvt.rn.f32.s16 	%f46, %rs48;
	mul.f32 	%f47, %f14, %f46;
	ld.global.f32 	%f48, [%rd15+28];
	fma.rn.f32 	%f83, %f48, %f47, %f45;
	add.s32 	%r66, %r66, 8;
	add.s32 	%r65, %r65, 8;
	setp.ne.s32 	%p4, %r65, 0;
	mov.u32 	%r68, %r10;
	@%p4 bra 	$L__BB4_6;
$L__BB4_7:
	setp.eq.s32 	%p5, %r9, 0;
	@%p5 bra 	$L__BB4_15;
	add.s32 	%r41, %r9, -1;
	setp.lt.u32 	%p6, %r41, 3;
	@%p6 bra 	$L__BB4_10;
	shr.u32 	%r42, %r68, 1;
	cvt.u64.u32 	%rd16, %r42;
	add.s64 	%rd17, %rd16, %rd5;
	add.s64 	%rd18, %rd2, %rd17;
	ld.global.u8 	%rs49, [%rd18];
	and.b16  	%rs50, %rs49, 15;
	shl.b16 	%rs51, %rs49, 4;
	cvt.s16.s8 	%rs52, %rs51;
	shr.s16 	%rs53, %rs52, 7;
	and.b16  	%rs54, %rs53, -16;
	or.b16  	%rs55, %rs54, %rs50;
	cvt.rn.f32.s16 	%f50, %rs55;
	mul.f32 	%f51, %f14, %f50;
	cvt.u64.u32 	%rd19, %r68;
	add.s64 	%rd20, %rd19, %rd4;
	shl.b64 	%rd21, %rd20, 2;
	add.s64 	%rd22, %rd1, %rd21;
	ld.global.f32 	%f52, [%rd22];
	fma.rn.f32 	%f53, %f52, %f51, %f83;
	add.s32 	%r43, %r68, 1;
	shr.u32 	%r44, %r43, 1;
	cvt.u64.u32 	%rd23, %r44;
	add.s64 	%rd24, %rd23, %rd5;
	add.s64 	%rd25, %rd2, %rd24;
	ld.global.u8 	%rs56, [%rd25];
	cvt.s16.s8 	%rs57, %rs56;
	shr.u16 	%rs58, %rs56, 4;
	shr.s16 	%rs59, %rs57, 7;
	and.b16  	%rs60, %rs59, -16;
	or.b16  	%rs61, %rs60, %rs58;
	cvt.rn.f32.s16 	%f54, %rs61;
	mul.f32 	%f55, %f14, %f54;
	ld.global.f32 	%f56, [%rd22+4];
	fma.rn.f32 	%f57, %f56, %f55, %f53;
	add.s32 	%r45, %r68, 2;
	shr.u32 	%r46, %r45, 1;
	cvt.u64.u32 	%rd26, %r46;
	add.s64 	%rd27, %rd26, %rd5;
	add.s64 	%rd28, %rd2, %rd27;
	ld.global.u8 	%rs62, [%rd28];
	and.b16  	%rs63, %rs62, 15;
	shl.b16 	%rs64, %rs62, 4;
	cvt.s16.s8 	%rs65, %rs64;
	shr.s16 	%rs66, %rs65, 7;
	and.b16  	%rs67, %rs66, -16;
	or.b16  	%rs68, %rs67, %rs63;
	cvt.rn.f32.s16 	%f58, %rs68;
	mul.f32 	%f59, %f14, %f58;
	ld.global.f32 	%f60, [%rd22+8];
	fma.rn.f32 	%f61, %f60, %f59, %f57;
	add.s32 	%r47, %r68, 3;
	shr.u32 	%r48, %r47, 1;
	cvt.u64.u32 	%rd29, %r48;
	add.s64 	%rd30, %rd29, %rd5;
	add.s64 	%rd31, %rd2, %rd30;
	ld.global.u8 	%rs69, [%rd31];
	cvt.s16.s8 	%rs70, %rs69;
	shr.u16 	%rs71, %rs69, 4;
	shr.s16 	%rs72, %rs70, 7;
	and.b16  	%rs73, %rs72, -16;
	or.b16  	%rs74, %rs73, %rs71;
	cvt.rn.f32.s16 	%f62, %rs74;
	mul.f32 	%f63, %f14, %f62;
	ld.global.f32 	%f64, [%rd22+12];
	fma.rn.f32 	%f83, %f64, %f63, %f61;
	add.s32 	%r68, %r68, 4;
$L__BB4_10:
	and.b32  	%r49, %r27, 3;
	setp.eq.s32 	%p7, %r49, 0;
	@%p7 bra 	$L__BB4_15;
	setp.eq.s32 	%p8, %r49, 1;
	@%p8 bra 	$L__BB4_13;
	shr.u32 	%r50, %r68, 1;
	cvt.u64.u32 	%rd32, %r50;
	add.s64 	%rd33, %rd32, %rd5;
	add.s64 	%rd34, %rd2, %rd33;
	ld.global.u8 	%rs75, [%rd34];
	and.b32  	%r51, %r68, 1;
	setp.eq.b32 	%p9, %r51, 1;
	shr.u16 	%rs76, %rs75, 4;
	and.b16  	%rs77, %rs75, 15;
	selp.b16 	%rs78, %rs76, %rs77, %p9;
	shl.b16 	%rs79, %rs78, 4;
	cvt.s16.s8 	%rs80, %rs79;
	shr.s16 	%rs81, %rs80, 7;
	and.b16  	%rs82, %rs81, -16;
	or.b16  	%rs83, %rs82, %rs78;
	cvt.rn.f32.s16 	%f66, %rs83;
	mul.f32 	%f67, %f14, %f66;
	cvt.u64.u32 	%rd35, %r68;
	add.s64 	%rd36, %rd35, %rd4;
	shl.b64 	%rd37, %rd36, 2;
	add.s64 	%rd38, %rd1, %rd37;
	ld.global.f32 	%f68, [%rd38];
	fma.rn.f32 	%f69, %f68, %f67, %f83;
	add.s32 	%r52, %r68, 1;
	shr.u32 	%r53, %r52, 1;
	cvt.u64.u32 	%rd39, %r53;
	add.s64 	%rd40, %rd39, %rd5;
	add.s64 	%rd41, %rd2, %rd40;
	ld.global.u8 	%rs84, [%rd41];
	shr.u16 	%rs85, %rs84, 4;
	and.b16  	%rs86, %rs84, 15;
	selp.b16 	%rs87, %rs86, %rs85, %p9;
	shl.b16 	%rs88, %rs87, 4;
	cvt.s16.s8 	%rs89, %rs88;
	shr.s16 	%rs90, %rs89, 7;
	and.b16  	%rs91, %rs90, -16;
	or.b16  	%rs92, %rs91, %rs87;
	cvt.rn.f32.s16 	%f70, %rs92;
	mul.f32 	%f71, %f14, %f70;
	ld.global.f32 	%f72, [%rd38+4];
	fma.rn.f32 	%f83, %f72, %f71, %f69;
	add.s32 	%r68, %r68, 2;
$L__BB4_13:
	and.b32  	%r54, %r27, 1;
	setp.eq.b32 	%p10, %r54, 1;
	not.pred 	%p11, %p10;
	@%p11 bra 	$L__BB4_15;
	shr.u32 	%r55, %r68, 1;
	cvt.u64.u32 	%rd42, %r55;
	add.s64 	%rd43, %rd42, %rd5;
	add.s64 	%rd44, %rd2, %rd43;
	ld.global.u8 	%rs93, [%rd44];
	and.b32  	%r56, %r68, 1;
	setp.eq.b32 	%p12, %r56, 1;
	shr.u16 	%rs94, %rs93, 4;
	and.b16  	%rs95, %rs93, 15;
	selp.b16 	%rs96, %rs94, %rs95, %p12;
	shl.b16 	%rs97, %rs96, 4;
	cvt.s16.s8 	%rs98, %rs97;
	shr.s16 	%rs99, %rs98, 7;
	and.b16  	%rs100, %rs99, -16;
	or.b16  	%rs101, %rs100, %rs96;
	cvt.rn.f32.s16 	%f73, %rs101;
	mul.f32 	%f74, %f14, %f73;
	cvt.u64.u32 	%rd45, %r68;
	add.s64 	%rd46, %rd45, %rd4;
	shl.b64 	%rd47, %rd46, 2;
	add.s64 	%rd48, %rd1, %rd47;
	ld.global.f32 	%f75, [%rd48];
	fma.rn.f32 	%f83, %f75, %f74, %f83;
$L__BB4_15:
	mad.lo.s32 	%r57, %r13, %r30, %r14;
	mul.wide.u32 	%rd49, %r57, 4;
	add.s64 	%rd50, %rd3, %rd49;
	st.global.f32 	[%rd50], %f83;
	add.s32 	%r63, %r63, %r6;
	setp.lt.u32 	%p13, %r63, %r4;
	@%p13 bra 	$L__BB4_4;
$L__BB4_16:
	ret;

}
	// .globl	_Z12quantized_mmILi8EEvPKfPKhPf15QuantizedConfig
.visible .entry _Z12quantized_mmILi8EEvPKfPKhPf15QuantizedConfig(
	.param .u64 .ptr .align 1 _Z12quantized_mmILi8EEvPKfPKhPf15QuantizedConfig_param_0,
	.param .u64 .ptr .align 1 _Z12quantized_mmILi8EEvPKfPKhPf15QuantizedConfig_param_1,
	.param .u64 .ptr .align 1 _Z12quantized_mmILi8EEvPKfPKhPf15QuantizedConfig_param_2,
	.param .align 4 .b8 _Z12quantized_mmILi8EEvPKfPKhPf15QuantizedConfig_param_3[28]
)
{
	.reg .pred 	%p<13>;
	.reg .b16 	%rs<16>;
	.reg .b32 	%r<56>;
	.reg .b32 	%f<84>;
	.reg .b64 	%rd<37>;

	ld.param.f32 	%f14, [_Z12quantized_mmILi8EEvPKfPKhPf15QuantizedConfig_param_3+24];
	ld.param.u32 	%r30, [_Z12quantized_mmILi8EEvPKfPKhPf15QuantizedConfig_param_3+20];
	ld.param.u32 	%r29, [_Z12quantized_mmILi8EEvPKfPKhPf15QuantizedConfig_param_3+16];
	ld.param.u32 	%r28, [_Z12quantized_mmILi8EEvPKfPKhPf15QuantizedConfig_param_3+12];
	ld.param.u32 	%r27, [_Z12quantized_mmILi8EEvPKfPKhPf15QuantizedConfig_param_3+8];
	ld.param.u32 	%r26, [_Z12quantized_mmILi8EEvPKfPKhPf15QuantizedConfig_param_3+4];
	ld.param.u32 	%r25, [_Z12quantized_mmILi8EEvPKfPKhPf15QuantizedConfig_param_3];
	ld.param.u64 	%rd6, [_Z12quantized_mmILi8EEvPKfPKhPf15QuantizedConfig_param_0];
	ld.param.u64 	%rd7, [_Z12quantized_mmILi8EEvPKfPKhPf15QuantizedConfig_param_1];
	ld.param.u64 	%rd8, [_Z12quantized_mmILi8EEvPKfPKhPf15QuantizedConfig_param_2];
	cvta.to.global.u64 	%rd1, %rd6;
	cvta.to.global.u64 	%rd2, %rd7;
	cvta.to.global.u64 	%rd3, %rd8;
	mul.lo.s32 	%r4, %r25, %r26;
	mov.u32 	%r31, %ctaid.x;
	mov.u32 	%r32, %ntid.x;
	mov.u32 	%r33, %tid.x;
	mad.lo.s32 	%r49, %r31, %r32, %r33;
	mov.u32 	%r34, %nctaid.x;
	mul.lo.s32 	%r6, %r32, %r34;
	setp.ge.u32 	%p1, %r49, %r4;
	@%p1 bra 	$L__BB5_16;
	setp.ne.s32 	%p2, %r27, 0;
	@%p2 bra 	$L__BB5_3;
$L__BB5_2:
	div.u32 	%r44, %r49, %r26;
	mul.lo.s32 	%r45, %r44, %r26;
	sub.s32 	%r46, %r49, %r45;
	mad.lo.s32 	%r47, %r44, %r30, %r46;
	mul.wide.u32 	%rd35, %r47, 4;
	add.s64 	%rd36, %rd3, %rd35;
	mov.b32 	%r48, 0;
	st.global.u32 	[%rd36], %r48;
	add.s32 	%r49, %r49, %r6;
	setp.lt.u32 	%p12, %r49, %r4;
	@%p12 bra 	$L__BB5_2;
	bra.uni 	$L__BB5_16;
$L__BB5_3:
	and.b32  	%r9, %r27, 7;
	and.b32  	%r10, %r27, -8;
	neg.s32 	%r11, %r10;
$L__BB5_4:
	setp.lt.u32 	%p3, %r27, 8;
	div.u32 	%r13, %r49, %r26;
	mul.lo.s32 	%r36, %r13, %r26;
	sub.s32 	%r14, %r49, %r36;
	mul.lo.s32 	%r37, %r13, %r28;
	cvt.u64.u32 	%rd4, %r37;
	mul.lo.s32 	%r38, %r14, %r29;
	cvt.u64.u32 	%rd5, %r38;
	mov.f32 	%f83, 0f00000000;
	mov.b32 	%r54, 0;
	@%p3 bra 	$L__BB5_7;
	mov.f32 	%f83, 0f00000000;
	mov.b32 	%r52, 0;
	mov.u32 	%r51, %r11;
$L__BB5_6:
	.pragma "nounroll";
	cvt.u64.u32 	%rd9, %r52;
	add.s64 	%rd10, %rd9, %rd5;
	add.s64 	%rd11, %rd2, %rd10;
	ld.global.s8 	%rs1, [%rd11];
	cvt.rn.f32.s16 	%f18, %rs1;
	mul.f32 	%f19, %f14, %f18;
	add.s64 	%rd12, %rd9, %rd4;
	shl.b64 	%rd13, %rd12, 2;
	add.s64 	%rd14, %rd1, %rd13;
	ld.global.f32 	%f20, [%rd14];
	fma.rn.f32 	%f21, %f20, %f19, %f83;
	ld.global.s8 	%rs2, [%rd11+1];
	cvt.rn.f32.s16 	%f22, %rs2;
	mul.f32 	%f23, %f14, %f22;
	ld.global.f32 	%f24, [%rd14+4];
	fma.rn.f32 	%f25, %f24, %f23, %f21;
	ld.global.s8 	%rs3, [%rd11+2];
	cvt.rn.f32.s16 	%f26, %rs3;
	mul.f32 	%f27, %f14, %f26;
	ld.global.f32 	%f28, [%rd14+8];
	fma.rn.f32 	%f29, %f28, %f27, %f25;
	ld.global.s8 	%rs4, [%rd11+3];
	cvt.rn.f32.s16 	%f30, %rs4;
	mul.f32 	%f31, %f14, %f30;
	ld.global.f32 	%f32, [%rd14+12];
	fma.rn.f32 	%f33, %f32, %f31, %f29;
	ld.global.s8 	%rs5, [%rd11+4];
	cvt.rn.f32.s16 	%f34, %rs5;
	mul.f32 	%f35, %f14, %f34;
	ld.global.f32 	%f36, [%rd14+16];
	fma.rn.f32 	%f37, %f36, %f35, %f33;
	ld.global.s8 	%rs6, [%rd11+5];
	cvt.rn.f32.s16 	%f38, %rs6;
	mul.f32 	%f39, %f14, %f38;
	ld.global.f32 	%f40, [%rd14+20];
	fma.rn.f32 	%f41, %f40, %f39, %f37;
	ld.global.s8 	%rs7, [%rd11+6];
	cvt.rn.f32.s16 	%f42, %rs7;
	mul.f32 	%f43, %f14, %f42;
	ld.global.f32 	%f44, [%rd14+24];
	fma.rn.f32 	%f45, %f44, %f43, %f41;
	ld.global.s8 	%rs8, [%rd11+7];
	cvt.rn.f32.s16 	%f46, %rs8;
	mul.f32 	%f47, %f14, %f46;
	ld.global.f32 	%f48, [%rd14+28];
	fma.rn.f32 	%f83, %f48, %f47, %f45;
	add.s32 	%r52, %r52, 8;
	add.s32 	%r51, %r51, 8;
	setp.ne.s32 	%p4, %r51, 0;
	mov.u32 	%r54, %r10;
	@%p4 bra 	$L__BB5_6;
$L__BB5_7:
	setp.eq.s32 	%p5, %r9, 0;
	@%p5 bra 	$L__BB5_15;
	add.s32 	%r40, %r9, -1;
	setp.lt.u32 	%p6, %r40, 3;
	@%p6 bra 	$L__BB5_10;
	cvt.u64.u32 	%rd15, %r54;
	add.s64 	%rd16, %rd15, %rd5;
	add.s64 	%rd17, %rd2, %rd16;
	ld.global.s8 	%rs9, [%rd17];
	cvt.rn.f32.s16 	%f50, %rs9;
	mul.f32 	%f51, %f14, %f50;
	add.s64 	%rd18, %rd15, %rd4;
	shl.b64 	%rd19, %rd18, 2;
	add.s64 	%rd20, %rd1, %rd19;
	ld.global.f32 	%f52, [%rd20];
	fma.rn.f32 	%f53, %f52, %f51, %f83;
	ld.global.s8 	%rs10, [%rd17+1];
	cvt.rn.f32.s16 	%f54, %rs10;
	mul.f32 	%f55, %f14, %f54;
	ld.global.f32 	%f56, [%rd20+4];
	fma.rn.f32 	%f57, %f56, %f55, %f53;
	ld.global.s8 	%rs11, [%rd17+2];
	cvt.rn.f32.s16 	%f58, %rs11;
	mul.f32 	%f59, %f14, %f58;
	ld.global.f32 	%f60, [%rd20+8];
	fma.rn.f32 	%f61, %f60, %f59, %f57;
	ld.global.s8 	%rs12, [%rd17+3];
	cvt.rn.f32.s16 	%f62, %rs12;
	mul.f32 	%f63, %f14, %f62;
	ld.global.f32 	%f64, [%rd20+12];
	fma.rn.f32 	%f83, %f64, %f63, %f61;
	add.s32 	%r54, %r54, 4;
$L__BB5_10:
	and.b32  	%r41, %r27, 3;
	setp.eq.s32 	%p7, %r41, 0;
	@%p7 bra 	$L__BB5_15;
	setp.eq.s32 	%p8, %r41, 1;
	@%p8 bra 	$L__BB5_13;
	cvt.u64.u32 	%rd21, %r54;
	add.s64 	%rd22, %rd21, %rd5;
	add.s64 	%rd23, %rd2, %rd22;
	ld.global.s8 	%rs13, [%rd23];
	cvt.rn.f32.s16 	%f66, %rs13;
	mul.f32 	%f67, %f14, %f66;
	add.s64 	%rd24, %rd21, %rd4;
	shl.b64 	%rd25, %rd24, 2;
	add.s64 	%rd26, %rd1, %rd25;
	ld.global.f32 	%f68, [%rd26];
	fma.rn.f32 	%f69, %f68, %f67, %f83;
	ld.global.s8 	%rs14, [%rd23+1];
	cvt.rn.f32.s16 	%f70, %rs14;
	mul.f32 	%f71, %f14, %f70;
	ld.global.f32 	%f72, [%rd26+4];
	fma.rn.f32 	%f83, %f72, %f71, %f69;
	add.s32 	%r54, %r54, 2;
$L__BB5_13:
	and.b32  	%r42, %r27, 1;
	setp.eq.b32 	%p9, %r42, 1;
	not.pred 	%p10, %p9;
	@%p10 bra 	$L__BB5_15;
	cvt.u64.u32 	%rd27, %r54;
	add.s64 	%rd28, %rd27, %rd5;
	add.s64 	%rd29, %rd2, %rd28;
	ld.global.s8 	%rs15, [%rd29];
	cvt.rn.f32.s16 	%f73, %rs15;
	mul.f32 	%f74, %f14, %f73;
	add.s64 	%rd30, %rd27, %rd4;
	shl.b64 	%rd31, %rd30, 2;
	add.s64 	%rd32, %rd1, %rd31;
	ld.global.f32 	%f75, [%rd32];
	fma.rn.f32 	%f83, %f75, %f74, %f83;
$L__BB5_15:
	mad.lo.s32 	%r43, %r13, %r30, %r14;
	mul.wide.u32 	%rd33, %r43, 4;
	add.s64 	%rd34, %rd3, %rd33;
	st.global.f32 	[%rd34], %f83;
	add.s32 	%r49, %r49, %r6;
	setp.lt.u32 	%p11, %r49, %r4;
	@%p11 bra 	$L__BB5_4;
$L__BB5_16:
	ret;

}
	// .globl	add
.visible .entry add(
	.param .u64 .ptr .align 1 add_param_0,
	.param .u64 .ptr .align 1 add_param_1,
	.param .u64 .ptr .align 1 add_param_2,
	.param .align 4 .b8 add_param_3[4]
)
{
	.reg .pred 	%p<3>;
	.reg .b32 	%r<11>;
	.reg .b32 	%f<4>;
	.reg .b64 	%rd<11>;

	ld.param.u64 	%rd4, [add_param_0];
	ld.param.u32 	%r1, [add_param_3];
	ld.param.u64 	%rd5, [add_param_1];
	ld.param.u64 	%rd6, [add_param_2];
	mov.u32 	%r7, %ctaid.x;
	mov.u32 	%r2, %ntid.x;
	mov.u32 	%r8, %tid.x;
	mad.lo.s32 	%r10, %r7, %r2, %r8;
	setp.ge.u32 	%p1, %r10, %r1;
	@%p1 bra 	$L__BB6_3;
	mov.u32 	%r9, %nctaid.x;
	mul.lo.s32 	%r4, %r2, %r9;
	cvta.to.global.u64 	%rd1, %rd4;
	cvta.to.global.u64 	%rd2, %rd5;
	cvta.to.global.u64 	%rd3, %rd6;
$L__BB6_2:
	mul.wide.u32 	%rd7, %r10, 4;
	add.s64 	%rd8, %rd1, %rd7;
	ld.global.f32 	%f1, [%rd8];
	add.s64 	%rd9, %rd2, %rd7;
	ld.global.f32 	%f2, [%rd9];
	add.f32 	%f3, %f1, %f2;
	add.s64 	%rd10, %rd3, %rd7;
	st.global.f32 	[%rd10], %f3;
	add.s32 	%r10, %r10, %r4;
	setp.lt.u32 	%p2, %r10, %r1;
	@%p2 bra 	$L__BB6_2;
$L__BB6_3:
	ret;

}
	// .globl	rms_norm
.visible .entry rms_norm(
	.param .u64 .ptr .align 1 rms_norm_param_0,
	.param .u64 .ptr .align 1 rms_norm_param_1,
	.param .u64 .ptr .align 1 rms_norm_param_2,
	.param .align 4 .b8 rms_norm_param_3[16]
)
{
	.reg .pred 	%p<20>;
	.reg .b32 	%r<49>;
	.reg .b32 	%f<148>;
	.reg .b64 	%rd<62>;

	ld.param.f32 	%f16, [rms_norm_param_3+8];
	ld.param.u32 	%r30, [rms_norm_param_3+4];
	ld.param.u64 	%rd21, [rms_norm_param_0];
	ld.param.u32 	%r29, [rms_norm_param_3];
	ld.param.u32 	%r31, [rms_norm_param_3+12];
	ld.param.u64 	%rd22, [rms_norm_param_1];
	ld.param.u64 	%rd23, [rms_norm_param_2];
	cvta.to.global.u64 	%rd1, %rd23;
	cvta.to.global.u64 	%rd2, %rd22;
	mov.u32 	%r32, %ctaid.x;
	mov.u32 	%r33, %ntid.x;
	mov.u32 	%r34, %tid.x;
	mad.lo.s32 	%r2, %r32, %r33, %r34;
	setp.ge.u32 	%p1, %r2, %r31;
	setp.eq.s32 	%p2, %r29, 0;
	or.pred  	%p3, %p1, %p2;
	@%p3 bra 	$L__BB7_24;
	cvta.to.global.u64 	%rd3, %rd21;
	mul.lo.s32 	%r36, %r30, %r2;
	cvt.u64.u32 	%rd4, %r36;
	add.s32 	%r37, %r29, -1;
	and.b32  	%r3, %r29, 15;
	setp.lt.u32 	%p4, %r37, 15;
	mov.f32 	%f147, 0f00000000;
	mov.b32 	%r42, 0;
	@%p4 bra 	$L__BB7_4;
	and.b32  	%r42, %r29, -16;
	neg.s32 	%r40, %r42;
	shl.b64 	%rd24, %rd4, 2;
	add.s64 	%rd25, %rd24, %rd3;
	add.s64 	%rd57, %rd25, 32;
	mov.f32 	%f147, 0f00000000;
$L__BB7_3:
	.pragma "nounroll";
	ld.global.f32 	%f20, [%rd57+-32];
	fma.rn.f32 	%f21, %f20, %f20, %f147;
	ld.global.f32 	%f22, [%rd57+-28];
	fma.rn.f32 	%f23, %f22, %f22, %f21;
	ld.global.f32 	%f24, [%rd57+-24];
	fma.rn.f32 	%f25, %f24, %f24, %f23;
	ld.global.f32 	%f26, [%rd57+-20];
	fma.rn.f32 	%f27, %f26, %f26, %f25;
	ld.global.f32 	%f28, [%rd57+-16];
	fma.rn.f32 	%f29, %f28, %f28, %f27;
	ld.global.f32 	%f30, [%rd57+-12];
	fma.rn.f32 	%f31, %f30, %f30, %f29;
	ld.global.f32 	%f32, [%rd57+-8];
	fma.rn.f32 	%f33, %f32, %f32, %f31;
	ld.global.f32 	%f34, [%rd57+-4];
	fma.rn.f32 	%f35, %f34, %f34, %f33;
	ld.global.f32 	%f36, [%rd57];
	fma.rn.f32 	%f37, %f36, %f36, %f35;
	ld.global.f32 	%f38, [%rd57+4];
	fma.rn.f32 	%f39, %f38, %f38, %f37;
	ld.global.f32 	%f40, [%rd57+8];
	fma.rn.f32 	%f41, %f40, %f40, %f39;
	ld.global.f32 	%f42, [%rd57+12];
	fma.rn.f32 	%f43, %f42, %f42, %f41;
	ld.global.f32 	%f44, [%rd57+16];
	fma.rn.f32 	%f45, %f44, %f44, %f43;
	ld.global.f32 	%f46, [%rd57+20];
	fma.rn.f32 	%f47, %f46, %f46, %f45;
	ld.global.f32 	%f48, [%rd57+24];
	fma.rn.f32 	%f49, %f48, %f48, %f47;
	ld.global.f32 	%f50, [%rd57+28];
	fma.rn.f32 	%f147, %f50, %f50, %f49;
	add.s32 	%r40, %r40, 16;
	add.s64 	%rd57, %rd57, 64;
	setp.ne.s32 	%p5, %r40, 0;
	@%p5 bra 	$L__BB7_3;
$L__BB7_4:
	shl.b64 	%rd26, %rd4, 2;
	add.s64 	%rd8, %rd3, %rd26;
	setp.eq.s32 	%p6, %r3, 0;
	@%p6 bra 	$L__BB7_13;
	and.b32  	%r9, %r29, 7;
	setp.lt.u32 	%p7, %r3, 8;
	@%p7 bra 	$L__BB7_7;
	mul.wide.u32 	%rd27, %r42, 4;
	add.s64 	%rd28, %rd8, %rd27;
	ld.global.f32 	%f52, [%rd28];
	fma.rn.f32 	%f53, %f52, %f52, %f147;
	ld.global.f32 	%f54, [%rd28+4];
	fma.rn.f32 	%f55, %f54, %f54, %f53;
	ld.global.f32 	%f56, [%rd28+8];
	fma.rn.f32 	%f57, %f56, %f56, %f55;
	ld.global.f32 	%f58, [%rd28+12];
	fma.rn.f32 	%f59, %f58, %f58, %f57;
	ld.global.f32 	%f60, [%rd28+16];
	fma.rn.f32 	%f61, %f60, %f60, %f59;
	ld.global.f32 	%f62, [%rd28+20];
	fma.rn.f32 	%f63, %f62, %f62, %f61;
	ld.global.f32 	%f64, [%rd28+24];
	fma.rn.f32 	%f65, %f64, %f64, %f63;
	ld.global.f32 	%f66, [%rd28+28];
	fma.rn.f32 	%f147, %f66, %f66, %f65;
	add.s32 	%r42, %r42, 8;
$L__BB7_7:
	setp.eq.s32 	%p8, %r9, 0;
	@%p8 bra 	$L__BB7_13;
	and.b32  	%r12, %r29, 3;
	setp.lt.u32 	%p9, %r9, 4;
	@%p9 bra 	$L__BB7_10;
	mul.wide.u32 	%rd29, %r42, 4;
	add.s64 	%rd30, %rd8, %rd29;
	ld.global.f32 	%f68, [%rd30];
	fma.rn.f32 	%f69, %f68, %f68, %f147;
	ld.global.f32 	%f70, [%rd30+4];
	fma.rn.f32 	%f71, %f70, %f70, %f69;
	ld.global.f32 	%f72, [%rd30+8];
	fma.rn.f32 	%f73, %f72, %f72, %f71;
	ld.global.f32 	%f74, [%rd30+12];
	fma.rn.f32 	%f147, %f74, %f74, %f73;
	add.s32 	%r42, %r42, 4;
$L__BB7_10:
	setp.eq.s32 	%p10, %r12, 0;
	@%p10 bra 	$L__BB7_13;
	mul.wide.u32 	%rd31, %r42, 4;
	add.s64 	%rd33, %rd31, %rd26;
	add.s64 	%rd58, %rd3, %rd33;
	neg.s32 	%r44, %r12;
$L__BB7_12:
	.pragma "nounroll";
	ld.global.f32 	%f75, [%rd58];
	fma.rn.f32 	%f147, %f75, %f75, %f147;
	add.s64 	%rd58, %rd58, 4;
	add.s32 	%r44, %r44, 1;
	setp.ne.s32 	%p11, %r44, 0;
	@%p11 bra 	$L__BB7_12;
$L__BB7_13:
	cvt.rn.f32.u32 	%f76, %r29;
	div.rn.f32 	%f77, %f147, %f76;
	add.f32 	%f78, %f16, %f77;
	rsqrt.approx.f32 	%f15, %f78;
	and.b32  	%r18, %r29, 7;
	setp.lt.u32 	%p12, %r29, 8;
	mov.b32 	%r47, 0;
	@%p12 bra 	$L__BB7_16;
	and.b32  	%r47, %r29, -8;
	neg.s32 	%r45, %r47;
	add.s64 	%rd35, %rd26, 16;
	add.s64 	%rd61, %rd3, %rd35;
	add.s64 	%rd60, %rd2, 16;
	add.s64 	%rd59, %rd1, %rd35;
$L__BB7_15:
	.pragma "nounroll";
	ld.global.f32 	%f79, [%rd61+-16];
	mul.f32 	%f80, %f15, %f79;
	ld.global.f32 	%f81, [%rd60+-16];
	mul.f32 	%f82, %f80, %f81;
	st.global.f32 	[%rd59+-16], %f82;
	ld.global.f32 	%f83, [%rd61+-12];
	mul.f32 	%f84, %f15, %f83;
	ld.global.f32 	%f85, [%rd60+-12];
	mul.f32 	%f86, %f84, %f85;
	st.global.f32 	[%rd59+-12], %f86;
	ld.global.f32 	%f87, [%rd61+-8];
	mul.f32 	%f88, %f15, %f87;
	ld.global.f32 	%f89, [%rd60+-8];
	mul.f32 	%f90, %f88, %f89;
	st.global.f32 	[%rd59+-8], %f90;
	ld.global.f32 	%f91, [%rd61+-4];
	mul.f32 	%f92, %f15, %f91;
	ld.global.f32 	%f93, [%rd60+-4];
	mul.f32 	%f94, %f92, %f93;
	st.global.f32 	[%rd59+-4], %f94;
	ld.global.f32 	%f95, [%rd61];
	mul.f32 	%f96, %f15, %f95;
	ld.global.f32 	%f97, [%rd60];
	mul.f32 	%f98, %f96, %f97;
	st.global.f32 	[%rd59], %f98;
	ld.global.f32 	%f99, [%rd61+4];
	mul.f32 	%f100, %f15, %f99;
	ld.global.f32 	%f101, [%rd60+4];
	mul.f32 	%f102, %f100, %f101;
	st.global.f32 	[%rd59+4], %f102;
	ld.global.f32 	%f103, [%rd61+8];
	mul.f32 	%f104, %f15, %f103;
	ld.global.f32 	%f105, [%rd60+8];
	mul.f32 	%f106, %f104, %f105;
	st.global.f32 	[%rd59+8], %f106;
	ld.global.f32 	%f107, [%rd61+12];
	mul.f32 	%f108, %f15, %f107;
	ld.global.f32 	%f109, [%rd60+12];
	mul.f32 	%f110, %f108, %f109;
	st.global.f32 	[%rd59+12], %f110;
	add.s32 	%r45, %r45, 8;
	add.s64 	%rd61, %rd61, 32;
	add.s64 	%rd60, %rd60, 32;
	add.s64 	%rd59, %rd59, 32;
	setp.ne.s32 	%p13, %r45, 0;
	@%p13 bra 	$L__BB7_15;
$L__BB7_16:
	setp.eq.s32 	%p14, %r18, 0;
	@%p14 bra 	$L__BB7_24;
	and.b32  	%r24, %r29, 3;
	setp.lt.u32 	%p15, %r18, 4;
	@%p15 bra 	$L__BB7_19;
	cvt.u64.u32 	%rd36, %r47;
	mul.wide.u32 	%rd37, %r47, 4;
	add.s64 	%rd38, %rd8, %rd37;
	ld.global.f32 	%f111, [%rd38];
	mul.f32 	%f112, %f15, %f111;
	add.s64 	%rd39, %rd2, %rd37;
	ld.global.f32 	%f113, [%rd39];
	mul.f32 	%f114, %f112, %f113;
	add.s64 	%rd40, %rd36, %rd4;
	shl.b64 	%rd41, %rd40, 2;
	add.s64 	%rd42, %rd1, %rd41;
	st.global.f32 	[%rd42], %f114;
	ld.global.f32 	%f115, [%rd38+4];
	mul.f32 	%f116, %f15, %f115;
	ld.global.f32 	%f117, [%rd39+4];
	mul.f32 	%f118, %f116, %f117;
	st.global.f32 	[%rd42+4], %f118;
	ld.global.f32 	%f119, [%rd38+8];
	mul.f32 	%f120, %f15, %f119;
	ld.global.f32 	%f121, [%rd39+8];
	mul.f32 	%f122, %f120, %f121;
	st.global.f32 	[%rd42+8], %f122;
	ld.global.f32 	%f123, [%rd38+12];
	mul.f32 	%f124, %f15, %f123;
	ld.global.f32 	%f125, [%rd39+12];
	mul.f32 	%f126, %f124, %f125;
	st.global.f32 	[%rd42+12], %f126;
	add.s32 	%r47, %r47, 4;
$L__BB7_19:
	setp.eq.s32 	%p16, %r24, 0;
	@%p16 bra 	$L__BB7_24;
	setp.eq.s32 	%p17, %r24, 1;
	@%p17 bra 	$L__BB7_22;
	cvt.u64.u32 	%rd43, %r47;
	mul.wide.u32 	%rd44, %r47, 4;
	add.s64 	%rd45, %rd8, %rd44;
	ld.global.f32 	%f127, [%rd45];
	mul.f32 	%f128, %f15, %f127;
	add.s64 	%rd46, %rd2, %rd44;
	ld.global.f32 	%f129, [%rd46];
	mul.f32 	%f130, %f128, %f129;
	add.s64 	%rd47, %rd43, %rd4;
	shl.b64 	%rd48, %rd47, 2;
	add.s64 	%rd49, %rd1, %rd48;
	st.global.f32 	[%rd49], %f130;
	ld.global.f32 	%f131, [%rd45+4];
	mul.f32 	%f132, %f15, %f131;
	ld.global.f32 	%f133, [%rd46+4];
	mul.f32 	%f134, %f132, %f133;
	st.global.f32 	[%rd49+4], %f134;
	add.s32 	%r47, %r47, 2;
$L__BB7_22:
	and.b32  	%r39, %r29, 1;
	setp.eq.b32 	%p18, %r39, 1;
	not.pred 	%p19, %p18;
	@%p19 bra 	$L__BB7_24;
	cvt.u64.u32 	%rd50, %r47;
	mul.wide.u32 	%rd51, %r47, 4;
	add.s64 	%rd52, %rd8, %rd51;
	ld.global.f32 	%f135, [%rd52];
	mul.f32 	%f136, %f15, %f135;
	add.s64 	%rd53, %rd2, %rd51;
	ld.global.f32 	%f137, [%rd53];
	mul.f32 	%f138, %f136, %f137;
	add.s64 	%rd54, %rd50, %rd4;
	shl.b64 	%rd55, %rd54, 2;
	add.s64 	%rd56, %rd1, %rd55;
	st.global.f32 	[%rd56], %f138;
$L__BB7_24:
	ret;

}
	// .globl	silu
.visible .entry silu(
	.param .u64 .ptr .align 1 silu_param_0,
	.param .u64 .ptr .align 1 silu_param_1,
	.param .align 4 .b8 silu_param_2[4]
)
{
	.reg .pred 	%p<3>;
	.reg .b32 	%r<13>;
	.reg .b32 	%f<16>;
	.reg .b64 	%rd<8>;

	ld.param.u64 	%rd3, [silu_param_0];
	ld.param.u32 	%r1, [silu_param_2];
	ld.param.u64 	%rd4, [silu_param_1];
	mov.u32 	%r7, %ctaid.x;
	mov.u32 	%r2, %ntid.x;
	mov.u32 	%r8, %tid.x;
	mad.lo.s32 	%r12, %r7, %r2, %r8;
	setp.ge.u32 	%p1, %r12, %r1;
	@%p1 bra 	$L__BB8_3;
	mov.u32 	%r9, %nctaid.x;
	mul.lo.s32 	%r4, %r2, %r9;
	cvta.to.global.u64 	%rd1, %rd3;
	cvta.to.global.u64 	%rd2, %rd4;
$L__BB8_2:
	mul.wide.u32 	%rd5, %r12, 4;
	add.s64 	%rd6, %rd1, %rd5;
	ld.global.f32 	%f1, [%rd6];
	fma.rn.f32 	%f2, %f1, 0fBBBB989D, 0f3F000000;
	cvt.sat.f32.f32 	%f3, %f2;
	mov.f32 	%f4, 0f4B400001;
	mov.f32 	%f5, 0f437C0000;
	fma.rm.f32 	%f6, %f3, %f5, %f4;
	add.f32 	%f7, %f6, 0fCB40007F;
	neg.f32 	%f8, %f7;
	fma.rn.f32 	%f9, %f1, 0fBFB8AA3B, %f8;
	fma.rn.f32 	%f10, %f1, 0fB2A57060, %f9;
	mov.b32 	%r10, %f6;
	shl.b32 	%r11, %r10, 23;
	mov.b32 	%f11, %r11;
	ex2.approx.ftz.f32 	%f12, %f10;
	fma.rn.f32 	%f13, %f12, %f11, 0f3F800000;
	rcp.rn.f32 	%f14, %f13;
	mul.f32 	%f15, %f1, %f14;
	add.s64 	%rd7, %rd2, %rd5;
	st.global.f32 	[%rd7], %f15;
	add.s32 	%r12, %r12, %r4;
	setp.lt.u32 	%p2, %r12, %r1;
	@%p2 bra 	$L__BB8_2;
$L__BB8_3:
	ret;

}
	// .globl	fused_gate_up_silu
.visible .entry fused_gate_up_silu(
	.param .u64 .ptr .align 1 fused_gate_up_silu_param_0,
	.param .u64 .ptr .align 1 fused_gate_up_silu_param_1,
	.param .u64 .ptr .align 1 fused_gate_up_silu_param_2,
	.param .align 4 .b8 fused_gate_up_silu_param_3[4]
)
{
	.reg .pred 	%p<3>;
	.reg .b32 	%r<13>;
	.reg .b32 	%f<18>;
	.reg .b64 	%rd<11>;

	ld.param.u64 	%rd4, [fused_gate_up_silu_param_0];
	ld.param.u32 	%r1, [fused_gate_up_silu_param_3];
	ld.param.u64 	%rd5, [fused_gate_up_silu_param_1];
	ld.param.u64 	%rd6, [fused_gate_up_silu_param_2];
	mov.u32 	%r7, %ctaid.x;
	mov.u32 	%r2, %ntid.x;
	mov.u32 	%r8, %tid.x;
	mad.lo.s32 	%r12, %r7, %r2, %r8;
	setp.ge.u32 	%p1, %r12, %r1;
	@%p1 bra 	$L__BB9_3;
	mov.u32 	%r9, %nctaid.x;
	mul.lo.s32 	%r4, %r2, %r9;
	cvta.to.global.u64 	%rd1, %rd4;
	cvta.to.global.u64 	%rd2, %rd5;
	cvta.to.global.u64 	%rd3, %rd6;
$L__BB9_2:
	mul.wide.u32 	%rd7, %r12, 4;
	add.s64 	%rd8, %rd1, %rd7;
	ld.global.f32 	%f1, [%rd8];
	add.s64 	%rd9, %rd2, %rd7;
	ld.global.f32 	%f2, [%rd9];
	fma.rn.f32 	%f3, %f2, 0fBBBB989D, 0f3F000000;
	cvt.sat.f32.f32 	%f4, %f3;
	mov.f32 	%f5, 0f4B400001;
	mov.f32 	%f6, 0f437C0000;
	fma.rm.f32 	%f7, %f4, %f6, %f5;
	add.f32 	%f8, %f7, 0fCB40007F;
	neg.f32 	%f9, %f8;
	fma.rn.f32 	%f10, %f2, 0fBFB8AA3B, %f9;
	fma.rn.f32 	%f11, %f2, 0fB2A57060, %f10;
	mov.b32 	%r10, %f7;
	shl.b32 	%r11, %r10, 23;
	mov.b32 	%f12, %r11;
	ex2.approx.ftz.f32 	%f13, %f11;
	fma.rn.f32 	%f14, %f13, %f12, 0f3F800000;
	rcp.rn.f32 	%f15, %f14;
	mul.f32 	%f16, %f2, %f15;
	mul.f32 	%f17, %f1, %f16;
	add.s64 	%rd10, %rd3, %rd7;
	st.global.f32 	[%rd10], %f17;
	add.s32 	%r12, %r12, %r4;
	setp.lt.u32 	%p2, %r12, %r1;
	@%p2 bra 	$L__BB9_2;
$L__BB9_3:
	ret;

}
	// .globl	rope
.visible .entry rope(
	.param .u64 .ptr .align 1 rope_param_0,
	.param .u64 .ptr .align 1 rope_param_1,
	.param .u64 .ptr .align 1 rope_param_2,
	.param .u64 .ptr .align 1 rope_param_3,
	.param .u64 .ptr .align 1 rope_param_4,
	.param .align 4 .b8 rope_param_5[32]
)
{
	.local .align 4 .b8 	__local_depot10[28];
	.reg .b64 	%SP;
	.reg .b64 	%SPL;
	.reg .pred 	%p<66>;
	.reg .b32 	%r<135>;
	.reg .b32 	%f<152>;
	.reg .b64 	%rd<62>;
	.reg .b64 	%fd<5>;

	mov.u64 	%SPL, __local_depot10;
	ld.param.u32 	%r58, [rope_param_5+28];
	ld.param.u32 	%r56, [rope_param_5+20];
	ld.param.f32 	%f32, [rope_param_5+16];
	ld.param.f32 	%f31, [rope_param_5+12];
	ld.param.u32 	%r55, [rope_param_5+8];
	ld.param.u64 	%rd18, [rope_param_0];
	ld.param.u32 	%r57, [rope_param_5+24];
	ld.param.u32 	%r53, [rope_param_5];
	ld.param.u32 	%r54, [rope_param_5+4];
	ld.param.u64 	%rd19, [rope_param_1];
	ld.param.u64 	%rd20, [rope_param_2];
	ld.param.u64 	%rd21, [rope_param_3];
	ld.param.u64 	%rd22, [rope_param_4];
	add.u64 	%rd1, %SPL, 0;
	add.u64 	%rd2, %SPL, 0;
	setp.eq.s32 	%p4, %r54, 0;
	setp.eq.s32 	%p5, %r53, 0;
	or.pred  	%p6, %p4, %p5;
	setp.eq.s32 	%p7, %r57, 0;
	or.pred  	%p8, %p7, %p6;
	@%p8 bra 	$L__BB10_40;
	min.u32 	%r6, %r55, %r54;
	setp.eq.s32 	%p9, %r55, 0;
	@%p9 bra 	$L__BB10_40;
	mul.lo.s32 	%r7, %r53, %r57;
	mov.u32 	%r59, %ctaid.x;
	mov.u32 	%r8, %ntid.x;
	mov.u32 	%r60, %tid.x;
	mad.lo.s32 	%r123, %r59, %r8, %r60;
	shr.u32 	%r10, %r6, 1;
	setp.ne.s64 	%p10, %rd21, 0;
	setp.ne.s64 	%p11, %rd22, 0;
	and.pred  	%p1, %p10, %p11;
	setp.ge.u32 	%p12, %r123, %r7;
	@%p12 bra 	$L__BB10_40;
	cvt.rn.f32.u32 	%f2, %r6;
	abs.f32 	%f33, %f31;
	setp.lt.f32 	%p13, %f33, 0f00800000;
	mul.f32 	%f34, %f33, 0f4B800000;
	selp.f32 	%f35, %f34, %f33, %p13;
	selp.f32 	%f36, 0fC1C00000, 0f00000000, %p13;
	mov.b32 	%r61, %f35;
	add.s32 	%r62, %r61, -1060439283;
	and.b32  	%r63, %r62, -8388608;
	sub.s32 	%r64, %r61, %r63;
	mov.b32 	%f37, %r64;
	cvt.rn.f32.s32 	%f38, %r63;
	fma.rn.f32 	%f39, %f38, 0f34000000, %f36;
	add.f32 	%f40, %f37, 0fBF800000;
	add.f32 	%f41, %f37, 0f3F800000;
	rcp.approx.ftz.f32 	%f42, %f41;
	add.f32 	%f43, %f40, %f40;
	mul.f32 	%f44, %f43, %f42;
	mul.f32 	%f45, %f44, %f44;
	sub.f32 	%f46, %f40, %f44;
	add.f32 	%f47, %f46, %f46;
	neg.f32 	%f48, %f44;
	fma.rn.f32 	%f49, %f48, %f40, %f47;
	mul.rn.f32 	%f50, %f42, %f49;
	fma.rn.f32 	%f51, %f45, 0f3A2C32E4, 0f3B52E7DB;
	fma.rn.f32 	%f52, %f51, %f45, 0f3C93BB73;
	fma.rn.f32 	%f53, %f52, %f45, 0f3DF6384F;
	mul.rn.f32 	%f54, %f53, %f45;
	fma.rn.f32 	%f55, %f44, 0f3FB8AA3B, %f39;
	sub.f32 	%f56, %f39, %f55;
	fma.rn.f32 	%f57, %f44, 0f3FB8AA3B, %f56;
	fma.rn.f32 	%f58, %f50, 0f3FB8AA3B, %f57;
	fma.rn.f32 	%f59, %f44, 0f32A55E34, %f58;
	mul.f32 	%f60, %f54, 0f40400000;
	fma.rn.f32 	%f61, %f60, %f50, %f59;
	fma.rn.f32 	%f62, %f54, %f44, %f61;
	add.rn.f32 	%f4, %f55, %f62;
	neg.f32 	%f63, %f55;
	add.rn.f32 	%f64, %f4, %f63;
	neg.f32 	%f65, %f64;
	add.rn.f32 	%f5, %f62, %f65;
	setp.eq.f32 	%p14, %f31, 0f00000000;
	setp.eq.f32 	%p15, %f33, 0f7F800000;
	or.pred  	%p2, %p14, %p15;
	add.f32 	%f66, %f31, %f31;
	mov.b32 	%r11, %f66;
	cvta.to.global.u64 	%rd3, %rd20;
	cvta.to.global.u64 	%rd4, %rd21;
	cvta.to.global.u64 	%rd5, %rd22;
	cvta.to.global.u64 	%rd6, %rd18;
	cvta.to.global.u64 	%rd7, %rd19;
	setp.ne.s32 	%p16, %r58, 0;
	and.pred  	%p3, %p1, %p16;
	mov.u32 	%r65, %nctaid.x;
	mul.lo.s32 	%r12, %r8, %r65;
	not.pred 	%p39, %p2;
$L__BB10_4:
	div.u32 	%r126, %r123, %r57;
	mul.lo.s32 	%r15, %r126, %r57;
	sub.s32 	%r16, %r123, %r15;
	rem.u32 	%r17, %r16, %r54;
	setp.le.u32 	%p17, %r55, %r17;
	@%p17 bra 	$L__BB10_39;
	setp.eq.s32 	%p18, %r56, 0;
	@%p18 bra 	$L__BB10_9;
	and.b32  	%r67, %r17, 1;
	setp.eq.b32 	%p19, %r67, 1;
	@%p19 bra 	$L__BB10_39;
	add.s32 	%r124, %r17, 1;
	setp.ge.u32 	%p20, %r124, %r6;
	@%p20 bra 	$L__BB10_39;
	shr.u32 	%r125, %r17, 1;
	bra.uni 	$L__BB10_10;
$L__BB10_9:
	setp.ge.u32 	%p21, %r17, %r10;
	add.s32 	%r124, %r17, %r10;
	setp.ge.u32 	%p22, %r124, %r6;
	or.pred  	%p23, %p21, %p22;
	mov.u32 	%r125, %r17;
	@%p23 bra 	$L__BB10_39;
$L__BB10_10:
	setp.eq.s64 	%p24, %rd20, 0;
	sub.s32 	%r68, %r15, %r17;
	add.s32 	%r23, %r68, %r16;
	@%p24 bra 	$L__BB10_12;
	mul.wide.u32 	%rd25, %r126, 4;
	add.s64 	%rd26, %rd3, %rd25;
	ld.global.u32 	%r126, [%rd26];
$L__BB10_12:
	setp.gt.s32 	%p25, %r126, -1;
	setp.lt.u32 	%p26, %r126, %r58;
	and.pred  	%p27, %p25, %p26;
	and.pred  	%p28, %p3, %p27;
	not.pred 	%p29, %p28;
	@%p29 bra 	$L__BB10_14;
	mad.lo.s32 	%r122, %r126, %r10, %r125;
	mul.wide.u32 	%rd46, %r122, 4;
	add.s64 	%rd47, %rd4, %rd46;
	ld.global.f32 	%f150, [%rd47];
	add.s64 	%rd48, %rd5, %rd46;
	ld.global.f32 	%f151, [%rd48];
	bra.uni 	$L__BB10_38;
$L__BB10_14:
	setp.eq.f32 	%p30, %f31, 0f3F800000;
	cvt.rn.f32.s32 	%f8, %r126;
	cvt.rn.f32.u32 	%f68, %r125;
	mul.f32 	%f69, %f68, 0fC0000000;
	div.rn.f32 	%f70, %f69, %f2;
	mul.f32 	%f71, %f70, 0f3F000000;
	cvt.rzi.f32.f32 	%f72, %f71;
	add.f32 	%f73, %f72, %f72;
	sub.f32 	%f74, %f70, %f73;
	abs.f32 	%f10, %f74;
	mul.rn.f32 	%f75, %f4, %f70;
	neg.f32 	%f76, %f75;
	fma.rn.f32 	%f77, %f4, %f70, %f76;
	fma.rn.f32 	%f78, %f5, %f70, %f77;
	cvt.rni.f32.f32 	%f79, %f75;
	sub.f32 	%f80, %f75, %f79;
	add.f32 	%f81, %f80, %f78;
	fma.rn.f32 	%f82, %f81, 0f391FCB8E, 0f3AAF85ED;
	fma.rn.f32 	%f83, %f82, %f81, 0f3C1D9856;
	fma.rn.f32 	%f84, %f83, %f81, 0f3D6357BB;
	fma.rn.f32 	%f85, %f84, %f81, 0f3E75FDEC;
	fma.rn.f32 	%f86, %f85, %f81, 0f3F317218;
	fma.rn.f32 	%f87, %f86, %f81, 0f3F800000;
	cvt.rzi.s32.f32 	%r69, %f79;
	setp.gt.f32 	%p31, %f79, 0f00000000;
	selp.b32 	%r70, 0, -2097152000, %p31;
	add.s32 	%r71, %r70, 2130706432;
	mov.b32 	%f88, %r71;
	mul.f32 	%f89, %f87, %f88;
	shl.b32 	%r72, %r69, 23;
	sub.s32 	%r73, %r72, %r70;
	mov.b32 	%f90, %r73;
	mul.f32 	%f91, %f89, %f90;
	abs.f32 	%f92, %f75;
	setp.gt.f32 	%p32, %f92, 0f43180000;
	setp.lt.f32 	%p33, %f75, 0f00000000;
	selp.f32 	%f93, 0f00000000, 0f7F800000, %p33;
	selp.f32 	%f11, %f93, %f91, %p32;
	setp.eq.f32 	%p34, %f70, 0f00000000;
	or.pred  	%p35, %p30, %p34;
	mov.f32 	%f147, 0f3F800000;
	@%p35 bra 	$L__BB10_21;
	setp.num.f32 	%p36, %f33, %f33;
	abs.f32 	%f94, %f70;
	setp.num.f32 	%p37, %f94, %f94;
	and.pred  	%p38, %p36, %p37;
	@%p38 bra 	$L__BB10_17;
	add.rn.f32 	%f147, %f31, %f70;
	bra.uni 	$L__BB10_21;
$L__BB10_17:
	@%p39 bra 	$L__BB10_19;
	setp.neu.f32 	%p47, %f10, 0f3F800000;
	setp.lt.f32 	%p48, %f70, 0f00000000;
	xor.b32  	%r74, %r11, 2139095040;
	selp.b32 	%r75, %r74, %r11, %p48;
	and.b32  	%r76, %r75, 2147483647;
	selp.b32 	%r77, %r76, %r75, %p47;
	mov.b32 	%f147, %r77;
	bra.uni 	$L__BB10_21;
$L__BB10_19:
	setp.geu.f32 	%p40, %f31, 0f00000000;
	setp.eq.f32 	%p41, %f31, 0fBF800000;
	setp.eq.f32 	%p42, %f94, 0f7F800000;
	and.pred  	%p43, %p41, %p42;
	or.pred  	%p44, %p43, %p40;
	selp.f32 	%f147, 0f3F800000, %f11, %p43;
	@%p44 bra 	$L__BB10_21;
	setp.neu.f32 	%p45, %f10, 0f3F800000;
	neg.f32 	%f95, %f11;
	selp.f32 	%f96, %f11, %f95, %p45;
	cvt.rmi.f32.f32 	%f97, %f70;
	setp.neu.f32 	%p46, %f70, %f97;
	selp.f32 	%f147, 0f7FFFFFFF, %f96, %p46;
$L__BB10_21:
	mul.f32 	%f98, %f32, %f8;
	mul.f32 	%f18, %f98, %f147;
	mul.f32 	%f99, %f18, 0f3F22F983;
	cvt.rni.s32.f32 	%r134, %f99;
	cvt.rn.f32.s32 	%f100, %r134;
	fma.rn.f32 	%f101, %f100, 0fBFC90FDA, %f18;
	fma.rn.f32 	%f102, %f100, 0fB3A22168, %f101;
	fma.rn.f32 	%f149, %f100, 0fA7C234C5, %f102;
	abs.f32 	%f20, %f18;
	setp.ltu.f32 	%p49, %f20, 0f47CE4780;
	mov.u32 	%r130, %r134;
	mov.f32 	%f148, %f149;
	@%p49 bra 	$L__BB10_29;
	setp.neu.f32 	%p50, %f20, 0f7F800000;
	@%p50 bra 	$L__BB10_24;
	mov.f32 	%f105, 0f00000000;
	mul.rn.f32 	%f148, %f18, %f105;
	mov.b32 	%r130, 0;
	bra.uni 	$L__BB10_29;
$L__BB10_24:
	mov.b32 	%r27, %f18;
	mov.b64 	%rd60, 0;
	mov.b32 	%r127, 0;
	mov.u64 	%rd58, __cudart_i2opi_f;
	mov.u64 	%rd59, %rd2;
$L__BB10_25:
	.pragma "nounroll";
	ld.global.nc.u32 	%r79, [%rd58];
	shl.b32 	%r80, %r27, 8;
	or.b32  	%r81, %r80, -2147483648;
	mad.wide.u32 	%rd29, %r79, %r81, %rd60;
	shr.u64 	%rd60, %rd29, 32;
	st.local.u32 	[%rd59], %rd29;
	add.s32 	%r127, %r127, 1;
	add.s64 	%rd59, %rd59, 4;
	add.s64 	%rd58, %rd58, 4;
	setp.ne.s32 	%p51, %r127, 6;
	@%p51 bra 	$L__BB10_25;
	shr.u32 	%r82, %r27, 23;
	st.local.u32 	[%rd2+24], %rd60;
	and.b32  	%r30, %r82, 31;
	and.b32  	%r83, %r82, 224;
	add.s32 	%r84, %r83, -128;
	shr.u32 	%r85, %r84, 5;
	mul.wide.u32 	%rd30, %r85, 4;
	sub.s64 	%rd14, %rd2, %rd30;
	ld.local.u32 	%r128, [%rd14+24];
	ld.local.u32 	%r129, [%rd14+20];
	setp.eq.s32 	%p52, %r30, 0;
	@%p52 bra 	$L__BB10_28;
	shf.l.wrap.b32 	%r128, %r129, %r128, %r30;
	ld.local.u32 	%r86, [%rd14+16];
	shf.l.wrap.b32 	%r129, %r86, %r129, %r30;
$L__BB10_28:
	shr.u32 	%r87, %r128, 30;
	shf.l.wrap.b32 	%r88, %r129, %r128, 2;
	shl.b32 	%r89, %r129, 2;
	shr.u32 	%r90, %r88, 31;
	add.s32 	%r91, %r90, %r87;
	neg.s32 	%r92, %r91;
	setp.lt.s32 	%p53, %r27, 0;
	selp.b32 	%r130, %r92, %r91, %p53;
	xor.b32  	%r93, %r88, %r27;
	shr.s32 	%r94, %r88, 31;
	xor.b32  	%r95, %r94, %r88;
	xor.b32  	%r96, %r94, %r89;
	cvt.u64.u32 	%rd31, %r95;
	shl.b64 	%rd32, %rd31, 32;
	cvt.u64.u32 	%rd33, %r96;
	or.b64  	%rd34, %rd32, %rd33;
	cvt.rn.f64.s64 	%fd1, %rd34;
	mul.f64 	%fd2, %fd1, 0d3BF921FB54442D19;
	cvt.rn.f32.f64 	%f103, %fd2;
	neg.f32 	%f104, %f103;
	setp.lt.s32 	%p54, %r93, 0;
	selp.f32 	%f148, %f104, %f103, %p54;
$L__BB10_29:
	add.s32 	%r98, %r130, 1;
	mul.rn.f32 	%f106, %f148, %f148;
	and.b32  	%r99, %r130, 1;
	setp.eq.b32 	%p56, %r99, 1;
	selp.f32 	%f107, %f148, 0f3F800000, %p56;
	fma.rn.f32 	%f108, %f106, %f107, 0f00000000;
	fma.rn.f32 	%f109, %f106, 0f37CBAC00, 0fBAB607ED;
	selp.f32 	%f110, 0fB94D4153, %f109, %p56;
	selp.f32 	%f111, 0f3C0885E4, 0f3D2AAABB, %p56;
	fma.rn.f32 	%f112, %f110, %f106, %f111;
	selp.f32 	%f113, 0fBE2AAAA8, 0fBEFFFFFF, %p56;
	fma.rn.f32 	%f114, %f112, %f106, %f113;
	fma.rn.f32 	%f115, %f114, %f108, %f107;
	and.b32  	%r100, %r98, 2;
	setp.eq.s32 	%p57, %r100, 0;
	mov.f32 	%f116, 0f00000000;
	sub.f32 	%f117, %f116, %f115;
	selp.f32 	%f150, %f115, %f117, %p57;
	@%p49 bra 	$L__BB10_37;
	setp.neu.f32 	%p58, %f20, 0f7F800000;
	@%p58 bra 	$L__BB10_32;
	mov.f32 	%f120, 0f00000000;
	mul.rn.f32 	%f149, %f18, %f120;
	mov.b32 	%r134, 0;
	bra.uni 	$L__BB10_37;
$L__BB10_32:
	mov.b32 	%r39, %f18;
	shl.b32 	%r102, %r39, 8;
	or.b32  	%r40, %r102, -2147483648;
	mov.b64 	%rd61, 0;
	mov.b32 	%r131, 0;
$L__BB10_33:
	.pragma "nounroll";
	mul.wide.u32 	%rd36, %r131, 4;
	mov.u64 	%rd37, __cudart_i2opi_f;
	add.s64 	%rd38, %rd37, %rd36;
	ld.global.nc.u32 	%r103, [%rd38];
	mad.wide.u32 	%rd39, %r103, %r40, %rd61;
	shr.u64 	%rd61, %rd39, 32;
	add.s64 	%rd40, %rd1, %rd36;
	st.local.u32 	[%rd40], %rd39;
	add.s32 	%r131, %r131, 1;
	setp.ne.s32 	%p59, %r131, 6;
	@%p59 bra 	$L__BB10_33;
	shr.u32 	%r104, %r39, 23;
	st.local.u32 	[%rd1+24], %rd61;
	and.b32  	%r43, %r104, 31;
	and.b32  	%r105, %r104, 224;
	add.s32 	%r106, %r105, -128;
	shr.u32 	%r107, %r106, 5;
	mul.wide.u32 	%rd41, %r107, 4;
	sub.s64 	%rd17, %rd1, %rd41;
	ld.local.u32 	%r132, [%rd17+24];
	ld.local.u32 	%r133, [%rd17+20];
	setp.eq.s32 	%p60, %r43, 0;
	@%p60 bra 	$L__BB10_36;
	shf.l.wrap.b32 	%r132, %r133, %r132, %r43;
	ld.local.u32 	%r108, [%rd17+16];
	shf.l.wrap.b32 	%r133, %r108, %r133, %r43;
$L__BB10_36:
	shr.u32 	%r109, %r132, 30;
	shf.l.wrap.b32 	%r110, %r133, %r132, 2;
	shl.b32 	%r111, %r133, 2;
	shr.u32 	%r112, %r110, 31;
	add.s32 	%r113, %r112, %r109;
	neg.s32 	%r114, %r113;
	setp.lt.s32 	%p61, %r39, 0;
	selp.b32 	%r134, %r114, %r113, %p61;
	xor.b32  	%r115, %r110, %r39;
	shr.s32 	%r116, %r110, 31;
	xor.b32  	%r117, %r116, %r110;
	xor.b32  	%r118, %r116, %r111;
	cvt.u64.u32 	%rd42, %r117;
	shl.b64 	%rd43, %rd42, 32;
	cvt.u64.u32 	%rd44, %r118;
	or.b64  	%rd45, %rd43, %rd44;
	cvt.rn.f64.s64 	%fd3, %rd45;
	mul.f64 	%fd4, %fd3, 0d3BF921FB54442D19;
	cvt.rn.f32.f64 	%f118, %fd4;
	neg.f32 	%f119, %f118;
	setp.lt.s32 	%p62, %r115, 0;
	selp.f32 	%f149, %f119, %f118, %p62;
$L__BB10_37:
	mul.rn.f32 	%f121, %f149, %f149;
	and.b32  	%r120, %r134, 1;
	setp.eq.b32 	%p63, %r120, 1;
	selp.f32 	%f122, 0f3F800000, %f149, %p63;
	fma.rn.f32 	%f123, %f121, %f122, 0f00000000;
	fma.rn.f32 	%f124, %f121, 0f37CBAC00, 0fBAB607ED;
	selp.f32 	%f125, %f124, 0fB94D4153, %p63;
	selp.f32 	%f126, 0f3D2AAABB, 0f3C0885E4, %p63;
	fma.rn.f32 	%f127, %f125, %f121, %f126;
	selp.f32 	%f128, 0fBEFFFFFF, 0fBE2AAAA8, %p63;
	fma.rn.f32 	%f129, %f127, %f121, %f128;
	fma.rn.f32 	%f130, %f129, %f123, %f122;
	and.b32  	%r121, %r134, 2;
	setp.eq.s32 	%p64, %r121, 0;
	mov.f32 	%f131, 0f00000000;
	sub.f32 	%f132, %f131, %f130;
	selp.f32 	%f151, %f130, %f132, %p64;
$L__BB10_38:
	mul.wide.u32 	%rd49, %r23, 4;
	add.s64 	%rd50, %rd6, %rd49;
	add.s64 	%rd51, %rd7, %rd49;
	mul.wide.u32 	%rd52, %r17, 4;
	add.s64 	%rd53, %rd50, %rd52;
	ld.global.f32 	%f133, [%rd53];
	mul.wide.u32 	%rd54, %r124, 4;
	add.s64 	%rd55, %rd50, %rd54;
	ld.global.f32 	%f134, [%rd55];
	add.s64 	%rd56, %rd51, %rd52;
	ld.global.f32 	%f135, [%rd56];
	add.s64 	%rd57, %rd51, %rd54;
	ld.global.f32 	%f136, [%rd57];
	mul.f32 	%f137, %f150, %f133;
	mul.f32 	%f138, %f151, %f134;
	sub.f32 	%f139, %f137, %f138;
	mul.f32 	%f140, %f150, %f134;
	fma.rn.f32 	%f141, %f151, %f133, %f140;
	mul.f32 	%f142, %f150, %f135;
	mul.f32 	%f143, %f151, %f136;
	sub.f32 	%f144, %f142, %f143;
	mul.f32 	%f145, %f150, %f136;
	fma.rn.f32 	%f146, %f151, %f135, %f145;
	st.global.f32 	[%rd53], %f139;
	st.global.f32 	[%rd55], %f141;
	st.global.f32 	[%rd56], %f144;
	st.global.f32 	[%rd57], %f146;
$L__BB10_39:
	add.s32 	%r123, %r123, %r12;
	setp.lt.u32 	%p65, %r123, %r7;
	@%p65 bra 	$L__BB10_4;
$L__BB10_40:
	ret;

}
	// .globl	fused_qkv_rope
.visible .entry fused_qkv_rope(
	.param .u64 .ptr .align 1 fused_qkv_rope_param_0,
	.param .u64 .ptr .align 1 fused_qkv_rope_param_1,
	.param .u64 .ptr .align 1 fused_qkv_rope_param_2,
	.param .u64 .ptr .align 1 fused_qkv_rope_param_3,
	.param .u64 .ptr .align 1 fused_qkv_rope_param_4,
	.param .u64 .ptr .align 1 fused_qkv_rope_param_5,
	.param .u64 .ptr .align 1 fused_qkv_rope_param_6,
	.param .align 4 .b8 fused_qkv_rope_param_7[44]
)
{
	.local .align 4 .b8 	__local_depot11[28];
	.reg .b64 	%SP;
	.reg .b64 	%SPL;
	.reg .pred 	%p<145>;
	.reg .b32 	%r<279>;
	.reg .b32 	%f<983>;
	.reg .b64 	%rd<259>;
	.reg .b64 	%fd<5>;

	mov.u64 	%SPL, __local_depot11;
	ld.param.u32 	%r133, [fused_qkv_rope_param_7+40];
	ld.param.u32 	%r132, [fused_qkv_rope_param_7+36];
	ld.param.f32 	%f142, [fused_qkv_rope_param_7+32];
	ld.param.f32 	%f141, [fused_qkv_rope_param_7+28];
	ld.param.u32 	%r131, [fused_qkv_rope_param_7+24];
	ld.param.u32 	%r130, [fused_qkv_rope_param_7+20];
	ld.param.u32 	%r129, [fused_qkv_rope_param_7+16];
	ld.param.u32 	%r125, [fused_qkv_rope_param_7];
	ld.param.u64 	%rd37, [fused_qkv_rope_param_0];
	ld.param.u32 	%r126, [fused_qkv_rope_param_7+4];
	ld.param.u32 	%r127, [fused_qkv_rope_param_7+8];
	ld.param.u32 	%r128, [fused_qkv_rope_param_7+12];
	ld.param.u64 	%rd42, [fused_qkv_rope_param_1];
	ld.param.u64 	%rd43, [fused_qkv_rope_param_2];
	ld.param.u64 	%rd38, [fused_qkv_rope_param_3];
	ld.param.u64 	%rd39, [fused_qkv_rope_param_4];
	ld.param.u64 	%rd40, [fused_qkv_rope_param_5];
	ld.param.u64 	%rd41, [fused_qkv_rope_param_6];
	cvta.to.global.u64 	%rd1, %rd42;
	cvta.to.global.u64 	%rd2, %rd43;
	cvta.to.global.u64 	%rd3, %rd38;
	add.u64 	%rd4, %SPL, 0;
	add.u64 	%rd5, %SPL, 0;
	setp.eq.s32 	%p4, %r128, 0;
	setp.eq.s32 	%p5, %r127, 0;
	or.pred  	%p6, %p4, %p5;
	setp.eq.s32 	%p7, %r126, 0;
	or.pred  	%p8, %p7, %p6;
	@%p8 bra 	$L__BB11_154;
	mul.lo.s32 	%r8, %r127, %r128;
	setp.lt.u32 	%p9, %r131, %r8;
	@%p9 bra 	$L__BB11_154;
	sub.s32 	%r134, %r131, %r8;
	shr.u32 	%r135, %r134, 1;
	div.u32 	%r9, %r135, %r128;
	min.u32 	%r10, %r129, %r128;
	mul.lo.s32 	%r136, %r125, %r126;
	mul.lo.s32 	%r11, %r136, %r8;
	mov.u32 	%r137, %ctaid.x;
	mov.u32 	%r12, %ntid.x;
	mov.u32 	%r138, %tid.x;
	mad.lo.s32 	%r238, %r137, %r12, %r138;
	setp.ne.s64 	%p10, %rd40, 0;
	setp.ne.s64 	%p11, %rd41, 0;
	and.pred  	%p1, %p10, %p11;
	setp.ge.u32 	%p12, %r238, %r11;
	@%p12 bra 	$L__BB11_154;
	abs.f32 	%f143, %f141;
	setp.lt.f32 	%p13, %f143, 0f00800000;
	mul.f32 	%f145, %f143, 0f4B800000;
	selp.f32 	%f146, %f145, %f143, %p13;
	selp.f32 	%f147, 0fC1C00000, 0f00000000, %p13;
	mov.b32 	%r139, %f146;
	add.s32 	%r140, %r139, -1060439283;
	and.b32  	%r141, %r140, -8388608;
	sub.s32 	%r142, %r139, %r141;
	mov.b32 	%f148, %r142;
	cvt.rn.f32.s32 	%f149, %r141;
	fma.rn.f32 	%f150, %f149, 0f34000000, %f147;
	add.f32 	%f151, %f148, 0fBF800000;
	add.f32 	%f152, %f148, 0f3F800000;
	rcp.approx.ftz.f32 	%f153, %f152;
	add.f32 	%f154, %f151, %f151;
	mul.f32 	%f155, %f154, %f153;
	mul.f32 	%f156, %f155, %f155;
	sub.f32 	%f157, %f151, %f155;
	add.f32 	%f158, %f157, %f157;
	neg.f32 	%f159, %f155;
	fma.rn.f32 	%f160, %f159, %f151, %f158;
	mul.rn.f32 	%f161, %f153, %f160;
	fma.rn.f32 	%f162, %f156, 0f3A2C32E4, 0f3B52E7DB;
	fma.rn.f32 	%f163, %f162, %f156, 0f3C93BB73;
	fma.rn.f32 	%f164, %f163, %f156, 0f3DF6384F;
	mul.rn.f32 	%f165, %f164, %f156;
	fma.rn.f32 	%f166, %f155, 0f3FB8AA3B, %f150;
	sub.f32 	%f167, %f150, %f166;
	fma.rn.f32 	%f168, %f155, 0f3FB8AA3B, %f167;
	fma.rn.f32 	%f169, %f161, 0f3FB8AA3B, %f168;
	fma.rn.f32 	%f170, %f155, 0f32A55E34, %f169;
	mul.f32 	%f171, %f165, 0f40400000;
	fma.rn.f32 	%f172, %f171, %f161, %f170;
	fma.rn.f32 	%f173, %f165, %f155, %f172;
	add.rn.f32 	%f2, %f166, %f173;
	neg.f32 	%f174, %f166;
	add.rn.f32 	%f175, %f2, %f174;
	neg.f32 	%f176, %f175;
	add.rn.f32 	%f3, %f173, %f176;
	setp.eq.f32 	%p14, %f141, 0f00000000;
	setp.eq.f32 	%p15, %f143, 0f7F800000;
	or.pred  	%p2, %p14, %p15;
	add.s32 	%r14, %r130, -1;
	and.b32  	%r15, %r130, 15;
	add.s32 	%r16, %r15, -1;
	and.b32  	%r17, %r130, 7;
	add.s32 	%r18, %r17, -1;
	and.b32  	%r19, %r130, -16;
	and.b32  	%r20, %r130, 3;
	cvta.to.global.u64 	%rd6, %rd37;
	cvta.to.global.u64 	%rd7, %rd40;
	cvta.to.global.u64 	%rd8, %rd41;
	setp.ne.s32 	%p16, %r133, 0;
	and.pred  	%p3, %p1, %p16;
	mov.u32 	%r143, %nctaid.x;
	mul.lo.s32 	%r21, %r12, %r143;
	not.pred 	%p117, %p2;
$L__BB11_4:
	div.u32 	%r144, %r238, %r128;
	mul.lo.s32 	%r145, %r144, %r128;
	sub.s32 	%r23, %r238, %r145;
	div.u32 	%r25, %r144, %r127;
	mul.lo.s32 	%r146, %r25, %r127;
	sub.s32 	%r24, %r144, %r146;
	mul.lo.s32 	%r147, %r25, %r130;
	mul.wide.u32 	%rd46, %r147, 4;
	add.s64 	%rd9, %rd6, %rd46;
	mul.lo.s32 	%r26, %r25, %r131;
	setp.ge.u32 	%p17, %r24, %r9;
	@%p17 bra 	$L__BB11_22;
	setp.eq.s32 	%p18, %r130, 0;
	sub.s32 	%r148, %r131, %r8;
	shr.u32 	%r149, %r148, 1;
	add.s32 	%r150, %r149, %r8;
	add.s32 	%r151, %r150, %r23;
	mad.lo.s32 	%r27, %r24, %r128, %r151;
	mul.lo.s32 	%r152, %r27, %r130;
	cvt.u64.u32 	%rd10, %r152;
	mov.f32 	%f922, 0f00000000;
	@%p18 bra 	$L__BB11_19;
	setp.lt.u32 	%p19, %r14, 15;
	mov.f32 	%f922, 0f00000000;
	mov.b32 	%r242, 0;
	@%p19 bra 	$L__BB11_9;
	and.b32  	%r155, %r130, -16;
	neg.s32 	%r239, %r155;
	mov.f32 	%f922, 0f00000000;
	mov.b32 	%r240, 0;
$L__BB11_8:
	.pragma "nounroll";
	cvt.u64.u32 	%rd47, %r240;
	mul.wide.u32 	%rd48, %r240, 4;
	add.s64 	%rd49, %rd9, %rd48;
	ld.global.f32 	%f181, [%rd49];
	add.s64 	%rd50, %rd47, %rd10;
	shl.b64 	%rd51, %rd50, 2;
	add.s64 	%rd52, %rd1, %rd51;
	ld.global.f32 	%f182, [%rd52];
	fma.rn.f32 	%f183, %f181, %f182, %f922;
	ld.global.f32 	%f184, [%rd49+4];
	ld.global.f32 	%f185, [%rd52+4];
	fma.rn.f32 	%f186, %f184, %f185, %f183;
	ld.global.f32 	%f187, [%rd49+8];
	ld.global.f32 	%f188, [%rd52+8];
	fma.rn.f32 	%f189, %f187, %f188, %f186;
	ld.global.f32 	%f190, [%rd49+12];
	ld.global.f32 	%f191, [%rd52+12];
	fma.rn.f32 	%f192, %f190, %f191, %f189;
	ld.global.f32 	%f193, [%rd49+16];
	ld.global.f32 	%f194, [%rd52+16];
	fma.rn.f32 	%f195, %f193, %f194, %f192;
	ld.global.f32 	%f196, [%rd49+20];
	ld.global.f32 	%f197, [%rd52+20];
	fma.rn.f32 	%f198, %f196, %f197, %f195;
	ld.global.f32 	%f199, [%rd49+24];
	ld.global.f32 	%f200, [%rd52+24];
	fma.rn.f32 	%f201, %f199, %f200, %f198;
	ld.global.f32 	%f202, [%rd49+28];
	ld.global.f32 	%f203, [%rd52+28];
	fma.rn.f32 	%f204, %f202, %f203, %f201;
	ld.global.f32 	%f205, [%rd49+32];
	ld.global.f32 	%f206, [%rd52+32];
	fma.rn.f32 	%f207, %f205, %f206, %f204;
	ld.global.f32 	%f208, [%rd49+36];
	ld.global.f32 	%f209, [%rd52+36];
	fma.rn.f32 	%f210, %f208, %f209, %f207;
	ld.global.f32 	%f211, [%rd49+40];
	ld.global.f32 	%f212, [%rd52+40];
	fma.rn.f32 	%f213, %f211, %f212, %f210;
	ld.global.f32 	%f214, [%rd49+44];
	ld.global.f32 	%f215, [%rd52+44];
	fma.rn.f32 	%f216, %f214, %f215, %f213;
	ld.global.f32 	%f217, [%rd49+48];
	ld.global.f32 	%f218, [%rd52+48];
	fma.rn.f32 	%f219, %f217, %f218, %f216;
	ld.global.f32 	%f220, [%rd49+52];
	ld.global.f32 	%f221, [%rd52+52];
	fma.rn.f32 	%f222, %f220, %f221, %f219;
	ld.global.f32 	%f223, [%rd49+56];
	ld.global.f32 	%f224, [%rd52+56];
	fma.rn.f32 	%f225, %f223, %f224, %f222;
	ld.global.f32 	%f226, [%rd49+60];
	ld.global.f32 	%f227, [%rd52+60];
	fma.rn.f32 	%f922, %f226, %f227, %f225;
	add.s32 	%r240, %r240, 16;
	add.s32 	%r239, %r239, 16;
	setp.ne.s32 	%p20, %r239, 0;
	mov.u32 	%r242, %r19;
	@%p20 bra 	$L__BB11_8;
$L__BB11_9:
	setp.eq.s32 	%p21, %r15, 0;
	@%p21 bra 	$L__BB11_19;
	setp.lt.u32 	%p22, %r16, 7;
	@%p22 bra 	$L__BB11_12;
	cvt.u64.u32 	%rd53, %r242;
	mul.wide.u32 	%rd54, %r242, 4;
	add.s64 	%rd55, %rd9, %rd54;
	ld.global.f32 	%f229, [%rd55];
	add.s64 	%rd56, %rd53, %rd10;
	shl.b64 	%rd57, %rd56, 2;
	add.s64 	%rd58, %rd1, %rd57;
	ld.global.f32 	%f230, [%rd58];
	fma.rn.f32 	%f231, %f229, %f230, %f922;
	ld.global.f32 	%f232, [%rd55+4];
	ld.global.f32 	%f233, [%rd58+4];
	fma.rn.f32 	%f234, %f232, %f233, %f231;
	ld.global.f32 	%f235, [%rd55+8];
	ld.global.f32 	%f236, [%rd58+8];
	fma.rn.f32 	%f237, %f235, %f236, %f234;
	ld.global.f32 	%f238, [%rd55+12];
	ld.global.f32 	%f239, [%rd58+12];
	fma.rn.f32 	%f240, %f238, %f239, %f237;
	ld.global.f32 	%f241, [%rd55+16];
	ld.global.f32 	%f242, [%rd58+16];
	fma.rn.f32 	%f243, %f241, %f242, %f240;
	ld.global.f32 	%f244, [%rd55+20];
	ld.global.f32 	%f245, [%rd58+20];
	fma.rn.f32 	%f246, %f244, %f245, %f243;
	ld.global.f32 	%f247, [%rd55+24];
	ld.global.f32 	%f248, [%rd58+24];
	fma.rn.f32 	%f249, %f247, %f248, %f246;
	ld.global.f32 	%f250, [%rd55+28];
	ld.global.f32 	%f251, [%rd58+28];
	fma.rn.f32 	%f922, %f250, %f251, %f249;
	add.s32 	%r242, %r242, 8;
$L__BB11_12:
	setp.eq.s32 	%p23, %r17, 0;
	@%p23 bra 	$L__BB11_19;
	setp.lt.u32 	%p24, %r18, 3;
	@%p24 bra 	$L__BB11_15;
	cvt.u64.u32 	%rd59, %r242;
	mul.wide.u32 	%rd60, %r242, 4;
	add.s64 	%rd61, %rd9, %rd60;
	ld.global.f32 	%f253, [%rd61];
	add.s64 	%rd62, %rd59, %rd10;
	shl.b64 	%rd63, %rd62, 2;
	add.s64 	%rd64, %rd1, %rd63;
	ld.global.f32 	%f254, [%rd64];
	fma.rn.f32 	%f255, %f253, %f254, %f922;
	ld.global.f32 	%f256, [%rd61+4];
	ld.global.f32 	%f257, [%rd64+4];
	fma.rn.f32 	%f258, %f256, %f257, %f255;
	ld.global.f32 	%f259, [%rd61+8];
	ld.global.f32 	%f260, [%rd64+8];
	fma.rn.f32 	%f261, %f259, %f260, %f258;
	ld.global.f32 	%f262, [%rd61+12];
	ld.global.f32 	%f263, [%rd64+12];
	fma.rn.f32 	%f922, %f262, %f263, %f261;
	add.s32 	%r242, %r242, 4;
$L__BB11_15:
	setp.eq.s32 	%p25, %r20, 0;
	@%p25 bra 	$L__BB11_19;
	setp.eq.s32 	%p26, %r20, 1;
	cvt.u64.u32 	%rd65, %r242;
	mul.wide.u32 	%rd66, %r242, 4;
	add.s64 	%rd11, %rd9, %rd66;
	ld.global.f32 	%f264, [%rd11];
	add.s64 	%rd67, %rd65, %rd10;
	shl.b64 	%rd68, %rd67, 2;
	add.s64 	%rd12, %rd1, %rd68;
	ld.global.f32 	%f265, [%rd12];
	fma.rn.f32 	%f922, %f264, %f265, %f922;
	@%p26 bra 	$L__BB11_19;
	setp.eq.s32 	%p27, %r20, 2;
	ld.global.f32 	%f266, [%rd11+4];
	ld.global.f32 	%f267, [%rd12+4];
	fma.rn.f32 	%f922, %f266, %f267, %f922;
	@%p27 bra 	$L__BB11_19;
	ld.global.f32 	%f268, [%rd11+8];
	ld.global.f32 	%f269, [%rd12+8];
	fma.rn.f32 	%f922, %f268, %f269, %f922;
$L__BB11_19:
	setp.eq.s64 	%p28, %rd38, 0;
	@%p28 bra 	$L__BB11_21;
	mul.wide.u32 	%rd69, %r27, 4;
	add.s64 	%rd70, %rd3, %rd69;
	ld.global.f32 	%f270, [%rd70];
	add.f32 	%f922, %f922, %f270;
$L__BB11_21:
	add.s32 	%r156, %r27, %r26;
	mul.wide.u32 	%rd71, %r156, 4;
	add.s64 	%rd72, %rd2, %rd71;
	st.global.f32 	[%rd72], %f922;
$L__BB11_22:
	setp.gt.u32 	%p29, %r129, %r23;
	@%p29 bra 	$L__BB11_57;
	setp.eq.s32 	%p30, %r130, 0;
	mad.lo.s32 	%r38, %r24, %r128, %r23;
	mul.lo.s32 	%r157, %r38, %r130;
	cvt.u64.u32 	%rd13, %r157;
	mov.f32 	%f931, 0f00000000;
	@%p30 bra 	$L__BB11_37;
	setp.lt.u32 	%p31, %r14, 15;
	mov.f32 	%f931, 0f00000000;
	mov.b32 	%r246, 0;
	@%p31 bra 	$L__BB11_27;
	mov.f32 	%f931, 0f00000000;
	mov.b32 	%r244, 0;
$L__BB11_26:
	.pragma "nounroll";
	cvt.u64.u32 	%rd73, %r244;
	mul.wide.u32 	%rd74, %r244, 4;
	add.s64 	%rd75, %rd9, %rd74;
	ld.global.f32 	%f275, [%rd75];
	add.s64 	%rd76, %rd73, %rd13;
	shl.b64 	%rd77, %rd76, 2;
	add.s64 	%rd78, %rd1, %rd77;
	ld.global.f32 	%f276, [%rd78];
	fma.rn.f32 	%f277, %f275, %f276, %f931;
	ld.global.f32 	%f278, [%rd75+4];
	ld.global.f32 	%f279, [%rd78+4];
	fma.rn.f32 	%f280, %f278, %f279, %f277;
	ld.global.f32 	%f281, [%rd75+8];
	ld.global.f32 	%f282, [%rd78+8];
	fma.rn.f32 	%f283, %f281, %f282, %f280;
	ld.global.f32 	%f284, [%rd75+12];
	ld.global.f32 	%f285, [%rd78+12];
	fma.rn.f32 	%f286, %f284, %f285, %f283;
	ld.global.f32 	%f287, [%rd75+16];
	ld.global.f32 	%f288, [%rd78+16];
	fma.rn.f32 	%f289, %f287, %f288, %f286;
	ld.global.f32 	%f290, [%rd75+20];
	ld.global.f32 	%f291, [%rd78+20];
	fma.rn.f32 	%f292, %f290, %f291, %f289;
	ld.global.f32 	%f293, [%rd75+24];
	ld.global.f32 	%f294, [%rd78+24];
	fma.rn.f32 	%f295, %f293, %f294, %f292;
	ld.global.f32 	%f296, [%rd75+28];
	ld.global.f32 	%f297, [%rd78+28];
	fma.rn.f32 	%f298, %f296, %f297, %f295;
	ld.global.f32 	%f299, [%rd75+32];
	ld.global.f32 	%f300, [%rd78+32];
	fma.rn.f32 	%f301, %f299, %f300, %f298;
	ld.global.f32 	%f302, [%rd75+36];
	ld.global.f32 	%f303, [%rd78+36];
	fma.rn.f32 	%f304, %f302, %f303, %f301;
	ld.global.f32 	%f305, [%rd75+40];
	ld.global.f32 	%f306, [%rd78+40];
	fma.rn.f32 	%f307, %f305, %f306, %f304;
	ld.global.f32 	%f308, [%rd75+44];
	ld.global.f32 	%f309, [%rd78+44];
	fma.rn.f32 	%f310, %f308, %f309, %f307;
	ld.global.f32 	%f311, [%rd75+48];
	ld.global.f32 	%f312, [%rd78+48];
	fma.rn.f32 	%f313, %f311, %f312, %f310;
	ld.global.f32 	%f314, [%rd75+52];
	ld.global.f32 	%f315, [%rd78+52];
	fma.rn.f32 	%f316, %f314, %f315, %f313;
	ld.global.f32 	%f317, [%rd75+56];
	ld.global.f32 	%f318, [%rd78+56];
	fma.rn.f32 	%f319, %f317, %f318, %f316;
	ld.global.f32 	%f320, [%rd75+60];
	ld.global.f32 	%f321, [%rd78+60];
	fma.rn.f32 	%f931, %f320, %f321, %f319;
	add.s32 	%r244, %r244, 16;
	setp.ne.s32 	%p32, %r244, %r19;
	mov.u32 	%r246, %r19;
	@%p32 bra 	$L__BB11_26;
$L__BB11_27:
	setp.eq.s32 	%p33, %r15, 0;
	@%p33 bra 	$L__BB11_37;
	setp.lt.u32 	%p34, %r16, 7;
	@%p34 bra 	$L__BB11_30;
	cvt.u64.u32 	%rd79, %r246;
	mul.wide.u32 	%rd80, %r246, 4;
	add.s64 	%rd81, %rd9, %rd80;
	ld.global.f32 	%f323, [%rd81];
	add.s64 	%rd82, %rd79, %rd13;
	shl.b64 	%rd83, %rd82, 2;
	add.s64 	%rd84, %rd1, %rd83;
	ld.global.f32 	%f324, [%rd84];
	fma.rn.f32 	%f325, %f323, %f324, %f931;
	ld.global.f32 	%f326, [%rd81+4];
	ld.global.f32 	%f327, [%rd84+4];
	fma.rn.f32 	%f328, %f326, %f327, %f325;
	ld.global.f32 	%f329, [%rd81+8];
	ld.global.f32 	%f330, [%rd84+8];
	fma.rn.f32 	%f331, %f329, %f330, %f328;
	ld.global.f32 	%f332, [%rd81+12];
	ld.global.f32 	%f333, [%rd84+12];
	fma.rn.f32 	%f334, %f332, %f333, %f331;
	ld.global.f32 	%f335, [%rd81+16];
	ld.global.f32 	%f336, [%rd84+16];
	fma.rn.f32 	%f337, %f335, %f336, %f334;
	ld.global.f32 	%f338, [%rd81+20];
	ld.global.f32 	%f339, [%rd84+20];
	fma.rn.f32 	%f340, %f338, %f339, %f337;
	ld.global.f32 	%f341, [%rd81+24];
	ld.global.f32 	%f342, [%rd84+24];
	fma.rn.f32 	%f343, %f341, %f342, %f340;
	ld.global.f32 	%f344, [%rd81+28];
	ld.global.f32 	%f345, [%rd84+28];
	fma.rn.f32 	%f931, %f344, %f345, %f343;
	add.s32 	%r246, %r246, 8;
$L__BB11_30:
	setp.eq.s32 	%p35, %r17, 0;
	@%p35 bra 	$L__BB11_37;
	setp.lt.u32 	%p36, %r18, 3;
	@%p36 bra 	$L__BB11_33;
	cvt.u64.u32 	%rd85, %r246;
	mul.wide.u32 	%rd86, %r246, 4;
	add.s64 	%rd87, %rd9, %rd86;
	ld.global.f32 	%f347, [%rd87];
	add.s64 	%rd88, %rd85, %rd13;
	shl.b64 	%rd89, %rd88, 2;
	add.s64 	%rd90, %rd1, %rd89;
	ld.global.f32 	%f348, [%rd90];
	fma.rn.f32 	%f349, %f347, %f348, %f931;
	ld.global.f32 	%f350, [%rd87+4];
	ld.global.f32 	%f351, [%rd90+4];
	fma.rn.f32 	%f352, %f350, %f351, %f349;
	ld.global.f32 	%f353, [%rd87+8];
	ld.global.f32 	%f354, [%rd90+8];
	fma.rn.f32 	%f355, %f353, %f354, %f352;
	ld.global.f32 	%f356, [%rd87+12];
	ld.global.f32 	%f357, [%rd90+12];
	fma.rn.f32 	%f931, %f356, %f357, %f355;
	add.s32 	%r246, %r246, 4;
$L__BB11_33:
	setp.eq.s32 	%p37, %r20, 0;
	@%p37 bra 	$L__BB11_37;
	setp.eq.s32 	%p38, %r20, 1;
	cvt.u64.u32 	%rd91, %r246;
	mul.wide.u32 	%rd92, %r246, 4;
	add.s64 	%rd14, %rd9, %rd92;
	ld.global.f32 	%f358, [%rd14];
	add.s64 	%rd93, %rd91, %rd13;
	shl.b64 	%rd94, %rd93, 2;
	add.s64 	%rd15, %rd1, %rd94;
	ld.global.f32 	%f359, [%rd15];
	fma.rn.f32 	%f931, %f358, %f359, %f931;
	@%p38 bra 	$L__BB11_37;
	setp.eq.s32 	%p39, %r20, 2;
	ld.global.f32 	%f360, [%rd14+4];
	ld.global.f32 	%f361, [%rd15+4];
	fma.rn.f32 	%f931, %f360, %f361, %f931;
	@%p39 bra 	$L__BB11_37;
	ld.global.f32 	%f362, [%rd14+8];
	ld.global.f32 	%f363, [%rd15+8];
	fma.rn.f32 	%f931, %f362, %f363, %f931;
$L__BB11_37:
	setp.eq.s64 	%p40, %rd38, 0;
	@%p40 bra 	$L__BB11_39;
	mul.wide.u32 	%rd95, %r38, 4;
	add.s64 	%rd96, %rd3, %rd95;
	ld.global.f32 	%f364, [%rd96];
	add.f32 	%f931, %f931, %f364;
$L__BB11_39:
	setp.ge.u32 	%p41, %r24, %r9;
	add.s32 	%r46, %r26, %r38;
	mul.wide.u32 	%rd97, %r46, 4;
	add.s64 	%rd98, %rd2, %rd97;
	st.global.f32 	[%rd98], %f931;
	@%p41 bra 	$L__BB11_153;
	setp.eq.s32 	%p42, %r130, 0;
	add.s32 	%r47, %r38, %r8;
	mul.lo.s32 	%r160, %r47, %r130;
	cvt.u64.u32 	%rd16, %r160;
	mov.f32 	%f940, 0f00000000;
	@%p42 bra 	$L__BB11_54;
	setp.lt.u32 	%p43, %r14, 15;
	mov.f32 	%f940, 0f00000000;
	mov.b32 	%r250, 0;
	@%p43 bra 	$L__BB11_44;
	mov.f32 	%f940, 0f00000000;
	mov.b32 	%r248, 0;
$L__BB11_43:
	.pragma "nounroll";
	cvt.u64.u32 	%rd99, %r248;
	mul.wide.u32 	%rd100, %r248, 4;
	add.s64 	%rd101, %rd9, %rd100;
	ld.global.f32 	%f369, [%rd101];
	add.s64 	%rd102, %rd99, %rd16;
	shl.b64 	%rd103, %rd102, 2;
	add.s64 	%rd104, %rd1, %rd103;
	ld.global.f32 	%f370, [%rd104];
	fma.rn.f32 	%f371, %f369, %f370, %f940;
	ld.global.f32 	%f372, [%rd101+4];
	ld.global.f32 	%f373, [%rd104+4];
	fma.rn.f32 	%f374, %f372, %f373, %f371;
	ld.global.f32 	%f375, [%rd101+8];
	ld.global.f32 	%f376, [%rd104+8];
	fma.rn.f32 	%f377, %f375, %f376, %f374;
	ld.global.f32 	%f378, [%rd101+12];
	ld.global.f32 	%f379, [%rd104+12];
	fma.rn.f32 	%f380, %f378, %f379, %f377;
	ld.global.f32 	%f381, [%rd101+16];
	ld.global.f32 	%f382, [%rd104+16];
	fma.rn.f32 	%f383, %f381, %f382, %f380;
	ld.global.f32 	%f384, [%rd101+20];
	ld.global.f32 	%f385, [%rd104+20];
	fma.rn.f32 	%f386, %f384, %f385, %f383;
	ld.global.f32 	%f387, [%rd101+24];
	ld.global.f32 	%f388, [%rd104+24];
	fma.rn.f32 	%f389, %f387, %f388, %f386;
	ld.global.f32 	%f390, [%rd101+28];
	ld.global.f32 	%f391, [%rd104+28];
	fma.rn.f32 	%f392, %f390, %f391, %f389;
	ld.global.f32 	%f393, [%rd101+32];
	ld.global.f32 	%f394, [%rd104+32];
	fma.rn.f32 	%f395, %f393, %f394, %f392;
	ld.global.f32 	%f396, [%rd101+36];
	ld.global.f32 	%f397, [%rd104+36];
	fma.rn.f32 	%f398, %f396, %f397, %f395;
	ld.global.f32 	%f399, [%rd101+40];
	ld.global.f32 	%f400, [%rd104+40];
	fma.rn.f32 	%f401, %f399, %f400, %f398;
	ld.global.f32 	%f402, [%rd101+44];
	ld.global.f32 	%f403, [%rd104+44];
	fma.rn.f32 	%f404, %f402, %f403, %f401;
	ld.global.f32 	%f405, [%rd101+48];
	ld.global.f32 	%f406, [%rd104+48];
	fma.rn.f32 	%f407, %f405, %f406, %f404;
	ld.global.f32 	%f408, [%rd101+52];
	ld.global.f32 	%f409, [%rd104+52];
	fma.rn.f32 	%f410, %f408, %f409, %f407;
	ld.global.f32 	%f411, [%rd101+56];
	ld.global.f32 	%f412, [%rd104+56];
	fma.rn.f32 	%f413, %f411, %f412, %f410;
	ld.global.f32 	%f414, [%rd101+60];
	ld.global.f32 	%f415, [%rd104+60];
	fma.rn.f32 	%f940, %f414, %f415, %f413;
	add.s32 	%r248, %r248, 16;
	setp.ne.s32 	%p44, %r248, %r19;
	mov.u32 	%r250, %r19;
	@%p44 bra 	$L__BB11_43;
$L__BB11_44:
	setp.eq.s32 	%p45, %r15, 0;
	@%p45 bra 	$L__BB11_54;
	setp.lt.u32 	%p46, %r16, 7;
	@%p46 bra 	$L__BB11_47;
	cvt.u64.u32 	%rd105, %r250;
	mul.wide.u32 	%rd106, %r250, 4;
	add.s64 	%rd107, %rd9, %rd106;
	ld.global.f32 	%f417, [%rd107];
	add.s64 	%rd108, %rd105, %rd16;
	shl.b64 	%rd109, %rd108, 2;
	add.s64 	%rd110, %rd1, %rd109;
	ld.global.f32 	%f418, [%rd110];
	fma.rn.f32 	%f419, %f417, %f418, %f940;
	ld.global.f32 	%f420, [%rd107+4];
	ld.global.f32 	%f421, [%rd110+4];
	fma.rn.f32 	%f422, %f420, %f421, %f419;
	ld.global.f32 	%f423, [%rd107+8];
	ld.global.f32 	%f424, [%rd110+8];
	fma.rn.f32 	%f425, %f423, %f424, %f422;
	ld.global.f32 	%f426, [%rd107+12];
	ld.global.f32 	%f427, [%rd110+12];
	fma.rn.f32 	%f428, %f426, %f427, %f425;
	ld.global.f32 	%f429, [%rd107+16];
	ld.global.f32 	%f430, [%rd110+16];
	fma.rn.f32 	%f431, %f429, %f430, %f428;
	ld.global.f32 	%f432, [%rd107+20];
	ld.global.f32 	%f433, [%rd110+20];
	fma.rn.f32 	%f434, %f432, %f433, %f431;
	ld.global.f32 	%f435, [%rd107+24];
	ld.global.f32 	%f436, [%rd110+24];
	fma.rn.f32 	%f437, %f435, %f436, %f434;
	ld.global.f32 	%f438, [%rd107+28];
	ld.global.f32 	%f439, [%rd110+28];
	fma.rn.f32 	%f940, %f438, %f439, %f437;
	add.s32 	%r250, %r250, 8;
$L__BB11_47:
	setp.eq.s32 	%p47, %r17, 0;
	@%p47 bra 	$L__BB11_54;
	setp.lt.u32 	%p48, %r18, 3;
	@%p48 bra 	$L__BB11_50;
	cvt.u64.u32 	%rd111, %r250;
	mul.wide.u32 	%rd112, %r250, 4;
	add.s64 	%rd113, %rd9, %rd112;
	ld.global.f32 	%f441, [%rd113];
	add.s64 	%rd114, %rd111, %rd16;
	shl.b64 	%rd115, %rd114, 2;
	add.s64 	%rd116, %rd1, %rd115;
	ld.global.f32 	%f442, [%rd116];
	fma.rn.f32 	%f443, %f441, %f442, %f940;
	ld.global.f32 	%f444, [%rd113+4];
	ld.global.f32 	%f445, [%rd116+4];
	fma.rn.f32 	%f446, %f444, %f445, %f443;
	ld.global.f32 	%f447, [%rd113+8];
	ld.global.f32 	%f448, [%rd116+8];
	fma.rn.f32 	%f449, %f447, %f448, %f446;
	ld.global.f32 	%f450, [%rd113+12];
	ld.global.f32 	%f451, [%rd116+12];
	fma.rn.f32 	%f940, %f450, %f451, %f449;
	add.s32 	%r250, %r250, 4;
$L__BB11_50:
	setp.eq.s32 	%p49, %r20, 0;
	@%p49 bra 	$L__BB11_54;
	setp.eq.s32 	%p50, %r20, 1;
	cvt.u64.u32 	%rd117, %r250;
	mul.wide.u32 	%rd118, %r250, 4;
	add.s64 	%rd17, %rd9, %rd118;
	ld.global.f32 	%f452, [%rd17];
	add.s64 	%rd119, %rd117, %rd16;
	shl.b64 	%rd120, %rd119, 2;
	add.s64 	%rd18, %rd1, %rd120;
	ld.global.f32 	%f453, [%rd18];
	fma.rn.f32 	%f940, %f452, %f453, %f940;
	@%p50 bra 	$L__BB11_54;
	setp.eq.s32 	%p51, %r20, 2;
	ld.global.f32 	%f454, [%rd17+4];
	ld.global.f32 	%f455, [%rd18+4];
	fma.rn.f32 	%f940, %f454, %f455, %f940;
	@%p51 bra 	$L__BB11_54;
	ld.global.f32 	%f456, [%rd17+8];
	ld.global.f32 	%f457, [%rd18+8];
	fma.rn.f32 	%f940, %f456, %f457, %f940;
$L__BB11_54:
	setp.eq.s64 	%p52, %rd38, 0;
	@%p52 bra 	$L__BB11_56;
	mul.wide.u32 	%rd121, %r47, 4;
	add.s64 	%rd122, %rd3, %rd121;
	ld.global.f32 	%f458, [%rd122];
	add.f32 	%f940, %f940, %f458;
$L__BB11_56:
	add.s32 	%r163, %r46, %r8;
	mul.wide.u32 	%rd123, %r163, 4;
	add.s64 	%rd124, %rd2, %rd123;
	st.global.f32 	[%rd124], %f940;
	bra.uni 	$L__BB11_153;
$L__BB11_57:
	setp.eq.s32 	%p53, %r132, 0;
	@%p53 bra 	$L__BB11_61;
	and.b32  	%r164, %r23, 1;
	setp.eq.b32 	%p54, %r164, 1;
	@%p54 bra 	$L__BB11_153;
	add.s32 	%r252, %r23, 1;
	setp.ge.u32 	%p55, %r252, %r10;
	@%p55 bra 	$L__BB11_153;
	shr.u32 	%r253, %r23, 1;
	bra.uni 	$L__BB11_62;
$L__BB11_61:
	shr.u32 	%r165, %r10, 1;
	setp.ge.u32 	%p56, %r23, %r165;
	add.s32 	%r252, %r23, %r165;
	setp.ge.u32 	%p57, %r252, %r10;
	or.pred  	%p58, %p56, %p57;
	mov.u32 	%r253, %r23;
	@%p58 bra 	$L__BB11_153;
$L__BB11_62:
	setp.eq.s32 	%p59, %r130, 0;
	mul.lo.s32 	%r60, %r24, %r128;
	add.s32 	%r61, %r60, %r23;
	add.s32 	%r62, %r252, %r60;
	mul.lo.s32 	%r166, %r61, %r130;
	cvt.u64.u32 	%rd19, %r166;
	mov.f32 	%f949, 0f00000000;
	@%p59 bra 	$L__BB11_76;
	setp.lt.u32 	%p60, %r14, 15;
	mov.f32 	%f949, 0f00000000;
	mov.b32 	%r256, 0;
	@%p60 bra 	$L__BB11_66;
	mov.f32 	%f949, 0f00000000;
	mov.b32 	%r254, 0;
$L__BB11_65:
	.pragma "nounroll";
	cvt.u64.u32 	%rd125, %r254;
	mul.wide.u32 	%rd126, %r254, 4;
	add.s64 	%rd127, %rd9, %rd126;
	ld.global.f32 	%f463, [%rd127];
	add.s64 	%rd128, %rd125, %rd19;
	shl.b64 	%rd129, %rd128, 2;
	add.s64 	%rd130, %rd1, %rd129;
	ld.global.f32 	%f464, [%rd130];
	fma.rn.f32 	%f465, %f463, %f464, %f949;
	ld.global.f32 	%f466, [%rd127+4];
	ld.global.f32 	%f467, [%rd130+4];
	fma.rn.f32 	%f468, %f466, %f467, %f465;
	ld.global.f32 	%f469, [%rd127+8];
	ld.global.f32 	%f470, [%rd130+8];
	fma.rn.f32 	%f471, %f469, %f470, %f468;
	ld.global.f32 	%f472, [%rd127+12];
	ld.global.f32 	%f473, [%rd130+12];
	fma.rn.f32 	%f474, %f472, %f473, %f471;
	ld.global.f32 	%f475, [%rd127+16];
	ld.global.f32 	%f476, [%rd130+16];
	fma.rn.f32 	%f477, %f475, %f476, %f474;
	ld.global.f32 	%f478, [%rd127+20];
	ld.global.f32 	%f479, [%rd130+20];
	fma.rn.f32 	%f480, %f478, %f479, %f477;
	ld.global.f32 	%f481, [%rd127+24];
	ld.global.f32 	%f482, [%rd130+24];
	fma.rn.f32 	%f483, %f481, %f482, %f480;
	ld.global.f32 	%f484, [%rd127+28];
	ld.global.f32 	%f485, [%rd130+28];
	fma.rn.f32 	%f486, %f484, %f485, %f483;
	ld.global.f32 	%f487, [%rd127+32];
	ld.global.f32 	%f488, [%rd130+32];
	fma.rn.f32 	%f489, %f487, %f488, %f486;
	ld.global.f32 	%f490, [%rd127+36];
	ld.global.f32 	%f491, [%rd130+36];
	fma.rn.f32 	%f492, %f490, %f491, %f489;
	ld.global.f32 	%f493, [%rd127+40];
	ld.global.f32 	%f494, [%rd130+40];
	fma.rn.f32 	%f495, %f493, %f494, %f492;
	ld.global.f32 	%f496, [%rd127+44];
	ld.global.f32 	%f497, [%rd130+44];
	fma.rn.f32 	%f498, %f496, %f497, %f495;
	ld.global.f32 	%f499, [%rd127+48];
	ld.global.f32 	%f500, [%rd130+48];
	fma.rn.f32 	%f501, %f499, %f500, %f498;
	ld.global.f32 	%f502, [%rd127+52];
	ld.global.f32 	%f503, [%rd130+52];
	fma.rn.f32 	%f504, %f502, %f503, %f501;
	ld.global.f32 	%f505, [%rd127+56];
	ld.global.f32 	%f506, [%rd130+56];
	fma.rn.f32 	%f507, %f505, %f506, %f504;
	ld.global.f32 	%f508, [%rd127+60];
	ld.global.f32 	%f509, [%rd130+60];
	fma.rn.f32 	%f949, %f508, %f509, %f507;
	add.s32 	%r254, %r254, 16;
	setp.ne.s32 	%p61, %r254, %r19;
	mov.u32 	%r256, %r19;
	@%p61 bra 	$L__BB11_65;
$L__BB11_66:
	setp.eq.s32 	%p62, %r15, 0;
	@%p62 bra 	$L__BB11_76;
	setp.lt.u32 	%p63, %r16, 7;
	@%p63 bra 	$L__BB11_69;
	cvt.u64.u32 	%rd131, %r256;
	mul.wide.u32 	%rd132, %r256, 4;
	add.s64 	%rd133, %rd9, %rd132;
	ld.global.f32 	%f511, [%rd133];
	add.s64 	%rd134, %rd131, %rd19;
	shl.b64 	%rd135, %rd134, 2;
	add.s64 	%rd136, %rd1, %rd135;
	ld.global.f32 	%f512, [%rd136];
	fma.rn.f32 	%f513, %f511, %f512, %f949;
	ld.global.f32 	%f514, [%rd133+4];
	ld.global.f32 	%f515, [%rd136+4];
	fma.rn.f32 	%f516, %f514, %f515, %f513;
	ld.global.f32 	%f517, [%rd133+8];
	ld.global.f32 	%f518, [%rd136+8];
	fma.rn.f32 	%f519, %f517, %f518, %f516;
	ld.global.f32 	%f520, [%rd133+12];
	ld.global.f32 	%f521, [%rd136+12];
	fma.rn.f32 	%f522, %f520, %f521, %f519;
	ld.global.f32 	%f523, [%rd133+16];
	ld.global.f32 	%f524, [%rd136+16];
	fma.rn.f32 	%f525, %f523, %f524, %f522;
	ld.global.f32 	%f526, [%rd133+20];
	ld.global.f32 	%f527, [%rd136+20];
	fma.rn.f32 	%f528, %f526, %f527, %f525;
	ld.global.f32 	%f529, [%rd133+24];
	ld.global.f32 	%f530, [%rd136+24];
	fma.rn.f32 	%f531, %f529, %f530, %f528;
	ld.global.f32 	%f532, [%rd133+28];
	ld.global.f32 	%f533, [%rd136+28];
	fma.rn.f32 	%f949, %f532, %f533, %f531;
	add.s32 	%r256, %r256, 8;
$L__BB11_69:
	setp.eq.s32 	%p64, %r17, 0;
	@%p64 bra 	$L__BB11_76;
	setp.lt.u32 	%p65, %r18, 3;
	@%p65 bra 	$L__BB11_72;
	cvt.u64.u32 	%rd137, %r256;
	mul.wide.u32 	%rd138, %r256, 4;
	add.s64 	%rd139, %rd9, %rd138;
	ld.global.f32 	%f535, [%rd139];
	add.s64 	%rd140, %rd137, %rd19;
	shl.b64 	%rd141, %rd140, 2;
	add.s64 	%rd142, %rd1, %rd141;
	ld.global.f32 	%f536, [%rd142];
	fma.rn.f32 	%f537, %f535, %f536, %f949;
	ld.global.f32 	%f538, [%rd139+4];
	ld.global.f32 	%f539, [%rd142+4];
	fma.rn.f32 	%f540, %f538, %f539, %f537;
	ld.global.f32 	%f541, [%rd139+8];
	ld.global.f32 	%f542, [%rd142+8];
	fma.rn.f32 	%f543, %f541, %f542, %f540;
	ld.global.f32 	%f544, [%rd139+12];
	ld.global.f32 	%f545, [%rd142+12];
	fma.rn.f32 	%f949, %f544, %f545, %f543;
	add.s32 	%r256, %r256, 4;
$L__BB11_72:
	setp.eq.s32 	%p66, %r20, 0;
	@%p66 bra 	$L__BB11_76;
	setp.eq.s32 	%p67, %r20, 1;
	cvt.u64.u32 	%rd143, %r256;
	mul.wide.u32 	%rd144, %r256, 4;
	add.s64 	%rd20, %rd9, %rd144;
	ld.global.f32 	%f546, [%rd20];
	add.s64 	%rd145, %rd143, %rd19;
	shl.b64 	%rd146, %rd145, 2;
	add.s64 	%rd21, %rd1, %rd146;
	ld.global.f32 	%f547, [%rd21];
	fma.rn.f32 	%f949, %f546, %f547, %f949;
	@%p67 bra 	$L__BB11_76;
	setp.eq.s32 	%p68, %r20, 2;
	ld.global.f32 	%f548, [%rd20+4];
	ld.global.f32 	%f549, [%rd21+4];
	fma.rn.f32 	%f949, %f548, %f549, %f949;
	@%p68 bra 	$L__BB11_76;
	ld.global.f32 	%f550, [%rd20+8];
	ld.global.f32 	%f551, [%rd21+8];
	fma.rn.f32 	%f949, %f550, %f551, %f949;
$L__BB11_76:
	mul.lo.s32 	%r169, %r62, %r130;
	cvt.u64.u32 	%rd22, %r169;
	mov.f32 	%f957, 0f00000000;
	@%p59 bra 	$L__BB11_90;
	setp.lt.u32 	%p70, %r14, 15;
	mov.f32 	%f957, 0f00000000;
	mov.b32 	%r260, 0;
	@%p70 bra 	$L__BB11_80;
	mov.f32 	%f957, 0f00000000;
	mov.b32 	%r258, 0;
$L__BB11_79:
	.pragma "nounroll";
	cvt.u64.u32 	%rd147, %r258;
	mul.wide.u32 	%rd148, %r258, 4;
	add.s64 	%rd149, %rd9, %rd148;
	ld.global.f32 	%f556, [%rd149];
	add.s64 	%rd150, %rd147, %rd22;
	shl.b64 	%rd151, %rd150, 2;
	add.s64 	%rd152, %rd1, %rd151;
	ld.global.f32 	%f557, [%rd152];
	fma.rn.f32 	%f558, %f556, %f557, %f957;
	ld.global.f32 	%f559, [%rd149+4];
	ld.global.f32 	%f560, [%rd152+4];
	fma.rn.f32 	%f561, %f559, %f560, %f558;
	ld.global.f32 	%f562, [%rd149+8];
	ld.global.f32 	%f563, [%rd152+8];
	fma.rn.f32 	%f564, %f562, %f563, %f561;
	ld.global.f32 	%f565, [%rd149+12];
	ld.global.f32 	%f566, [%rd152+12];
	fma.rn.f32 	%f567, %f565, %f566, %f564;
	ld.global.f32 	%f568, [%rd149+16];
	ld.global.f32 	%f569, [%rd152+16];
	fma.rn.f32 	%f570, %f568, %f569, %f567;
	ld.global.f32 	%f571, [%rd149+20];
	ld.global.f32 	%f572, [%rd152+20];
	fma.rn.f32 	%f573, %f571, %f572, %f570;
	ld.global.f32 	%f574, [%rd149+24];
	ld.global.f32 	%f575, [%rd152+24];
	fma.rn.f32 	%f576, %f574, %f575, %f573;
	ld.global.f32 	%f577, [%rd149+28];
	ld.global.f32 	%f578, [%rd152+28];
	fma.rn.f32 	%f579, %f577, %f578, %f576;
	ld.global.f32 	%f580, [%rd149+32];
	ld.global.f32 	%f581, [%rd152+32];
	fma.rn.f32 	%f582, %f580, %f581, %f579;
	ld.global.f32 	%f583, [%rd149+36];
	ld.global.f32 	%f584, [%rd152+36];
	fma.rn.f32 	%f585, %f583, %f584, %f582;
	ld.global.f32 	%f586, [%rd149+40];
	ld.global.f32 	%f587, [%rd152+40];
	fma.rn.f32 	%f588, %f586, %f587, %f585;
	ld.global.f32 	%f589, [%rd149+44];
	ld.global.f32 	%f590, [%rd152+44];
	fma.rn.f32 	%f591, %f589, %f590, %f588;
	ld.global.f32 	%f592, [%rd149+48];
	ld.global.f32 	%f593, [%rd152+48];
	fma.rn.f32 	%f594, %f592, %f593, %f591;
	ld.global.f32 	%f595, [%rd149+52];
	ld.global.f32 	%f596, [%rd152+52];
	fma.rn.f32 	%f597, %f595, %f596, %f594;
	ld.global.f32 	%f598, [%rd149+56];
	ld.global.f32 	%f599, [%rd152+56];
	fma.rn.f32 	%f600, %f598, %f599, %f597;
	ld.global.f32 	%f601, [%rd149+60];
	ld.global.f32 	%f602, [%rd152+60];
	fma.rn.f32 	%f957, %f601, %f602, %f600;
	add.s32 	%r258, %r258, 16;
	setp.ne.s32 	%p71, %r258, %r19;
	mov.u32 	%r260, %r19;
	@%p71 bra 	$L__BB11_79;
$L__BB11_80:
	setp.eq.s32 	%p72, %r15, 0;
	@%p72 bra 	$L__BB11_90;
	setp.lt.u32 	%p73, %r16, 7;
	@%p73 bra 	$L__BB11_83;
	cvt.u64.u32 	%rd153, %r260;
	mul.wide.u32 	%rd154, %r260, 4;
	add.s64 	%rd155, %rd9, %rd154;
	ld.global.f32 	%f604, [%rd155];
	add.s64 	%rd156, %rd153, %rd22;
	shl.b64 	%rd157, %rd156, 2;
	add.s64 	%rd158, %rd1, %rd157;
	ld.global.f32 	%f605, [%rd158];
	fma.rn.f32 	%f606, %f604, %f605, %f957;
	ld.global.f32 	%f607, [%rd155+4];
	ld.global.f32 	%f608, [%rd158+4];
	fma.rn.f32 	%f609, %f607, %f608, %f606;
	ld.global.f32 	%f610, [%rd155+8];
	ld.global.f32 	%f611, [%rd158+8];
	fma.rn.f32 	%f612, %f610, %f611, %f609;
	ld.global.f32 	%f613, [%rd155+12];
	ld.global.f32 	%f614, [%rd158+12];
	fma.rn.f32 	%f615, %f613, %f614, %f612;
	ld.global.f32 	%f616, [%rd155+16];
	ld.global.f32 	%f617, [%rd158+16];
	fma.rn.f32 	%f618, %f616, %f617, %f615;
	ld.global.f32 	%f619, [%rd155+20];
	ld.global.f32 	%f620, [%rd158+20];
	fma.rn.f32 	%f621, %f619, %f620, %f618;
	ld.global.f32 	%f622, [%rd155+24];
	ld.global.f32 	%f623, [%rd158+24];
	fma.rn.f32 	%f624, %f622, %f623, %f621;
	ld.global.f32 	%f625, [%rd155+28];
	ld.global.f32 	%f626, [%rd158+28];
	fma.rn.f32 	%f957, %f625, %f626, %f624;
	add.s32 	%r260, %r260, 8;
$L__BB11_83:
	setp.eq.s32 	%p74, %r17, 0;
	@%p74 bra 	$L__BB11_90;
	setp.lt.u32 	%p75, %r18, 3;
	@%p75 bra 	$L__BB11_86;
	cvt.u64.u32 	%rd159, %r260;
	mul.wide.u32 	%rd160, %r260, 4;
	add.s64 	%rd161, %rd9, %rd160;
	ld.global.f32 	%f628, [%rd161];
	add.s64 	%rd162, %rd159, %rd22;
	shl.b64 	%rd163, %rd162, 2;
	add.s64 	%rd164, %rd1, %rd163;
	ld.global.f32 	%f629, [%rd164];
	fma.rn.f32 	%f630, %f628, %f629, %f957;
	ld.global.f32 	%f631, [%rd161+4];
	ld.global.f32 	%f632, [%rd164+4];
	fma.rn.f32 	%f633, %f631, %f632, %f630;
	ld.global.f32 	%f634, [%rd161+8];
	ld.global.f32 	%f635, [%rd164+8];
	fma.rn.f32 	%f636, %f634, %f635, %f633;
	ld.global.f32 	%f637, [%rd161+12];
	ld.global.f32 	%f638, [%rd164+12];
	fma.rn.f32 	%f957, %f637, %f638, %f636;
	add.s32 	%r260, %r260, 4;
$L__BB11_86:
	setp.eq.s32 	%p76, %r20, 0;
	@%p76 bra 	$L__BB11_90;
	setp.eq.s32 	%p77, %r20, 1;
	cvt.u64.u32 	%rd165, %r260;
	mul.wide.u32 	%rd166, %r260, 4;
	add.s64 	%rd23, %rd9, %rd166;
	ld.global.f32 	%f639, [%rd23];
	add.s64 	%rd167, %rd165, %rd22;
	shl.b64 	%rd168, %rd167, 2;
	add.s64 	%rd24, %rd1, %rd168;
	ld.global.f32 	%f640, [%rd24];
	fma.rn.f32 	%f957, %f639, %f640, %f957;
	@%p77 bra 	$L__BB11_90;
	setp.eq.s32 	%p78, %r20, 2;
	ld.global.f32 	%f641, [%rd23+4];
	ld.global.f32 	%f642, [%rd24+4];
	fma.rn.f32 	%f957, %f641, %f642, %f957;
	@%p78 bra 	$L__BB11_90;
	ld.global.f32 	%f643, [%rd23+8];
	ld.global.f32 	%f644, [%rd24+8];
	fma.rn.f32 	%f957, %f643, %f644, %f957;
$L__BB11_90:
	setp.eq.s64 	%p79, %rd38, 0;
	@%p79 bra 	$L__BB11_92;
	mul.wide.u32 	%rd169, %r61, 4;
	add.s64 	%rd170, %rd3, %rd169;
	ld.global.f32 	%f645, [%rd170];
	add.f32 	%f949, %f949, %f645;
	mul.wide.u32 	%rd171, %r62, 4;
	add.s64 	%rd172, %rd3, %rd171;
	ld.global.f32 	%f646, [%rd172];
	add.f32 	%f957, %f957, %f646;
$L__BB11_92:
	setp.ge.u32 	%p80, %r24, %r9;
	mov.f32 	%f967, 0f00000000;
	mov.f32 	%f975, %f967;
	@%p80 bra 	$L__BB11_123;
	add.s32 	%r77, %r61, %r8;
	add.s32 	%r78, %r62, %r8;
	mul.lo.s32 	%r172, %r77, %r130;
	cvt.u64.u32 	%rd25, %r172;
	mov.f32 	%f967, 0f00000000;
	@%p59 bra 	$L__BB11_107;
	setp.lt.u32 	%p82, %r14, 15;
	mov.f32 	%f967, 0f00000000;
	mov.b32 	%r264, 0;
	@%p82 bra 	$L__BB11_97;
	mov.f32 	%f967, 0f00000000;
	mov.b32 	%r262, 0;
$L__BB11_96:
	.pragma "nounroll";
	cvt.u64.u32 	%rd173, %r262;
	mul.wide.u32 	%rd174, %r262, 4;
	add.s64 	%rd175, %rd9, %rd174;
	ld.global.f32 	%f652, [%rd175];
	add.s64 	%rd176, %rd173, %rd25;
	shl.b64 	%rd177, %rd176, 2;
	add.s64 	%rd178, %rd1, %rd177;
	ld.global.f32 	%f653, [%rd178];
	fma.rn.f32 	%f654, %f652, %f653, %f967;
	ld.global.f32 	%f655, [%rd175+4];
	ld.global.f32 	%f656, [%rd178+4];
	fma.rn.f32 	%f657, %f655, %f656, %f654;
	ld.global.f32 	%f658, [%rd175+8];
	ld.global.f32 	%f659, [%rd178+8];
	fma.rn.f32 	%f660, %f658, %f659, %f657;
	ld.global.f32 	%f661, [%rd175+12];
	ld.global.f32 	%f662, [%rd178+12];
	fma.rn.f32 	%f663, %f661, %f662, %f660;
	ld.global.f32 	%f664, [%rd175+16];
	ld.global.f32 	%f665, [%rd178+16];
	fma.rn.f32 	%f666, %f664, %f665, %f663;
	ld.global.f32 	%f667, [%rd175+20];
	ld.global.f32 	%f668, [%rd178+20];
	fma.rn.f32 	%f669, %f667, %f668, %f666;
	ld.global.f32 	%f670, [%rd175+24];
	ld.global.f32 	%f671, [%rd178+24];
	fma.rn.f32 	%f672, %f670, %f671, %f669;
	ld.global.f32 	%f673, [%rd175+28];
	ld.global.f32 	%f674, [%rd178+28];
	fma.rn.f32 	%f675, %f673, %f674, %f672;
	ld.global.f32 	%f676, [%rd175+32];
	ld.global.f32 	%f677, [%rd178+32];
	fma.rn.f32 	%f678, %f676, %f677, %f675;
	ld.global.f32 	%f679, [%rd175+36];
	ld.global.f32 	%f680, [%rd178+36];
	fma.rn.f32 	%f681, %f679, %f680, %f678;
	ld.global.f32 	%f682, [%rd175+40];
	ld.global.f32 	%f683, [%rd178+40];
	fma.rn.f32 	%f684, %f682, %f683, %f681;
	ld.global.f32 	%f685, [%rd175+44];
	ld.global.f32 	%f686, [%rd178+44];
	fma.rn.f32 	%f687, %f685, %f686, %f684;
	ld.global.f32 	%f688, [%rd175+48];
	ld.global.f32 	%f689, [%rd178+48];
	fma.rn.f32 	%f690, %f688, %f689, %f687;
	ld.global.f32 	%f691, [%rd175+52];
	ld.global.f32 	%f692, [%rd178+52];
	fma.rn.f32 	%f693, %f691, %f692, %f690;
	ld.global.f32 	%f694, [%rd175+56];
	ld.global.f32 	%f695, [%rd178+56];
	fma.rn.f32 	%f696, %f694, %f695, %f693;
	ld.global.f32 	%f697, [%rd175+60];
	ld.global.f32 	%f698, [%rd178+60];
	fma.rn.f32 	%f967, %f697, %f698, %f696;
	add.s32 	%r262, %r262, 16;
	setp.ne.s32 	%p83, %r262, %r19;
	mov.u32 	%r264, %r19;
	@%p83 bra 	$L__BB11_96;
$L__BB11_97:
	setp.eq.s32 	%p84, %r15, 0;
	@%p84 bra 	$L__BB11_107;
	setp.lt.u32 	%p85, %r16, 7;
	@%p85 bra 	$L__BB11_100;
	cvt.u64.u32 	%rd179, %r264;
	mul.wide.u32 	%rd180, %r264, 4;
	add.s64 	%rd181, %rd9, %rd180;
	ld.global.f32 	%f700, [%rd181];
	add.s64 	%rd182, %rd179, %rd25;
	shl.b64 	%rd183, %rd182, 2;
	add.s64 	%rd184, %rd1, %rd183;
	ld.global.f32 	%f701, [%rd184];
	fma.rn.f32 	%f702, %f700, %f701, %f967;
	ld.global.f32 	%f703, [%rd181+4];
	ld.global.f32 	%f704, [%rd184+4];
	fma.rn.f32 	%f705, %f703, %f704, %f702;
	ld.global.f32 	%f706, [%rd181+8];
	ld.global.f32 	%f707, [%rd184+8];
	fma.rn.f32 	%f708, %f706, %f707, %f705;
	ld.global.f32 	%f709, [%rd181+12];
	ld.global.f32 	%f710, [%rd184+12];
	fma.rn.f32 	%f711, %f709, %f710, %f708;
	ld.global.f32 	%f712, [%rd181+16];
	ld.global.f32 	%f713, [%rd184+16];
	fma.rn.f32 	%f714, %f712, %f713, %f711;
	ld.global.f32 	%f715, [%rd181+20];
	ld.global.f32 	%f716, [%rd184+20];
	fma.rn.f32 	%f717, %f715, %f716, %f714;
	ld.global.f32 	%f718, [%rd181+24];
	ld.global.f32 	%f719, [%rd184+24];
	fma.rn.f32 	%f720, %f718, %f719, %f717;
	ld.global.f32 	%f721, [%rd181+28];
	ld.global.f32 	%f722, [%rd184+28];
	fma.rn.f32 	%f967, %f721, %f722, %f720;
	add.s32 	%r264, %r264, 8;
$L__BB11_100:
	setp.eq.s32 	%p86, %r17, 0;
	@%p86 bra 	$L__BB11_107;
	setp.lt.u32 	%p87, %r18, 3;
	@%p87 bra 	$L__BB11_103;
	cvt.u64.u32 	%rd185, %r264;
	mul.wide.u32 	%rd186, %r264, 4;
	add.s64 	%rd187, %rd9, %rd186;
	ld.global.f32 	%f724, [%rd187];
	add.s64 	%rd188, %rd185, %rd25;
	shl.b64 	%rd189, %rd188, 2;
	add.s64 	%rd190, %rd1, %rd189;
	ld.global.f32 	%f725, [%rd190];
	fma.rn.f32 	%f726, %f724, %f725, %f967;
	ld.global.f32 	%f727, [%rd187+4];
	ld.global.f32 	%f728, [%rd190+4];
	fma.rn.f32 	%f729, %f727, %f728, %f726;
	ld.global.f32 	%f730, [%rd187+8];
	ld.global.f32 	%f731, [%rd190+8];
	fma.rn.f32 	%f732, %f730, %f731, %f729;
	ld.global.f32 	%f733, [%rd187+12];
	ld.global.f32 	%f734, [%rd190+12];
	fma.rn.f32 	%f967, %f733, %f734, %f732;
	add.s32 	%r264, %r264, 4;
$L__BB11_103:
	setp.eq.s32 	%p88, %r20, 0;
	@%p88 bra 	$L__BB11_107;
	setp.eq.s32 	%p89, %r20, 1;
	cvt.u64.u32 	%rd191, %r264;
	mul.wide.u32 	%rd192, %r264, 4;
	add.s64 	%rd26, %rd9, %rd192;
	ld.global.f32 	%f735, [%rd26];
	add.s64 	%rd193, %rd191, %rd25;
	shl.b64 	%rd194, %rd193, 2;
	add.s64 	%rd27, %rd1, %rd194;
	ld.global.f32 	%f736, [%rd27];
	fma.rn.f32 	%f967, %f735, %f736, %f967;
	@%p89 bra 	$L__BB11_107;
	setp.eq.s32 	%p90, %r20, 2;
	ld.global.f32 	%f737, [%rd26+4];
	ld.global.f32 	%f738, [%rd27+4];
	fma.rn.f32 	%f967, %f737, %f738, %f967;
	@%p90 bra 	$L__BB11_107;
	ld.global.f32 	%f739, [%rd26+8];
	ld.global.f32 	%f740, [%rd27+8];
	fma.rn.f32 	%f967, %f739, %f740, %f967;
$L__BB11_107:
	mul.lo.s32 	%r175, %r78, %r130;
	cvt.u64.u32 	%rd28, %r175;
	mov.f32 	%f975, 0f00000000;
	@%p59 bra 	$L__BB11_121;
	setp.lt.u32 	%p92, %r14, 15;
	mov.f32 	%f975, 0f00000000;
	mov.b32 	%r268, 0;
	@%p92 bra 	$L__BB11_111;
	mov.f32 	%f975, 0f00000000;
	mov.b32 	%r266, 0;
$L__BB11_110:
	.pragma "nounroll";
	cvt.u64.u32 	%rd195, %r266;
	mul.wide.u32 	%rd196, %r266, 4;
	add.s64 	%rd197, %rd9, %rd196;
	ld.global.f32 	%f745, [%rd197];
	add.s64 	%rd198, %rd195, %rd28;
	shl.b64 	%rd199, %rd198, 2;
	add.s64 	%rd200, %rd1, %rd199;
	ld.global.f32 	%f746, [%rd200];
	fma.rn.f32 	%f747, %f745, %f746, %f975;
	ld.global.f32 	%f748, [%rd197+4];
	ld.global.f32 	%f749, [%rd200+4];
	fma.rn.f32 	%f750, %f748, %f749, %f747;
	ld.global.f32 	%f751, [%rd197+8];
	ld.global.f32 	%f752, [%rd200+8];
	fma.rn.f32 	%f753, %f751, %f752, %f750;
	ld.global.f32 	%f754, [%rd197+12];
	ld.global.f32 	%f755, [%rd200+12];
	fma.rn.f32 	%f756, %f754, %f755, %f753;
	ld.global.f32 	%f757, [%rd197+16];
	ld.global.f32 	%f758, [%rd200+16];
	fma.rn.f32 	%f759, %f757, %f758, %f756;
	ld.global.f32 	%f760, [%rd197+20];
	ld.global.f32 	%f761, [%rd200+20];
	fma.rn.f32 	%f762, %f760, %f761, %f759;
	ld.global.f32 	%f763, [%rd197+24];
	ld.global.f32 	%f764, [%rd200+24];
	fma.rn.f32 	%f765, %f763, %f764, %f762;
	ld.global.f32 	%f766, [%rd197+28];
	ld.global.f32 	%f767, [%rd200+28];
	fma.rn.f32 	%f768, %f766, %f767, %f765;
	ld.global.f32 	%f769, [%rd197+32];
	ld.global.f32 	%f770, [%rd200+32];
	fma.rn.f32 	%f771, %f769, %f770, %f768;
	ld.global.f32 	%f772, [%rd197+36];
	ld.global.f32 	%f773, [%rd200+36];
	fma.rn.f32 	%f774, %f772, %f773, %f771;
	ld.global.f32 	%f775, [%rd197+40];
	ld.global.f32 	%f776, [%rd200+40];
	fma.rn.f32 	%f777, %f775, %f776, %f774;
	ld.global.f32 	%f778, [%rd197+44];
	ld.global.f32 	%f779, [%rd200+44];
	fma.rn.f32 	%f780, %f778, %f779, %f777;
	ld.global.f32 	%f781, [%rd197+48];
	ld.global.f32 	%f782, [%rd200+48];
	fma.rn.f32 	%f783, %f781, %f782, %f780;
	ld.global.f32 	%f784, [%rd197+52];
	ld.global.f32 	%f785, [%rd200+52];
	fma.rn.f32 	%f786, %f784, %f785, %f783;
	ld.global.f32 	%f787, [%rd197+56];
	ld.global.f32 	%f788, [%rd200+56];
	fma.rn.f32 	%f789, %f787, %f788, %f786;
	ld.global.f32 	%f790, [%rd197+60];
	ld.global.f32 	%f791, [%rd200+60];
	fma.rn.f32 	%f975, %f790, %f791, %f789;
	add.s32 	%r266, %r266, 16;
	setp.ne.s32 	%p93, %r266, %r19;
	mov.u32 	%r268, %r19;
	@%p93 bra 	$L__BB11_110;
$L__BB11_111:
	setp.eq.s32 	%p94, %r15, 0;
	@%p94 bra 	$L__BB11_121;
	setp.lt.u32 	%p95, %r16, 7;
	@%p95 bra 	$L__BB11_114;
	cvt.u64.u32 	%rd201, %r268;
	mul.wide.u32 	%rd202, %r268, 4;
	add.s64 	%rd203, %rd9, %rd202;
	ld.global.f32 	%f793, [%rd203];
	add.s64 	%rd204, %rd201, %rd28;
	shl.b64 	%rd205, %rd204, 2;
	add.s64 	%rd206, %rd1, %rd205;
	ld.global.f32 	%f794, [%rd206];
	fma.rn.f32 	%f795, %f793, %f794, %f975;
	ld.global.f32 	%f796, [%rd203+4];
	ld.global.f32 	%f797, [%rd206+4];
	fma.rn.f32 	%f798, %f796, %f797, %f795;
	ld.global.f32 	%f799, [%rd203+8];
	ld.global.f32 	%f800, [%rd206+8];
	fma.rn.f32 	%f801, %f799, %f800, %f798;
	ld.global.f32 	%f802, [%rd203+12];
	ld.global.f32 	%f803, [%rd206+12];
	fma.rn.f32 	%f804, %f802, %f803, %f801;
	ld.global.f32 	%f805, [%rd203+16];
	ld.global.f32 	%f806, [%rd206+16];
	fma.rn.f32 	%f807, %f805, %f806, %f804;
	ld.global.f32 	%f808, [%rd203+20];
	ld.global.f32 	%f809, [%rd206+20];
	fma.rn.f32 	%f810, %f808, %f809, %f807;
	ld.global.f32 	%f811, [%rd203+24];
	ld.global.f32 	%f812, [%rd206+24];
	fma.rn.f32 	%f813, %f811, %f812, %f810;
	ld.global.f32 	%f814, [%rd203+28];
	ld.global.f32 	%f815, [%rd206+28];
	fma.rn.f32 	%f975, %f814, %f815, %f813;
	add.s32 	%r268, %r268, 8;
$L__BB11_114:
	setp.eq.s32 	%p96, %r17, 0;
	@%p96 bra 	$L__BB11_121;
	setp.lt.u32 	%p97, %r18, 3;
	@%p97 bra 	$L__BB11_117;
	cvt.u64.u32 	%rd207, %r268;
	mul.wide.u32 	%rd208, %r268, 4;
	add.s64 	%rd209, %rd9, %rd208;
	ld.global.f32 	%f817, [%rd209];
	add.s64 	%rd210, %rd207, %rd28;
	shl.b64 	%rd211, %rd210, 2;
	add.s64 	%rd212, %rd1, %rd211;
	ld.global.f32 	%f818, [%rd212];
	fma.rn.f32 	%f819, %f817, %f818, %f975;
	ld.global.f32 	%f820, [%rd209+4];
	ld.global.f32 	%f821, [%rd212+4];
	fma.rn.f32 	%f822, %f820, %f821, %f819;
	ld.global.f32 	%f823, [%rd209+8];
	ld.global.f32 	%f824, [%rd212+8];
	fma.rn.f32 	%f825, %f823, %f824, %f822;
	ld.global.f32 	%f826, [%rd209+12];
	ld.global.f32 	%f827, [%rd212+12];
	fma.rn.f32 	%f975, %f826, %f827, %f825;
	add.s32 	%r268, %r268, 4;
$L__BB11_117:
	setp.eq.s32 	%p98, %r20, 0;
	@%p98 bra 	$L__BB11_121;
	setp.eq.s32 	%p99, %r20, 1;
	cvt.u64.u32 	%rd213, %r268;
	mul.wide.u32 	%rd214, %r268, 4;
	add.s64 	%rd29, %rd9, %rd214;
	ld.global.f32 	%f828, [%rd29];
	add.s64 	%rd215, %rd213, %rd28;
	shl.b64 	%rd216, %rd215, 2;
	add.s64 	%rd30, %rd1, %rd216;
	ld.global.f32 	%f829, [%rd30];
	fma.rn.f32 	%f975, %f828, %f829, %f975;
	@%p99 bra 	$L__BB11_121;
	setp.eq.s32 	%p100, %r20, 2;
	ld.global.f32 	%f830, [%rd29+4];
	ld.global.f32 	%f831, [%rd30+4];
	fma.rn.f32 	%f975, %f830, %f831, %f975;
	@%p100 bra 	$L__BB11_121;
	ld.global.f32 	%f832, [%rd29+8];
	ld.global.f32 	%f833, [%rd30+8];
	fma.rn.f32 	%f975, %f832, %f833, %f975;
$L__BB11_121:
	@%p79 bra 	$L__BB11_123;
	mul.wide.u32 	%rd217, %r77, 4;
	add.s64 	%rd218, %rd3, %rd217;
	ld.global.f32 	%f834, [%rd218];
	add.f32 	%f967, %f967, %f834;
	mul.wide.u32 	%rd219, %r78, 4;
	add.s64 	%rd220, %rd3, %rd219;
	ld.global.f32 	%f835, [%rd220];
	add.f32 	%f975, %f975, %f835;
$L__BB11_123:
	setp.eq.s64 	%p102, %rd39, 0;
	rem.u32 	%r270, %r25, %r126;
	@%p102 bra 	$L__BB11_125;
	cvta.to.global.u64 	%rd221, %rd39;
	mul.wide.u32 	%rd222, %r25, 4;
	add.s64 	%rd223, %rd221, %rd222;
	ld.global.u32 	%r270, [%rd223];
$L__BB11_125:
	setp.gt.s32 	%p103, %r270, -1;
	setp.lt.u32 	%p104, %r270, %r133;
	and.pred  	%p105, %p103, %p104;
	and.pred  	%p106, %p3, %p105;
	not.pred 	%p107, %p106;
	@%p107 bra 	$L__BB11_127;
	shr.u32 	%r231, %r10, 1;
	mad.lo.s32 	%r232, %r270, %r231, %r253;
	mul.wide.u32 	%rd246, %r232, 4;
	add.s64 	%rd247, %rd7, %rd246;
	ld.global.f32 	%f981, [%rd247];
	add.s64 	%rd248, %rd8, %rd246;
	ld.global.f32 	%f982, [%rd248];
	bra.uni 	$L__BB11_151;
$L__BB11_127:
	setp.eq.f32 	%p108, %f141, 0f3F800000;
	cvt.rn.f32.s32 	%f118, %r270;
	cvt.rn.f32.u32 	%f837, %r253;
	mul.f32 	%f838, %f837, 0fC0000000;
	cvt.rn.f32.u32 	%f839, %r10;
	div.rn.f32 	%f840, %f838, %f839;
	mul.f32 	%f841, %f840, 0f3F000000;
	cvt.rzi.f32.f32 	%f842, %f841;
	add.f32 	%f843, %f842, %f842;
	sub.f32 	%f844, %f840, %f843;
	abs.f32 	%f120, %f844;
	mul.rn.f32 	%f845, %f2, %f840;
	neg.f32 	%f846, %f845;
	fma.rn.f32 	%f847, %f2, %f840, %f846;
	fma.rn.f32 	%f848, %f3, %f840, %f847;
	cvt.rni.f32.f32 	%f849, %f845;
	sub.f32 	%f850, %f845, %f849;
	add.f32 	%f851, %f850, %f848;
	fma.rn.f32 	%f852, %f851, 0f391FCB8E, 0f3AAF85ED;
	fma.rn.f32 	%f853, %f852, %f851, 0f3C1D9856;
	fma.rn.f32 	%f854, %f853, %f851, 0f3D6357BB;
	fma.rn.f32 	%f855, %f854, %f851, 0f3E75FDEC;
	fma.rn.f32 	%f856, %f855, %f851, 0f3F317218;
	fma.rn.f32 	%f857, %f856, %f851, 0f3F800000;
	cvt.rzi.s32.f32 	%r178, %f849;
	setp.gt.f32 	%p109, %f849, 0f00000000;
	selp.b32 	%r179, 0, -2097152000, %p109;
	add.s32 	%r180, %r179, 2130706432;
	mov.b32 	%f858, %r180;
	mul.f32 	%f859, %f857, %f858;
	shl.b32 	%r181, %r178, 23;
	sub.s32 	%r182, %r181, %r179;
	mov.b32 	%f860, %r182;
	mul.f32 	%f861, %f859, %f860;
	abs.f32 	%f862, %f845;
	setp.gt.f32 	%p110, %f862, 0f43180000;
	setp.lt.f32 	%p111, %f845, 0f00000000;
	selp.f32 	%f863, 0f00000000, 0f7F800000, %p111;
	selp.f32 	%f121, %f863, %f861, %p110;
	setp.eq.f32 	%p112, %f840, 0f00000000;
	or.pred  	%p113, %p108, %p112;
	mov.f32 	%f978, 0f3F800000;
	@%p113 bra 	$L__BB11_134;
	abs.f32 	%f864, %f141;
	setp.num.f32 	%p114, %f864, %f864;
	abs.f32 	%f865, %f840;
	setp.num.f32 	%p115, %f865, %f865;
	and.pred  	%p116, %p114, %p115;
	@%p116 bra 	$L__BB11_130;
	add.rn.f32 	%f978, %f141, %f840;
	bra.uni 	$L__BB11_134;
$L__BB11_130:
	@%p117 bra 	$L__BB11_132;
	setp.neu.f32 	%p125, %f120, 0f3F800000;
	setp.lt.f32 	%p126, %f840, 0f00000000;
	add.f32 	%f869, %f141, %f141;
	mov.b32 	%r183, %f869;
	xor.b32  	%r184, %r183, 2139095040;
	selp.b32 	%r185, %r184, %r183, %p126;
	and.b32  	%r186, %r185, 2147483647;
	selp.b32 	%r187, %r186, %r185, %p125;
	mov.b32 	%f978, %r187;
	bra.uni 	$L__BB11_134;
$L__BB11_132:
	setp.geu.f32 	%p118, %f141, 0f00000000;
	setp.eq.f32 	%p119, %f141, 0fBF800000;
	setp.eq.f32 	%p120, %f865, 0f7F800000;
	and.pred  	%p121, %p119, %p120;
	or.pred  	%p122, %p121, %p118;
	selp.f32 	%f978, 0f3F800000, %f121, %p121;
	@%p122 bra 	$L__BB11_134;
	setp.neu.f32 	%p123, %f120, 0f3F800000;
	neg.f32 	%f866, %f121;
	selp.f32 	%f867, %f121, %f866, %p123;
	cvt.rmi.f32.f32 	%f868, %f840;
	setp.neu.f32 	%p124, %f840, %f868;
	selp.f32 	%f978, 0f7FFFFFFF, %f867, %p124;
$L__BB11_134:
	mul.f32 	%f870, %f142, %f118;
	mul.f32 	%f128, %f870, %f978;
	mul.f32 	%f871, %f128, 0f3F22F983;
	cvt.rni.s32.f32 	%r278, %f871;
	cvt.rn.f32.s32 	%f872, %r278;
	fma.rn.f32 	%f873, %f872, 0fBFC90FDA, %f128;
	fma.rn.f32 	%f874, %f872, 0fB3A22168, %f873;
	fma.rn.f32 	%f980, %f872, 0fA7C234C5, %f874;
	abs.f32 	%f130, %f128;
	setp.ltu.f32 	%p127, %f130, 0f47CE4780;
	mov.u32 	%r274, %r278;
	mov.f32 	%f979, %f980;
	@%p127 bra 	$L__BB11_142;
	setp.neu.f32 	%p128, %f130, 0f7F800000;
	@%p128 bra 	$L__BB11_137;
	mov.f32 	%f877, 0f00000000;
	mul.rn.f32 	%f979, %f128, %f877;
	mov.b32 	%r274, 0;
	bra.uni 	$L__BB11_142;
$L__BB11_137:
	mov.b32 	%r97, %f128;
	shl.b32 	%r189, %r97, 8;
	or.b32  	%r98, %r189, -2147483648;
	mov.b64 	%rd257, 0;
	mov.b32 	%r271, 0;
$L__BB11_138:
	.pragma "nounroll";
	mul.wide.u32 	%rd225, %r271, 4;
	mov.u64 	%rd226, __cudart_i2opi_f;
	add.s64 	%rd227, %rd226, %rd225;
	ld.global.nc.u32 	%r190, [%rd227];
	mad.wide.u32 	%rd228, %r190, %r98, %rd257;
	shr.u64 	%rd257, %rd228, 32;
	add.s64 	%rd229, %rd5, %rd225;
	st.local.u32 	[%rd229], %rd228;
	add.s32 	%r271, %r271, 1;
	setp.ne.s32 	%p129, %r271, 6;
	@%p129 bra 	$L__BB11_138;
	shr.u32 	%r191, %r97, 23;
	st.local.u32 	[%rd5+24], %rd257;
	and.b32  	%r101, %r191, 31;
	and.b32  	%r192, %r191, 224;
	add.s32 	%r193, %r192, -128;
	shr.u32 	%r194, %r193, 5;
	mul.wide.u32 	%rd230, %r194, 4;
	sub.s64 	%rd33, %rd5, %rd230;
	ld.local.u32 	%r272, [%rd33+24];
	ld.local.u32 	%r273, [%rd33+20];
	setp.eq.s32 	%p130, %r101, 0;
	@%p130 bra 	$L__BB11_141;
	shf.l.wrap.b32 	%r272, %r273, %r272, %r101;
	ld.local.u32 	%r195, [%rd33+16];
	shf.l.wrap.b32 	%r273, %r195, %r273, %r101;
$L__BB11_141:
	shr.u32 	%r196, %r272, 30;
	shf.l.wrap.b32 	%r197, %r273, %r272, 2;
	shl.b32 	%r198, %r273, 2;
	shr.u32 	%r199, %r197, 31;
	add.s32 	%r200, %r199, %r196;
	neg.s32 	%r201, %r200;
	setp.lt.s32 	%p131, %r97, 0;
	selp.b32 	%r274, %r201, %r200, %p131;
	xor.b32  	%r202, %r197, %r97;
	shr.s32 	%r203, %r197, 31;
	xor.b32  	%r204, %r203, %r197;
	xor.b32  	%r205, %r203, %r198;
	cvt.u64.u32 	%rd231, %r204;
	shl.b64 	%rd232, %rd231, 32;
	cvt.u64.u32 	%rd233, %r205;
	or.b64  	%rd234, %rd232, %rd233;
	cvt.rn.f64.s64 	%fd1, %rd234;
	mul.f64 	%fd2, %fd1, 0d3BF921FB54442D19;
	cvt.rn.f32.f64 	%f875, %fd2;
	neg.f32 	%f876, %f875;
	setp.lt.s32 	%p132, %r202, 0;
	selp.f32 	%f979, %f876, %f875, %p132;
$L__BB11_142:
	add.s32 	%r207, %r274, 1;
	mul.rn.f32 	%f878, %f979, %f979;
	and.b32  	%r208, %r274, 1;
	setp.eq.b32 	%p134, %r208, 1;
	selp.f32 	%f879, %f979, 0f3F800000, %p134;
	fma.rn.f32 	%f880, %f878, %f879, 0f00000000;
	fma.rn.f32 	%f881, %f878, 0f37CBAC00, 0fBAB607ED;
	selp.f32 	%f882, 0fB94D4153, %f881, %p134;
	selp.f32 	%f883, 0f3C0885E4, 0f3D2AAABB, %p134;
	fma.rn.f32 	%f884, %f882, %f878, %f883;
	selp.f32 	%f885, 0fBE2AAAA8, 0fBEFFFFFF, %p134;
	fma.rn.f32 	%f886, %f884, %f878, %f885;
	fma.rn.f32 	%f887, %f886, %f880, %f879;
	and.b32  	%r209, %r207, 2;
	setp.eq.s32 	%p135, %r209, 0;
	mov.f32 	%f888, 0f00000000;
	sub.f32 	%f889, %f888, %f887;
	selp.f32 	%f981, %f887, %f889, %p135;
	@%p127 bra 	$L__BB11_150;
	setp.neu.f32 	%p136, %f130, 0f7F800000;
	@%p136 bra 	$L__BB11_145;
	mov.f32 	%f892, 0f00000000;
	mul.rn.f32 	%f980, %f128, %f892;
	mov.b32 	%r278, 0;
	bra.uni 	$L__BB11_150;
$L__BB11_145:
	mov.b32 	%r110, %f128;
	shl.b32 	%r211, %r110, 8;
	or.b32  	%r111, %r211, -2147483648;
	mov.b64 	%rd258, 0;
	mov.b32 	%r275, 0;
$L__BB11_146:
	.pragma "nounroll";
	mul.wide.u32 	%rd236, %r275, 4;
	mov.u64 	%rd237, __cudart_i2opi_f;
	add.s64 	%rd238, %rd237, %rd236;
	ld.global.nc.u32 	%r212, [%rd238];
	mad.wide.u32 	%rd239, %r212, %r111, %rd258;
	shr.u64 	%rd258, %rd239, 32;
	add.s64 	%rd240, %rd4, %rd236;
	st.local.u32 	[%rd240], %rd239;
	add.s32 	%r275, %r275, 1;
	setp.ne.s32 	%p137, %r275, 6;
	@%p137 bra 	$L__BB11_146;
	shr.u32 	%r213, %r110, 23;
	st.local.u32 	[%rd4+24], %rd258;
	and.b32  	%r114, %r213, 31;
	and.b32  	%r214, %r213, 224;
	add.s32 	%r215, %r214, -128;
	shr.u32 	%r216, %r215, 5;
	mul.wide.u32 	%rd241, %r216, 4;
	sub.s64 	%rd36, %rd4, %rd241;
	ld.local.u32 	%r276, [%rd36+24];
	ld.local.u32 	%r277, [%rd36+20];
	setp.eq.s32 	%p138, %r114, 0;
	@%p138 bra 	$L__BB11_149;
	shf.l.wrap.b32 	%r276, %r277, %r276, %r114;
	ld.local.u32 	%r217, [%rd36+16];
	shf.l.wrap.b32 	%r277, %r217, %r277, %r114;
$L__BB11_149:
	shr.u32 	%r218, %r276, 30;
	shf.l.wrap.b32 	%r219, %r277, %r276, 2;
	shl.b32 	%r220, %r277, 2;
	shr.u32 	%r221, %r219, 31;
	add.s32 	%r222, %r221, %r218;
	neg.s32 	%r223, %r222;
	setp.lt.s32 	%p139, %r110, 0;
	selp.b32 	%r278, %r223, %r222, %p139;
	xor.b32  	%r224, %r219, %r110;
	shr.s32 	%r225, %r219, 31;
	xor.b32  	%r226, %r225, %r219;
	xor.b32  	%r227, %r225, %r220;
	cvt.u64.u32 	%rd242, %r226;
	shl.b64 	%rd243, %rd242, 32;
	cvt.u64.u32 	%rd244, %r227;
	or.b64  	%rd245, %rd243, %rd244;
	cvt.rn.f64.s64 	%fd3, %rd245;
	mul.f64 	%fd4, %fd3, 0d3BF921FB54442D19;
	cvt.rn.f32.f64 	%f890, %fd4;
	neg.f32 	%f891, %f890;
	setp.lt.s32 	%p140, %r224, 0;
	selp.f32 	%f980, %f891, %f890, %p140;
$L__BB11_150:
	mul.rn.f32 	%f893, %f980, %f980;
	and.b32  	%r229, %r278, 1;
	setp.eq.b32 	%p141, %r229, 1;
	selp.f32 	%f894, 0f3F800000, %f980, %p141;
	fma.rn.f32 	%f895, %f893, %f894, 0f00000000;
	fma.rn.f32 	%f896, %f893, 0f37CBAC00, 0fBAB607ED;
	selp.f32 	%f897, %f896, 0fB94D4153, %p141;
	selp.f32 	%f898, 0f3D2AAABB, 0f3C0885E4, %p141;
	fma.rn.f32 	%f899, %f897, %f893, %f898;
	selp.f32 	%f900, 0fBEFFFFFF, 0fBE2AAAA8, %p141;
	fma.rn.f32 	%f901, %f899, %f893, %f900;
	fma.rn.f32 	%f902, %f901, %f895, %f894;
	and.b32  	%r230, %r278, 2;
	setp.eq.s32 	%p142, %r230, 0;
	mov.f32 	%f903, 0f00000000;
	sub.f32 	%f904, %f903, %f902;
	selp.f32 	%f982, %f902, %f904, %p142;
$L__BB11_151:
	mul.f32 	%f905, %f949, %f981;
	mul.f32 	%f906, %f957, %f982;
	sub.f32 	%f907, %f905, %f906;
	mul.f32 	%f908, %f949, %f982;
	fma.rn.f32 	%f909, %f957, %f981, %f908;
	add.s32 	%r123, %r26, %r61;
	mul.wide.u32 	%rd249, %r123, 4;
	add.s64 	%rd250, %rd2, %rd249;
	st.global.f32 	[%rd250], %f907;
	add.s32 	%r233, %r62, %r26;
	mul.wide.u32 	%rd251, %r233, 4;
	add.s64 	%rd252, %rd2, %rd251;
	st.global.f32 	[%rd252], %f909;
	@%p80 bra 	$L__BB11_153;
	mul.f32 	%f910, %f967, %f981;
	mul.f32 	%f911, %f975, %f982;
	sub.f32 	%f912, %f910, %f911;
	mul.f32 	%f913, %f967, %f982;
	fma.rn.f32 	%f914, %f975, %f981, %f913;
	add.s32 	%r234, %r60, %r8;
	add.s32 	%r235, %r123, %r8;
	mul.wide.u32 	%rd253, %r235, 4;
	add.s64 	%rd254, %rd2, %rd253;
	st.global.f32 	[%rd254], %f912;
	add.s32 	%r236, %r26, %r234;
	add.s32 	%r237, %r236, %r252;
	mul.wide.u32 	%rd255, %r237, 4;
	add.s64 	%rd256, %rd2, %rd255;
	st.global.f32 	[%rd256], %f914;
$L__BB11_153:
	add.s32 	%r238, %r238, %r21;
	setp.lt.u32 	%p144, %r238, %r11;
	@%p144 bra 	$L__BB11_4;
$L__BB11_154:
	ret;

}
	// .globl	flash_attention
.visible .entry flash_attention(
	.param .u64 .ptr .align 1 flash_attention_param_0,
	.param .u64 .ptr .align 1 flash_attention_param_1,
	.param .u64 .ptr .align 1 flash_attention_param_2,
	.param .u64 .ptr .align 1 flash_attention_param_3,
	.param .u64 .ptr .align 1 flash_attention_param_4,
	.param .u64 .ptr .align 1 flash_attention_param_5,
	.param .align 4 .b8 flash_attention_param_6[44]
)
{
	.local .align 16 .b8 	__local_depot12[1536];
	.reg .b64 	%SP;
	.reg .b64 	%SPL;
	.reg .pred 	%p<191>;
	.reg .b16 	%rs<4>;
	.reg .b32 	%r<432>;
	.reg .b32 	%f<1141>;
	.reg .b64 	%rd<328>;

	mov.u64 	%SPL, __local_depot12;
	ld.param.u32 	%r199, [flash_attention_param_6+40];
	ld.param.f32 	%f93, [flash_attention_param_6+36];
	ld.param.u32 	%r198, [flash_attention_param_6+32];
	ld.param.u32 	%r197, [flash_attention_param_6+28];
	ld.param.u32 	%r196, [flash_attention_param_6+24];
	ld.param.u32 	%r195, [flash_attention_param_6+20];
	ld.param.u32 	%r194, [flash_attention_param_6+16];
	ld.param.u32 	%r190, [flash_attention_param_6];
	ld.param.u32 	%r193, [flash_attention_param_6+12];
	ld.param.u32 	%r191, [flash_attention_param_6+4];
	ld.param.u32 	%r192, [flash_attention_param_6+8];
	ld.param.u64 	%rd68, [flash_attention_param_0];
	ld.param.u64 	%rd69, [flash_attention_param_1];
	ld.param.u64 	%rd70, [flash_attention_param_2];
	ld.param.u64 	%rd71, [flash_attention_param_3];
	ld.param.u64 	%rd66, [flash_attention_param_4];
	ld.param.u64 	%rd67, [flash_attention_param_5];
	cvta.to.global.u64 	%rd1, %rd69;
	cvta.to.global.u64 	%rd2, %rd68;
	cvta.to.global.u64 	%rd3, %rd70;
	cvta.to.global.u64 	%rd4, %rd71;
	cvta.to.global.u64 	%rd5, %rd66;
	cvta.to.global.u64 	%rd6, %rd67;
	add.u64 	%rd7, %SPL, 0;
	add.u64 	%rd8, %SPL, 1024;
	setp.eq.s32 	%p2, %r192, 0;
	setp.eq.s32 	%p3, %r191, 0;
	or.pred  	%p4, %p2, %p3;
	setp.eq.s32 	%p5, %r193, 0;
	or.pred  	%p6, %p5, %p4;
	@%p6 bra 	$L__BB12_246;
	mul.lo.s32 	%r200, %r190, %r191;
	mul.lo.s32 	%r7, %r200, %r193;
	mov.u32 	%r201, %ctaid.x;
	mov.u32 	%r202, %ntid.x;
	mov.u32 	%r203, %tid.x;
	mad.lo.s32 	%r362, %r201, %r202, %r203;
	mov.u32 	%r204, %nctaid.x;
	mul.lo.s32 	%r9, %r202, %r204;
	setp.ge.u32 	%p7, %r362, %r7;
	@%p7 bra 	$L__BB12_246;
	div.u32 	%r10, %r196, %r192;
	setp.gt.u32 	%p8, %r192, %r196;
	setp.ne.s32 	%p9, %r198, 0;
	setp.ge.u32 	%p10, %r194, %r193;
	and.pred  	%p1, %p9, %p10;
	@%p8 bra 	$L__BB12_246;
	setp.gt.u32 	%p11, %r192, 256;
	@%p11 bra 	$L__BB12_153;
	setp.ne.s64 	%p80, %rd66, 0;
	@%p80 bra 	$L__BB12_77;
	setp.gt.u32 	%p138, %r10, %r191;
	add.s32 	%r11, %r192, -1;
	and.b32  	%r12, %r192, 15;
	add.s32 	%r13, %r12, -1;
	and.b32  	%r14, %r192, 7;
	add.s32 	%r15, %r14, -1;
	div.u32 	%r318, %r191, %r10;
	selp.b32 	%r16, 1, %r318, %p138;
	and.b32  	%r17, %r192, 496;
	and.b32  	%r18, %r192, 3;
	cvt.u16.u32 	%rs1, %r192;
	shr.u16 	%rs2, %rs1, 4;
	and.b16  	%rs3, %rs2, 31;
$L__BB12_6:
	setp.eq.s64 	%p139, %rd67, 0;
	div.u32 	%r319, %r362, %r191;
	mul.lo.s32 	%r320, %r319, %r191;
	sub.s32 	%r20, %r362, %r320;
	div.u32 	%r22, %r319, %r193;
	mul.lo.s32 	%r321, %r22, %r193;
	sub.s32 	%r21, %r319, %r321;
	mul.lo.s32 	%r322, %r319, %r195;
	cvt.u64.u32 	%rd250, %r322;
	mul.lo.s32 	%r323, %r20, %r192;
	cvt.u64.u32 	%rd251, %r323;
	add.s64 	%rd9, %rd250, %rd251;
	mul.lo.s32 	%r324, %r319, %r197;
	cvt.u64.u32 	%rd252, %r324;
	add.s64 	%rd10, %rd252, %rd251;
	mov.f32 	%f1097, 0f00000000;
	@%p139 bra 	$L__BB12_8;
	mul.wide.u32 	%rd253, %r20, 4;
	add.s64 	%rd254, %rd6, %rd253;
	ld.global.nc.f32 	%f1097, [%rd254];
$L__BB12_8:
	shl.b64 	%rd255, %rd10, 2;
	add.s64 	%rd11, %rd4, %rd255;
	sub.s32 	%r325, %r194, %r193;
	add.s32 	%r326, %r325, %r21;
	add.s32 	%r327, %r326, 1;
	min.u32 	%r328, %r327, %r194;
	selp.b32 	%r24, %r328, %r194, %p1;
	setp.eq.s32 	%p140, %r24, 0;
	@%p140 bra 	$L__BB12_9;
	bra.uni 	$L__BB12_74;
$L__BB12_9:
	setp.lt.u32 	%p181, %r11, 15;
	mov.b32 	%r379, 0;
	@%p181 bra 	$L__BB12_12;
	mov.b32 	%r377, 0;
$L__BB12_11:
	.pragma "nounroll";
	mul.wide.u32 	%rd320, %r377, 4;
	add.s64 	%rd321, %rd11, %rd320;
	mov.b32 	%r356, 0;
	st.global.u32 	[%rd321], %r356;
	st.global.u32 	[%rd321+4], %r356;
	st.global.u32 	[%rd321+8], %r356;
	st.global.u32 	[%rd321+12], %r356;
	st.global.u32 	[%rd321+16], %r356;
	st.global.u32 	[%rd321+20], %r356;
	st.global.u32 	[%rd321+24], %r356;
	st.global.u32 	[%rd321+28], %r356;
	st.global.u32 	[%rd321+32], %r356;
	st.global.u32 	[%rd321+36], %r356;
	st.global.u32 	[%rd321+40], %r356;
	st.global.u32 	[%rd321+44], %r356;
	st.global.u32 	[%rd321+48], %r356;
	st.global.u32 	[%rd321+52], %r356;
	st.global.u32 	[%rd321+56], %r356;
	st.global.u32 	[%rd321+60], %r356;
	add.s32 	%r377, %r377, 16;
	setp.ne.s32 	%p182, %r377, %r17;
	mov.u32 	%r379, %r17;
	@%p182 bra 	$L__BB12_11;
$L__BB12_12:
	setp.eq.s32 	%p183, %r12, 0;
	@%p183 bra 	$L__BB12_62;
	setp.lt.u32 	%p184, %r13, 7;
	@%p184 bra 	$L__BB12_15;
	mul.wide.u32 	%rd322, %r379, 4;
	add.s64 	%rd323, %rd11, %rd322;
	mov.b32 	%r357, 0;
	st.global.u32 	[%rd323], %r357;
	st.global.u32 	[%rd323+4], %r357;
	st.global.u32 	[%rd323+8], %r357;
	st.global.u32 	[%rd323+12], %r357;
	st.global.u32 	[%rd323+16], %r357;
	st.global.u32 	[%rd323+20], %r357;
	st.global.u32 	[%rd323+24], %r357;
	st.global.u32 	[%rd323+28], %r357;
	add.s32 	%r379, %r379, 8;
$L__BB12_15:
	setp.eq.s32 	%p185, %r14, 0;
	@%p185 bra 	$L__BB12_62;
	setp.lt.u32 	%p186, %r15, 3;
	@%p186 bra 	$L__BB12_18;
	mul.wide.u32 	%rd324, %r379, 4;
	add.s64 	%rd325, %rd11, %rd324;
	mov.b32 	%r358, 0;
	st.global.u32 	[%rd325], %r358;
	st.global.u32 	[%rd325+4], %r358;
	st.global.u32 	[%rd325+8], %r358;
	st.global.u32 	[%rd325+12], %r358;
	add.s32 	%r379, %r379, 4;
$L__BB12_18:
	setp.eq.s32 	%p187, %r18, 0;
	@%p187 bra 	$L__BB12_62;
	setp.eq.s32 	%p188, %r18, 1;
	mul.wide.u32 	%rd326, %r379, 4;
	add.s64 	%rd21, %rd11, %rd326;
	mov.b32 	%r359, 0;
	st.global.u32 	[%rd21], %r359;
	@%p188 bra 	$L__BB12_62;
	setp.eq.s32 	%p189, %r18, 2;
	mov.b32 	%r360, 0;
	st.global.u32 	[%rd21+4], %r360;
	@%p189 bra 	$L__BB12_62;
	mov.b32 	%r361, 0;
	st.global.u32 	[%rd21+8], %r361;
	bra.uni 	$L__BB12_62;
$L__BB12_22:
	mov.f32 	%f4, %f1099;
	setp.lt.u32 	%p151, %r11, 15;
	add.s32 	%r342, %r364, %r63;
	mul.lo.s32 	%r343, %r342, %r196;
	cvt.u64.u32 	%rd261, %r343;
	add.s64 	%rd14, %rd261, %rd23;
	mov.f32 	%f1107, 0f00000000;
	mov.b32 	%r367, 0;
	@%p151 bra 	$L__BB12_25;
	mov.f32 	%f1107, 0f00000000;
	mov.b32 	%r365, 0;
$L__BB12_24:
	.pragma "nounroll";
	cvt.u64.u32 	%rd262, %r365;
	add.s64 	%rd263, %rd9, %rd262;
	shl.b64 	%rd264, %rd263, 2;
	add.s64 	%rd265, %rd2, %rd264;
	ld.global.nc.f32 	%f796, [%rd265];
	add.s64 	%rd266, %rd14, %rd262;
	shl.b64 	%rd267, %rd266, 2;
	add.s64 	%rd268, %rd1, %rd267;
	ld.global.nc.f32 	%f797, [%rd268];
	fma.rn.f32 	%f798, %f796, %f797, %f1107;
	ld.global.nc.f32 	%f799, [%rd265+4];
	ld.global.nc.f32 	%f800, [%rd268+4];
	fma.rn.f32 	%f801, %f799, %f800, %f798;
	ld.global.nc.f32 	%f802, [%rd265+8];
	ld.global.nc.f32 	%f803, [%rd268+8];
	fma.rn.f32 	%f804, %f802, %f803, %f801;
	ld.global.nc.f32 	%f805, [%rd265+12];
	ld.global.nc.f32 	%f806, [%rd268+12];
	fma.rn.f32 	%f807, %f805, %f806, %f804;
	ld.global.nc.f32 	%f808, [%rd265+16];
	ld.global.nc.f32 	%f809, [%rd268+16];
	fma.rn.f32 	%f810, %f808, %f809, %f807;
	ld.global.nc.f32 	%f811, [%rd265+20];
	ld.global.nc.f32 	%f812, [%rd268+20];
	fma.rn.f32 	%f813, %f811, %f812, %f810;
	ld.global.nc.f32 	%f814, [%rd265+24];
	ld.global.nc.f32 	%f815, [%rd268+24];
	fma.rn.f32 	%f816, %f814, %f815, %f813;
	ld.global.nc.f32 	%f817, [%rd265+28];
	ld.global.nc.f32 	%f818, [%rd268+28];
	fma.rn.f32 	%f819, %f817, %f818, %f816;
	ld.global.nc.f32 	%f820, [%rd265+32];
	ld.global.nc.f32 	%f821, [%rd268+32];
	fma.rn.f32 	%f822, %f820, %f821, %f819;
	ld.global.nc.f32 	%f823, [%rd265+36];
	ld.global.nc.f32 	%f824, [%rd268+36];
	fma.rn.f32 	%f825, %f823, %f824, %f822;
	ld.global.nc.f32 	%f826, [%rd265+40];
	ld.global.nc.f32 	%f827, [%rd268+40];
	fma.rn.f32 	%f828, %f826, %f827, %f825;
	ld.global.nc.f32 	%f829, [%rd265+44];
	ld.global.nc.f32 	%f830, [%rd268+44];
	fma.rn.f32 	%f831, %f829, %f830, %f828;
	ld.global.nc.f32 	%f832, [%rd265+48];
	ld.global.nc.f32 	%f833, [%rd268+48];
	fma.rn.f32 	%f834, %f832, %f833, %f831;
	ld.global.nc.f32 	%f835, [%rd265+52];
	ld.global.nc.f32 	%f836, [%rd268+52];
	fma.rn.f32 	%f837, %f835, %f836, %f834;
	ld.global.nc.f32 	%f838, [%rd265+56];
	ld.global.nc.f32 	%f839, [%rd268+56];
	fma.rn.f32 	%f840, %f838, %f839, %f837;
	ld.global.nc.f32 	%f841, [%rd265+60];
	ld.global.nc.f32 	%f842, [%rd268+60];
	fma.rn.f32 	%f1107, %f841, %f842, %f840;
	add.s32 	%r365, %r365, 16;
	setp.ne.s32 	%p152, %r365, %r17;
	mov.u32 	%r367, %r17;
	@%p152 bra 	$L__BB12_24;
$L__BB12_25:
	setp.eq.s32 	%p153, %r12, 0;
	@%p153 bra 	$L__BB12_35;
	setp.lt.u32 	%p154, %r13, 7;
	@%p154 bra 	$L__BB12_28;
	cvt.u64.u32 	%rd269, %r367;
	add.s64 	%rd270, %rd9, %rd269;
	shl.b64 	%rd271, %rd270, 2;
	add.s64 	%rd272, %rd2, %rd271;
	ld.global.nc.f32 	%f844, [%rd272];
	add.s64 	%rd273, %rd14, %rd269;
	shl.b64 	%rd274, %rd273, 2;
	add.s64 	%rd275, %rd1, %rd274;
	ld.global.nc.f32 	%f845, [%rd275];
	fma.rn.f32 	%f846, %f844, %f845, %f1107;
	ld.global.nc.f32 	%f847, [%rd272+4];
	ld.global.nc.f32 	%f848, [%rd275+4];
	fma.rn.f32 	%f849, %f847, %f848, %f846;
	ld.global.nc.f32 	%f850, [%rd272+8];
	ld.global.nc.f32 	%f851, [%rd275+8];
	fma.rn.f32 	%f852, %f850, %f851, %f849;
	ld.global.nc.f32 	%f853, [%rd272+12];
	ld.global.nc.f32 	%f854, [%rd275+12];
	fma.rn.f32 	%f855, %f853, %f854, %f852;
	ld.global.nc.f32 	%f856, [%rd272+16];
	ld.global.nc.f32 	%f857, [%rd275+16];
	fma.rn.f32 	%f858, %f856, %f857, %f855;
	ld.global.nc.f32 	%f859, [%rd272+20];
	ld.global.nc.f32 	%f860, [%rd275+20];
	fma.rn.f32 	%f861, %f859, %f860, %f858;
	ld.global.nc.f32 	%f862, [%rd272+24];
	ld.global.nc.f32 	%f863, [%rd275+24];
	fma.rn.f32 	%f864, %f862, %f863, %f861;
	ld.global.nc.f32 	%f865, [%rd272+28];
	ld.global.nc.f32 	%f866, [%rd275+28];
	fma.rn.f32 	%f1107, %f865, %f866, %f864;
	add.s32 	%r367, %r367, 8;
$L__BB12_28:
	setp.eq.s32 	%p155, %r14, 0;
	@%p155 bra 	$L__BB12_35;
	setp.lt.u32 	%p156, %r15, 3;
	@%p156 bra 	$L__BB12_31;
	cvt.u64.u32 	%rd276, %r367;
	add.s64 	%rd277, %rd9, %rd276;
	shl.b64 	%rd278, %rd277, 2;
	add.s64 	%rd279, %rd2, %rd278;
	ld.global.nc.f32 	%f868, [%rd279];
	add.s64 	%rd280, %rd14, %rd276;
	shl.b64 	%rd281, %rd280, 2;
	add.s64 	%rd282, %rd1, %rd281;
	ld.global.nc.f32 	%f869, [%rd282];
	fma.rn.f32 	%f870, %f868, %f869, %f1107;
	ld.global.nc.f32 	%f871, [%rd279+4];
	ld.global.nc.f32 	%f872, [%rd282+4];
	fma.rn.f32 	%f873, %f871, %f872, %f870;
	ld.global.nc.f32 	%f874, [%rd279+8];
	ld.global.nc.f32 	%f875, [%rd282+8];
	fma.rn.f32 	%f876, %f874, %f875, %f873;
	ld.global.nc.f32 	%f877, [%rd279+12];
	ld.global.nc.f32 	%f878, [%rd282+12];
	fma.rn.f32 	%f1107, %f877, %f878, %f876;
	add.s32 	%r367, %r367, 4;
$L__BB12_31:
	setp.eq.s32 	%p157, %r18, 0;
	@%p157 bra 	$L__BB12_35;
	setp.eq.s32 	%p158, %r18, 1;
	cvt.u64.u32 	%rd283, %r367;
	add.s64 	%rd284, %rd9, %rd283;
	shl.b64 	%rd285, %rd284, 2;
	add.s64 	%rd15, %rd2, %rd285;
	ld.global.nc.f32 	%f879, [%rd15];
	add.s64 	%rd286, %rd14, %rd283;
	shl.b64 	%rd287, %rd286, 2;
	add.s64 	%rd16, %rd1, %rd287;
	ld.global.nc.f32 	%f880, [%rd16];
	fma.rn.f32 	%f1107, %f879, %f880, %f1107;
	@%p158 bra 	$L__BB12_35;
	setp.eq.s32 	%p159, %r18, 2;
	ld.global.nc.f32 	%f881, [%rd15+4];
	ld.global.nc.f32 	%f882, [%rd16+4];
	fma.rn.f32 	%f1107, %f881, %f882, %f1107;
	@%p159 bra 	$L__BB12_35;
	ld.global.nc.f32 	%f883, [%rd15+8];
	ld.global.nc.f32 	%f884, [%rd16+8];
	fma.rn.f32 	%f1107, %f883, %f884, %f1107;
$L__BB12_35:
	mul.f32 	%f885, %f93, %f1107;
	sub.s32 	%r346, %r364, %r64;
	cvt.rn.f32.s32 	%f886, %r346;
	fma.rn.f32 	%f887, %f1097, %f886, %f885;
	setp.gt.f32 	%p161, %f887, %f4;
	selp.f32 	%f1099, %f887, %f4, %p161;
	sub.f32 	%f888, %f4, %f1099;
	fma.rn.f32 	%f889, %f888, 0f3BBB989D, 0f3F000000;
	cvt.sat.f32.f32 	%f890, %f889;
	mov.f32 	%f891, 0f4B400001;
	mov.f32 	%f892, 0f437C0000;
	fma.rm.f32 	%f893, %f890, %f892, %f891;
	add.f32 	%f894, %f893, 0fCB40007F;
	neg.f32 	%f895, %f894;
	fma.rn.f32 	%f896, %f888, 0f3FB8AA3B, %f895;
	fma.rn.f32 	%f897, %f888, 0f32A57060, %f896;
	mov.b32 	%r347, %f893;
	shl.b32 	%r348, %r347, 23;
	mov.b32 	%f898, %r348;
	ex2.approx.ftz.f32 	%f899, %f897;
	mul.f32 	%f20, %f899, %f898;
	sub.f32 	%f900, %f887, %f1099;
	fma.rn.f32 	%f901, %f900, 0f3BBB989D, 0f3F000000;
	cvt.sat.f32.f32 	%f902, %f901;
	fma.rm.f32 	%f903, %f902, %f892, %f891;
	add.f32 	%f904, %f903, 0fCB40007F;
	neg.f32 	%f905, %f904;
	fma.rn.f32 	%f906, %f900, 0f3FB8AA3B, %f905;
	fma.rn.f32 	%f907, %f900, 0f32A57060, %f906;
	mov.b32 	%r349, %f903;
	shl.b32 	%r350, %r349, 23;
	mov.b32 	%f908, %r350;
	ex2.approx.ftz.f32 	%f909, %f907;
	mul.f32 	%f21, %f909, %f908;
	fma.rn.f32 	%f1098, %f1098, %f20, %f21;
	mov.b32 	%r371, 0;
	@%p151 bra 	$L__BB12_38;
	mov.b32 	%r369, 0;
$L__BB12_37:
	.pragma "nounroll";
	cvt.u64.u32 	%rd288, %r369;
	mul.wide.u32 	%rd289, %r369, 4;
	add.s64 	%rd290, %rd7, %rd289;
	ld.local.v4.f32 	{%f910, %f911, %f912, %f913}, [%rd290];
	add.s64 	%rd291, %rd14, %rd288;
	shl.b64 	%rd292, %rd291, 2;
	add.s64 	%rd293, %rd3, %rd292;
	ld.global.nc.f32 	%f914, [%rd293];
	mul.f32 	%f915, %f21, %f914;
	fma.rn.f32 	%f916, %f20, %f910, %f915;
	ld.global.nc.f32 	%f917, [%rd293+4];
	mul.f32 	%f918, %f21, %f917;
	fma.rn.f32 	%f919, %f20, %f911, %f918;
	ld.global.nc.f32 	%f920, [%rd293+8];
	mul.f32 	%f921, %f21, %f920;
	fma.rn.f32 	%f922, %f20, %f912, %f921;
	ld.global.nc.f32 	%f923, [%rd293+12];
	mul.f32 	%f924, %f21, %f923;
	fma.rn.f32 	%f925, %f20, %f913, %f924;
	st.local.v4.f32 	[%rd290], {%f916, %f919, %f922, %f925};
	ld.local.v4.f32 	{%f926, %f927, %f928, %f929}, [%rd290+16];
	ld.global.nc.f32 	%f930, [%rd293+16];
	mul.f32 	%f931, %f21, %f930;
	fma.rn.f32 	%f932, %f20, %f926, %f931;
	ld.global.nc.f32 	%f933, [%rd293+20];
	mul.f32 	%f934, %f21, %f933;
	fma.rn.f32 	%f935, %f20, %f927, %f934;
	ld.global.nc.f32 	%f936, [%rd293+24];
	mul.f32 	%f937, %f21, %f936;
	fma.rn.f32 	%f938, %f20, %f928, %f937;
	ld.global.nc.f32 	%f939, [%rd293+28];
	mul.f32 	%f940, %f21, %f939;
	fma.rn.f32 	%f941, %f20, %f929, %f940;
	st.local.v4.f32 	[%rd290+16], {%f932, %f935, %f938, %f941};
	ld.local.v4.f32 	{%f942, %f943, %f944, %f945}, [%rd290+32];
	ld.global.nc.f32 	%f946, [%rd293+32];
	mul.f32 	%f947, %f21, %f946;
	fma.rn.f32 	%f948, %f20, %f942, %f947;
	ld.global.nc.f32 	%f949, [%rd293+36];
	mul.f32 	%f950, %f21, %f949;
	fma.rn.f32 	%f951, %f20, %f943, %f950;
	ld.global.nc.f32 	%f952, [%rd293+40];
	mul.f32 	%f953, %f21, %f952;
	fma.rn.f32 	%f954, %f20, %f944, %f953;
	ld.global.nc.f32 	%f955, [%rd293+44];
	mul.f32 	%f956, %f21, %f955;
	fma.rn.f32 	%f957, %f20, %f945, %f956;
	st.local.v4.f32 	[%rd290+32], {%f948, %f951, %f954, %f957};
	ld.local.v4.f32 	{%f958, %f959, %f960, %f961}, [%rd290+48];
	ld.global.nc.f32 	%f962, [%rd293+48];
	mul.f32 	%f963, %f21, %f962;
	fma.rn.f32 	%f964, %f20, %f958, %f963;
	ld.global.nc.f32 	%f965, [%rd293+52];
	mul.f32 	%f966, %f21, %f965;
	fma.rn.f32 	%f967, %f20, %f959, %f966;
	ld.global.nc.f32 	%f968, [%rd293+56];
	mul.f32 	%f969, %f21, %f968;
	fma.rn.f32 	%f970, %f20, %f960, %f969;
	ld.global.nc.f32 	%f971, [%rd293+60];
	mul.f32 	%f972, %f21, %f971;
	fma.rn.f32 	%f973, %f20, %f961, %f972;
	st.local.v4.f32 	[%rd290+48], {%f964, %f967, %f970, %f973};
	add.s32 	%r369, %r369, 16;
	setp.ne.s32 	%p162, %r369, %r17;
	mov.u32 	%r371, %r17;
	@%p162 bra 	$L__BB12_37;
$L__BB12_38:
	@%p153 bra 	$L__BB12_48;
	setp.lt.u32 	%p164, %r13, 7;
	@%p164 bra 	$L__BB12_41;
	cvt.u64.u32 	%rd294, %r371;
	mul.wide.u32 	%rd295, %r371, 4;
	add.s64 	%rd296, %rd7, %rd295;
	ld.local.f32 	%f974, [%rd296];
	add.s64 	%rd297, %rd14, %rd294;
	shl.b64 	%rd298, %rd297, 2;
	add.s64 	%rd299, %rd3, %rd298;
	ld.global.nc.f32 	%f975, [%rd299];
	mul.f32 	%f976, %f21, %f975;
	fma.rn.f32 	%f977, %f20, %f974, %f976;
	st.local.f32 	[%rd296], %f977;
	ld.local.f32 	%f978, [%rd296+4];
	ld.global.nc.f32 	%f979, [%rd299+4];
	mul.f32 	%f980, %f21, %f979;
	fma.rn.f32 	%f981, %f20, %f978, %f980;
	st.local.f32 	[%rd296+4], %f981;
	ld.local.f32 	%f982, [%rd296+8];
	ld.global.nc.f32 	%f983, [%rd299+8];
	mul.f32 	%f984, %f21, %f983;
	fma.rn.f32 	%f985, %f20, %f982, %f984;
	st.local.f32 	[%rd296+8], %f985;
	ld.local.f32 	%f986, [%rd296+12];
	ld.global.nc.f32 	%f987, [%rd299+12];
	mul.f32 	%f988, %f21, %f987;
	fma.rn.f32 	%f989, %f20, %f986, %f988;
	st.local.f32 	[%rd296+12], %f989;
	ld.local.f32 	%f990, [%rd296+16];
	ld.global.nc.f32 	%f991, [%rd299+16];
	mul.f32 	%f992, %f21, %f991;
	fma.rn.f32 	%f993, %f20, %f990, %f992;
	st.local.f32 	[%rd296+16], %f993;
	ld.local.f32 	%f994, [%rd296+20];
	ld.global.nc.f32 	%f995, [%rd299+20];
	mul.f32 	%f996, %f21, %f995;
	fma.rn.f32 	%f997, %f20, %f994, %f996;
	st.local.f32 	[%rd296+20], %f997;
	ld.local.f32 	%f998, [%rd296+24];
	ld.global.nc.f32 	%f999, [%rd299+24];
	mul.f32 	%f1000, %f21, %f999;
	fma.rn.f32 	%f1001, %f20, %f998, %f1000;
	st.local.f32 	[%rd296+24], %f1001;
	ld.local.f32 	%f1002, [%rd296+28];
	ld.global.nc.f32 	%f1003, [%rd299+28];
	mul.f32 	%f1004, %f21, %f1003;
	fma.rn.f32 	%f1005, %f20, %f1002, %f1004;
	st.local.f32 	[%rd296+28], %f1005;
	add.s32 	%r371, %r371, 8;
$L__BB12_41:
	setp.eq.s32 	%p165, %r14, 0;
	@%p165 bra 	$L__BB12_48;
	setp.lt.u32 	%p166, %r15, 3;
	@%p166 bra 	$L__BB12_44;
	cvt.u64.u32 	%rd300, %r371;
	mul.wide.u32 	%rd301, %r371, 4;
	add.s64 	%rd302, %rd7, %rd301;
	ld.local.f32 	%f1006, [%rd302];
	add.s64 	%rd303, %rd14, %rd300;
	shl.b64 	%rd304, %rd303, 2;
	add.s64 	%rd305, %rd3, %rd304;
	ld.global.nc.f32 	%f1007, [%rd305];
	mul.f32 	%f1008, %f21, %f1007;
	fma.rn.f32 	%f1009, %f20, %f1006, %f1008;
	st.local.f32 	[%rd302], %f1009;
	ld.local.f32 	%f1010, [%rd302+4];
	ld.global.nc.f32 	%f1011, [%rd305+4];
	mul.f32 	%f1012, %f21, %f1011;
	fma.rn.f32 	%f1013, %f20, %f1010, %f1012;
	st.local.f32 	[%rd302+4], %f1013;
	ld.local.f32 	%f1014, [%rd302+8];
	ld.global.nc.f32 	%f1015, [%rd305+8];
	mul.f32 	%f1016, %f21, %f1015;
	fma.rn.f32 	%f1017, %f20, %f1014, %f1016;
	st.local.f32 	[%rd302+8], %f1017;
	ld.local.f32 	%f1018, [%rd302+12];
	ld.global.nc.f32 	%f1019, [%rd305+12];
	mul.f32 	%f1020, %f21, %f1019;
	fma.rn.f32 	%f1021, %f20, %f1018, %f1020;
	st.local.f32 	[%rd302+12], %f1021;
	add.s32 	%r371, %r371, 4;
$L__BB12_44:
	setp.eq.s32 	%p167, %r18, 0;
	@%p167 bra 	$L__BB12_48;
	setp.eq.s32 	%p168, %r18, 1;
	cvt.u64.u32 	%rd306, %r371;
	mul.wide.u32 	%rd307, %r371, 4;
	add.s64 	%rd17, %rd7, %rd307;
	ld.local.f32 	%f1022, [%rd17];
	add.s64 	%rd308, %rd14, %rd306;
	shl.b64 	%rd309, %rd308, 2;
	add.s64 	%rd18, %rd3, %rd309;
	ld.global.nc.f32 	%f1023, [%rd18];
	mul.f32 	%f1024, %f21, %f1023;
	fma.rn.f32 	%f1025, %f20, %f1022, %f1024;
	st.local.f32 	[%rd17], %f1025;
	@%p168 bra 	$L__BB12_48;
	setp.eq.s32 	%p169, %r18, 2;
	ld.local.f32 	%f1026, [%rd17+4];
	ld.global.nc.f32 	%f1027, [%rd18+4];
	mul.f32 	%f1028, %f21, %f1027;
	fma.rn.f32 	%f1029, %f20, %f1026, %f1028;
	st.local.f32 	[%rd17+4], %f1029;
	@%p169 bra 	$L__BB12_48;
	ld.local.f32 	%f1030, [%rd17+8];
	ld.global.nc.f32 	%f1031, [%rd18+8];
	mul.f32 	%f1032, %f21, %f1031;
	fma.rn.f32 	%f1033, %f20, %f1030, %f1032;
	st.local.f32 	[%rd17+8], %f1033;
$L__BB12_48:
	add.s32 	%r364, %r364, 1;
	setp.ne.s32 	%p170, %r364, %r24;
	@%p170 bra 	$L__BB12_22;
	setp.lt.u32 	%p171, %r11, 15;
	setp.gt.f32 	%p172, %f1098, 0f00000000;
	rcp.rn.f32 	%f1034, %f1098;
	selp.f32 	%f23, %f1034, 0f00000000, %p172;
	mov.b32 	%r375, 0;
	@%p171 bra 	$L__BB12_52;
	mov.b32 	%r373, 0;
$L__BB12_51:
	.pragma "nounroll";
	mul.wide.u32 	%rd310, %r373, 4;
	add.s64 	%rd311, %rd7, %rd310;
	ld.local.v4.f32 	{%f1035, %f1036, %f1037, %f1038}, [%rd311];
	mul.f32 	%f1039, %f23, %f1035;
	add.s64 	%rd312, %rd11, %rd310;
	st.global.f32 	[%rd312], %f1039;
	mul.f32 	%f1040, %f23, %f1036;
	st.global.f32 	[%rd312+4], %f1040;
	mul.f32 	%f1041, %f23, %f1037;
	st.global.f32 	[%rd312+8], %f1041;
	mul.f32 	%f1042, %f23, %f1038;
	st.global.f32 	[%rd312+12], %f1042;
	ld.local.v4.f32 	{%f1043, %f1044, %f1045, %f1046}, [%rd311+16];
	mul.f32 	%f1047, %f23, %f1043;
	st.global.f32 	[%rd312+16], %f1047;
	mul.f32 	%f1048, %f23, %f1044;
	st.global.f32 	[%rd312+20], %f1048;
	mul.f32 	%f1049, %f23, %f1045;
	st.global.f32 	[%rd312+24], %f1049;
	mul.f32 	%f1050, %f23, %f1046;
	st.global.f32 	[%rd312+28], %f1050;
	ld.local.v4.f32 	{%f1051, %f1052, %f1053, %f1054}, [%rd311+32];
	mul.f32 	%f1055, %f23, %f1051;
	st.global.f32 	[%rd312+32], %f1055;
	mul.f32 	%f1056, %f23, %f1052;
	st.global.f32 	[%rd312+36], %f1056;
	mul.f32 	%f1057, %f23, %f1053;
	st.global.f32 	[%rd312+40], %f1057;
	mul.f32 	%f1058, %f23, %f1054;
	st.global.f32 	[%rd312+44], %f1058;
	ld.local.v4.f32 	{%f1059, %f1060, %f1061, %f1062}, [%rd311+48];
	mul.f32 	%f1063, %f23, %f1059;
	st.global.f32 	[%rd312+48], %f1063;
	mul.f32 	%f1064, %f23, %f1060;
	st.global.f32 	[%rd312+52], %f1064;
	mul.f32 	%f1065, %f23, %f1061;
	st.global.f32 	[%rd312+56], %f1065;
	mul.f32 	%f1066, %f23, %f1062;
	st.global.f32 	[%rd312+60], %f1066;
	add.s32 	%r373, %r373, 16;
	setp.ne.s32 	%p173, %r373, %r17;
	mov.u32 	%r375, %r17;
	@%p173 bra 	$L__BB12_51;
$L__BB12_52:
	setp.eq.s32 	%p174, %r12, 0;
	@%p174 bra 	$L__BB12_62;
	setp.lt.u32 	%p175, %r13, 7;
	@%p175 bra 	$L__BB12_55;
	mul.wide.u32 	%rd313, %r375, 4;
	add.s64 	%rd314, %rd7, %rd313;
	ld.local.f32 	%f1067, [%rd314];
	mul.f32 	%f1068, %f23, %f1067;
	add.s64 	%rd315, %rd11, %rd313;
	st.global.f32 	[%rd315], %f1068;
	ld.local.f32 	%f1069, [%rd314+4];
	mul.f32 	%f1070, %f23, %f1069;
	st.global.f32 	[%rd315+4], %f1070;
	ld.local.f32 	%f1071, [%rd314+8];
	mul.f32 	%f1072, %f23, %f1071;
	st.global.f32 	[%rd315+8], %f1072;
	ld.local.f32 	%f1073, [%rd314+12];
	mul.f32 	%f1074, %f23, %f1073;
	st.global.f32 	[%rd315+12], %f1074;
	ld.local.f32 	%f1075, [%rd314+16];
	mul.f32 	%f1076, %f23, %f1075;
	st.global.f32 	[%rd315+16], %f1076;
	ld.local.f32 	%f1077, [%rd314+20];
	mul.f32 	%f1078, %f23, %f1077;
	st.global.f32 	[%rd315+20], %f1078;
	ld.local.f32 	%f1079, [%rd314+24];
	mul.f32 	%f1080, %f23, %f1079;
	st.global.f32 	[%rd315+24], %f1080;
	ld.local.f32 	%f1081, [%rd314+28];
	mul.f32 	%f1082, %f23, %f1081;
	st.global.f32 	[%rd315+28], %f1082;
	add.s32 	%r375, %r375, 8;
$L__BB12_55:
	setp.eq.s32 	%p176, %r14, 0;
	@%p176 bra 	$L__BB12_62;
	setp.lt.u32 	%p177, %r15, 3;
	@%p177 bra 	$L__BB12_58;
	mul.wide.u32 	%rd316, %r375, 4;
	add.s64 	%rd317, %rd7, %rd316;
	ld.local.f32 	%f1083, [%rd317];
	mul.f32 	%f1084, %f23, %f1083;
	add.s64 	%rd318, %rd11, %rd316;
	st.global.f32 	[%rd318], %f1084;
	ld.local.f32 	%f1085, [%rd317+4];
	mul.f32 	%f1086, %f23, %f1085;
	st.global.f32 	[%rd318+4], %f1086;
	ld.local.f32 	%f1087, [%rd317+8];
	mul.f32 	%f1088, %f23, %f1087;
	st.global.f32 	[%rd318+8], %f1088;
	ld.local.f32 	%f1089, [%rd317+12];
	mul.f32 	%f1090, %f23, %f1089;
	st.global.f32 	[%rd318+12], %f1090;
	add.s32 	%r375, %r375, 4;
$L__BB12_58:
	setp.eq.s32 	%p178, %r18, 0;
	@%p178 bra 	$L__BB12_62;
	setp.eq.s32 	%p179, %r18, 1;
	mul.wide.u32 	%rd319, %r375, 4;
	add.s64 	%rd19, %rd7, %rd319;
	ld.local.f32 	%f1091, [%rd19];
	mul.f32 	%f1092, %f23, %f1091;
	add.s64 	%rd20, %rd11, %rd319;
	st.global.f32 	[%rd20], %f1092;
	@%p179 bra 	$L__BB12_62;
	setp.eq.s32 	%p180, %r18, 2;
	ld.local.f32 	%f1093, [%rd19+4];
	mul.f32 	%f1094, %f23, %f1093;
	st.global.f32 	[%rd20+4], %f1094;
	@%p180 bra 	$L__BB12_62;
	ld.local.f32 	%f1095, [%rd19+8];
	mul.f32 	%f1096, %f23, %f1095;
	st.global.f32 	[%rd20+8], %f1096;
$L__BB12_62:
	add.s32 	%r362, %r362, %r9;
	setp.lt.u32 	%p190, %r362, %r7;
	@%p190 bra 	$L__BB12_6;
	bra.uni 	$L__BB12_246;
$L__BB12_63:
	setp.eq.s32 	%p143, %r12, 0;
	@%p143 bra 	$L__BB12_73;
	setp.lt.u32 	%p144, %r13, 7;
	@%p144 bra 	$L__BB12_66;
	mul.wide.u32 	%rd256, %r382, 4;
	add.s64 	%rd257, %rd7, %rd256;
	mov.b32 	%r331, 0;
	st.local.u32 	[%rd257], %r331;
	st.local.u32 	[%rd257+4], %r331;
	st.local.u32 	[%rd257+8], %r331;
	st.local.u32 	[%rd257+12], %r331;
	st.local.u32 	[%rd257+16], %r331;
	st.local.u32 	[%rd257+20], %r331;
	st.local.u32 	[%rd257+24], %r331;
	st.local.u32 	[%rd257+28], %r331;
	add.s32 	%r382, %r382, 8;
$L__BB12_66:
	setp.eq.s32 	%p145, %r14, 0;
	@%p145 bra 	$L__BB12_73;
	setp.lt.u32 	%p146, %r15, 3;
	@%p146 bra 	$L__BB12_69;
	mul.wide.u32 	%rd258, %r382, 4;
	add.s64 	%rd259, %rd7, %rd258;
	mov.b32 	%r332, 0;
	st.local.u32 	[%rd259], %r332;
	st.local.u32 	[%rd259+4], %r332;
	st.local.u32 	[%rd259+8], %r332;
	st.local.u32 	[%rd259+12], %r332;
	add.s32 	%r382, %r382, 4;
$L__BB12_69:
	setp.eq.s32 	%p147, %r18, 0;
	@%p147 bra 	$L__BB12_73;
	setp.eq.s32 	%p148, %r18, 1;
	mul.wide.u32 	%rd260, %r382, 4;
	add.s64 	%rd22, %rd7, %rd260;
	mov.b32 	%r333, 0;
	st.local.u32 	[%rd22], %r333;
	@%p148 bra 	$L__BB12_73;
	setp.eq.s32 	%p149, %r18, 2;
	mov.b32 	%r334, 0;
	st.local.u32 	[%rd22+4], %r334;
	@%p149 bra 	$L__BB12_73;
	mov.b32 	%r335, 0;
	st.local.u32 	[%rd22+8], %r335;
$L__BB12_73:
	div.u32 	%r337, %r20, %r16;
	mul.lo.s32 	%r63, %r22, %r194;
	setp.lt.u32 	%p150, %r337, %r10;
	add.s32 	%r338, %r10, -1;
	selp.b32 	%r339, %r337, %r338, %p150;
	mul.lo.s32 	%r340, %r339, %r192;
	cvt.u64.u32 	%rd23, %r340;
	add.s32 	%r64, %r21, %r199;
	mov.f32 	%f1099, 0fFF800000;
	mov.f32 	%f1098, 0f00000000;
	mov.b32 	%r364, 0;
	bra.uni 	$L__BB12_22;
$L__BB12_74:
	setp.lt.u32 	%p141, %r11, 15;
	mov.b32 	%r382, 0;
	@%p141 bra 	$L__BB12_63;
	mul.wide.u16 	%r330, %rs3, 16;
	neg.s32 	%r363, %r330;
	add.s64 	%rd327, %rd7, 32;
$L__BB12_76:
	.pragma "nounroll";
	mov.f32 	%f790, 0f00000000;
	st.local.v4.f32 	[%rd327+-32], {%f790, %f790, %f790, %f790};
	st.local.v4.f32 	[%rd327+-16], {%f790, %f790, %f790, %f790};
	st.local.v4.f32 	[%rd327], {%f790, %f790, %f790, %f790};
	st.local.v4.f32 	[%rd327+16], {%f790, %f790, %f790, %f790};
	add.s32 	%r363, %r363, 16;
	add.s64 	%rd327, %rd327, 64;
	setp.eq.s32 	%p142, %r363, 0;
	mov.u32 	%r382, %r17;
	@%p142 bra 	$L__BB12_63;
	bra.uni 	$L__BB12_76;
$L__BB12_77:
	setp.gt.u32 	%p81, %r10, %r191;
	add.s32 	%r66, %r192, -1;
	and.b32  	%r67, %r192, 15;
	add.s32 	%r68, %r67, -1;
	and.b32  	%r69, %r192, 7;
	add.s32 	%r70, %r69, -1;
	div.u32 	%r269, %r191, %r10;
	selp.b32 	%r71, 1, %r269, %p81;
	and.b32  	%r72, %r192, 496;
	and.b32  	%r73, %r192, 3;
$L__BB12_78:
	setp.eq.s64 	%p82, %rd67, 0;
	div.u32 	%r270, %r362, %r191;
	mul.lo.s32 	%r271, %r270, %r191;
	sub.s32 	%r75, %r362, %r271;
	div.u32 	%r77, %r270, %r193;
	mul.lo.s32 	%r272, %r77, %r193;
	sub.s32 	%r76, %r270, %r272;
	mul.lo.s32 	%r273, %r270, %r195;
	cvt.u64.u32 	%rd167, %r273;
	mul.lo.s32 	%r274, %r75, %r192;
	cvt.u64.u32 	%rd168, %r274;
	add.s64 	%rd25, %rd167, %rd168;
	mul.lo.s32 	%r275, %r270, %r197;
	cvt.u64.u32 	%rd169, %r275;
	add.s64 	%rd26, %rd169, %rd168;
	mov.f32 	%f1108, 0f00000000;
	@%p82 bra 	$L__BB12_80;
	mul.wide.u32 	%rd170, %r75, 4;
	add.s64 	%rd171, %rd6, %rd170;
	ld.global.nc.f32 	%f1108, [%rd171];
$L__BB12_80:
	shl.b64 	%rd172, %rd26, 2;
	add.s64 	%rd27, %rd4, %rd172;
	sub.s32 	%r276, %r194, %r193;
	add.s32 	%r277, %r276, %r76;
	add.s32 	%r278, %r277, 1;
	min.u32 	%r279, %r278, %r194;
	selp.b32 	%r79, %r279, %r194, %p1;
	setp.eq.s32 	%p83, %r79, 0;
	@%p83 bra 	$L__BB12_81;
	bra.uni 	$L__BB12_150;
$L__BB12_81:
	setp.lt.u32 	%p128, %r66, 15;
	mov.b32 	%r401, 0;
	@%p128 bra 	$L__BB12_84;
	mov.b32 	%r399, 0;
$L__BB12_83:
	.pragma "nounroll";
	mul.wide.u32 	%rd241, %r399, 4;
	add.s64 	%rd242, %rd27, %rd241;
	mov.b32 	%r311, 0;
	st.global.u32 	[%rd242], %r311;
	st.global.u32 	[%rd242+4], %r311;
	st.global.u32 	[%rd242+8], %r311;
	st.global.u32 	[%rd242+12], %r311;
	st.global.u32 	[%rd242+16], %r311;
	st.global.u32 	[%rd242+20], %r311;
	st.global.u32 	[%rd242+24], %r311;
	st.global.u32 	[%rd242+28], %r311;
	st.global.u32 	[%rd242+32], %r311;
	st.global.u32 	[%rd242+36], %r311;
	st.global.u32 	[%rd242+40], %r311;
	st.global.u32 	[%rd242+44], %r311;
	st.global.u32 	[%rd242+48], %r311;
	st.global.u32 	[%rd242+52], %r311;
	st.global.u32 	[%rd242+56], %r311;
	st.global.u32 	[%rd242+60], %r311;
	add.s32 	%r399, %r399, 16;
	setp.ne.s32 	%p129, %r399, %r72;
	mov.u32 	%r401, %r72;
	@%p129 bra 	$L__BB12_83;
$L__BB12_84:
	setp.eq.s32 	%p130, %r67, 0;
	@%p130 bra 	$L__BB12_94;
	setp.lt.u32 	%p131, %r68, 7;
	@%p131 bra 	$L__BB12_87;
	mul.wide.u32 	%rd243, %r401, 4;
	add.s64 	%rd244, %rd27, %rd243;
	mov.b32 	%r312, 0;
	st.global.u32 	[%rd244], %r312;
	st.global.u32 	[%rd244+4], %r312;
	st.global.u32 	[%rd244+8], %r312;
	st.global.u32 	[%rd244+12], %r312;
	st.global.u32 	[%rd244+16], %r312;
	st.global.u32 	[%rd244+20], %r312;
	st.global.u32 	[%rd244+24], %r312;
	st.global.u32 	[%rd244+28], %r312;
	add.s32 	%r401, %r401, 8;
$L__BB12_87:
	setp.eq.s32 	%p132, %r69, 0;
	@%p132 bra 	$L__BB12_94;
	setp.lt.u32 	%p133, %r70, 3;
	@%p133 bra 	$L__BB12_90;
	mul.wide.u32 	%rd245, %r401, 4;
	add.s64 	%rd246, %rd27, %rd245;
	mov.b32 	%r313, 0;
	st.global.u32 	[%rd246], %r313;
	st.global.u32 	[%rd246+4], %r313;
	st.global.u32 	[%rd246+8], %r313;
	st.global.u32 	[%rd246+12], %r313;
	add.s32 	%r401, %r401, 4;
$L__BB12_90:
	setp.eq.s32 	%p134, %r73, 0;
	@%p134 bra 	$L__BB12_94;
	setp.eq.s32 	%p135, %r73, 1;
	mul.wide.u32 	%rd247, %r401, 4;
	add.s64 	%rd35, %rd27, %rd247;
	mov.b32 	%r314, 0;
	st.global.u32 	[%rd35], %r314;
	@%p135 bra 	$L__BB12_94;
	setp.eq.s32 	%p136, %r73, 2;
	mov.b32 	%r315, 0;
	st.global.u32 	[%rd35+4], %r315;
	@%p136 bra 	$L__BB12_94;
	mov.b32 	%r316, 0;
	st.global.u32 	[%rd35+8], %r316;
$L__BB12_94:
	mul.wide.u32 	%rd248, %r362, 4;
	add.s64 	%rd249, %rd5, %rd248;
	mov.b32 	%r317, -8388608;
	st.global.u32 	[%rd249], %r317;
	bra.uni 	$L__BB12_138;
$L__BB12_95:
	mov.f32 	%f27, %f1110;
	setp.lt.u32 	%p94, %r66, 15;
	add.s32 	%r293, %r386, %r118;
	mul.lo.s32 	%r294, %r293, %r196;
	cvt.u64.u32 	%rd180, %r294;
	add.s64 	%rd28, %rd180, %rd37;
	mov.f32 	%f1118, 0f00000000;
	mov.b32 	%r389, 0;
	@%p94 bra 	$L__BB12_98;
	mov.f32 	%f1118, 0f00000000;
	mov.b32 	%r387, 0;
$L__BB12_97:
	.pragma "nounroll";
	cvt.u64.u32 	%rd181, %r387;
	add.s64 	%rd182, %rd25, %rd181;
	shl.b64 	%rd183, %rd182, 2;
	add.s64 	%rd184, %rd2, %rd183;
	ld.global.nc.f32 	%f466, [%rd184];
	add.s64 	%rd185, %rd28, %rd181;
	shl.b64 	%rd186, %rd185, 2;
	add.s64 	%rd187, %rd1, %rd186;
	ld.global.nc.f32 	%f467, [%rd187];
	fma.rn.f32 	%f468, %f466, %f467, %f1118;
	ld.global.nc.f32 	%f469, [%rd184+4];
	ld.global.nc.f32 	%f470, [%rd187+4];
	fma.rn.f32 	%f471, %f469, %f470, %f468;
	ld.global.nc.f32 	%f472, [%rd184+8];
	ld.global.nc.f32 	%f473, [%rd187+8];
	fma.rn.f32 	%f474, %f472, %f473, %f471;
	ld.global.nc.f32 	%f475, [%rd184+12];
	ld.global.nc.f32 	%f476, [%rd187+12];
	fma.rn.f32 	%f477, %f475, %f476, %f474;
	ld.global.nc.f32 	%f478, [%rd184+16];
	ld.global.nc.f32 	%f479, [%rd187+16];
	fma.rn.f32 	%f480, %f478, %f479, %f477;
	ld.global.nc.f32 	%f481, [%rd184+20];
	ld.global.nc.f32 	%f482, [%rd187+20];
	fma.rn.f32 	%f483, %f481, %f482, %f480;
	ld.global.nc.f32 	%f484, [%rd184+24];
	ld.global.nc.f32 	%f485, [%rd187+24];
	fma.rn.f32 	%f486, %f484, %f485, %f483;
	ld.global.nc.f32 	%f487, [%rd184+28];
	ld.global.nc.f32 	%f488, [%rd187+28];
	fma.rn.f32 	%f489, %f487, %f488, %f486;
	ld.global.nc.f32 	%f490, [%rd184+32];
	ld.global.nc.f32 	%f491, [%rd187+32];
	fma.rn.f32 	%f492, %f490, %f491, %f489;
	ld.global.nc.f32 	%f493, [%rd184+36];
	ld.global.nc.f32 	%f494, [%rd187+36];
	fma.rn.f32 	%f495, %f493, %f494, %f492;
	ld.global.nc.f32 	%f496, [%rd184+40];
	ld.global.nc.f32 	%f497, [%rd187+40];
	fma.rn.f32 	%f498, %f496, %f497, %f495;
	ld.global.nc.f32 	%f499, [%rd184+44];
	ld.global.nc.f32 	%f500, [%rd187+44];
	fma.rn.f32 	%f501, %f499, %f500, %f498;
	ld.global.nc.f32 	%f502, [%rd184+48];
	ld.global.nc.f32 	%f503, [%rd187+48];
	fma.rn.f32 	%f504, %f502, %f503, %f501;
	ld.global.nc.f32 	%f505, [%rd184+52];
	ld.global.nc.f32 	%f506, [%rd187+52];
	fma.rn.f32 	%f507, %f505, %f506, %f504;
	ld.global.nc.f32 	%f508, [%rd184+56];
	ld.global.nc.f32 	%f509, [%rd187+56];
	fma.rn.f32 	%f510, %f508, %f509, %f507;
	ld.global.nc.f32 	%f511, [%rd184+60];
	ld.global.nc.f32 	%f512, [%rd187+60];
	fma.rn.f32 	%f1118, %f511, %f512, %f510;
	add.s32 	%r387, %r387, 16;
	setp.ne.s32 	%p95, %r387, %r72;
	mov.u32 	%r389, %r72;
	@%p95 bra 	$L__BB12_97;
$L__BB12_98:
	setp.eq.s32 	%p96, %r67, 0;
	@%p96 bra 	$L__BB12_108;
	setp.lt.u32 	%p97, %r68, 7;
	@%p97 bra 	$L__BB12_101;
	cvt.u64.u32 	%rd188, %r389;
	add.s64 	%rd189, %rd25, %rd188;
	shl.b64 	%rd190, %rd189, 2;
	add.s64 	%rd191, %rd2, %rd190;
	ld.global.nc.f32 	%f514, [%rd191];
	add.s64 	%rd192, %rd28, %rd188;
	shl.b64 	%rd193, %rd192, 2;
	add.s64 	%rd194, %rd1, %rd193;
	ld.global.nc.f32 	%f515, [%rd194];
	fma.rn.f32 	%f516, %f514, %f515, %f1118;
	ld.global.nc.f32 	%f517, [%rd191+4];
	ld.global.nc.f32 	%f518, [%rd194+4];
	fma.rn.f32 	%f519, %f517, %f518, %f516;
	ld.global.nc.f32 	%f520, [%rd191+8];
	ld.global.nc.f32 	%f521, [%rd194+8];
	fma.rn.f32 	%f522, %f520, %f521, %f519;
	ld.global.nc.f32 	%f523, [%rd191+12];
	ld.global.nc.f32 	%f524, [%rd194+12];
	fma.rn.f32 	%f525, %f523, %f524, %f522;
	ld.global.nc.f32 	%f526, [%rd191+16];
	ld.global.nc.f32 	%f527, [%rd194+16];
	fma.rn.f32 	%f528, %f526, %f527, %f525;
	ld.global.nc.f32 	%f529, [%rd191+20];
	ld.global.nc.f32 	%f530, [%rd194+20];
	fma.rn.f32 	%f531, %f529, %f530, %f528;
	ld.global.nc.f32 	%f532, [%rd191+24];
	ld.global.nc.f32 	%f533, [%rd194+24];
	fma.rn.f32 	%f534, %f532, %f533, %f531;
	ld.global.nc.f32 	%f535, [%rd191+28];
	ld.global.nc.f32 	%f536, [%rd194+28];
	fma.rn.f32 	%f1118, %f535, %f536, %f534;
	add.s32 	%r389, %r389, 8;
$L__BB12_101:
	setp.eq.s32 	%p98, %r69, 0;
	@%p98 bra 	$L__BB12_108;
	setp.lt.u32 	%p99, %r70, 3;
	@%p99 bra 	$L__BB12_104;
	cvt.u64.u32 	%rd195, %r389;
	add.s64 	%rd196, %rd25, %rd195;
	shl.b64 	%rd197, %rd196, 2;
	add.s64 	%rd198, %rd2, %rd197;
	ld.global.nc.f32 	%f538, [%rd198];
	add.s64 	%rd199, %rd28, %rd195;
	shl.b64 	%rd200, %rd199, 2;
	add.s64 	%rd201, %rd1, %rd200;
	ld.global.nc.f32 	%f539, [%rd201];
	fma.rn.f32 	%f540, %f538, %f539, %f1118;
	ld.global.nc.f32 	%f541, [%rd198+4];
	ld.global.nc.f32 	%f542, [%rd201+4];
	fma.rn.f32 	%f543, %f541, %f542, %f540;
	ld.global.nc.f32 	%f544, [%rd198+8];
	ld.global.nc.f32 	%f545, [%rd201+8];
	fma.rn.f32 	%f546, %f544, %f545, %f543;
	ld.global.nc.f32 	%f547, [%rd198+12];
	ld.global.nc.f32 	%f548, [%rd201+12];
	fma.rn.f32 	%f1118, %f547, %f548, %f546;
	add.s32 	%r389, %r389, 4;
$L__BB12_104:
	setp.eq.s32 	%p100, %r73, 0;
	@%p100 bra 	$L__BB12_108;
	setp.eq.s32 	%p101, %r73, 1;
	cvt.u64.u32 	%rd202, %r389;
	add.s64 	%rd203, %rd25, %rd202;
	shl.b64 	%rd204, %rd203, 2;
	add.s64 	%rd29, %rd2, %rd204;
	ld.global.nc.f32 	%f549, [%rd29];
	add.s64 	%rd205, %rd28, %rd202;
	shl.b64 	%rd206, %rd205, 2;
	add.s64 	%rd30, %rd1, %rd206;
	ld.global.nc.f32 	%f550, [%rd30];
	fma.rn.f32 	%f1118, %f549, %f550, %f1118;
	@%p101 bra 	$L__BB12_108;
	setp.eq.s32 	%p102, %r73, 2;
	ld.global.nc.f32 	%f551, [%rd29+4];
	ld.global.nc.f32 	%f552, [%rd30+4];
	fma.rn.f32 	%f1118, %f551, %f552, %f1118;
	@%p102 bra 	$L__BB12_108;
	ld.global.nc.f32 	%f553, [%rd29+8];
	ld.global.nc.f32 	%f554, [%rd30+8];
	fma.rn.f32 	%f1118, %f553, %f554, %f1118;
$L__BB12_108:
	mul.f32 	%f555, %f93, %f1118;
	sub.s32 	%r297, %r386, %r119;
	cvt.rn.f32.s32 	%f556, %r297;
	fma.rn.f32 	%f557, %f1108, %f556, %f555;
	setp.gt.f32 	%p104, %f557, %f27;
	selp.f32 	%f1110, %f557, %f27, %p104;
	sub.f32 	%f558, %f27, %f1110;
	fma.rn.f32 	%f559, %f558, 0f3BBB989D, 0f3F000000;
	cvt.sat.f32.f32 	%f560, %f559;
	mov.f32 	%f561, 0f4B400001;
	mov.f32 	%f562, 0f437C0000;
	fma.rm.f32 	%f563, %f560, %f562, %f561;
	add.f32 	%f564, %f563, 0fCB40007F;
	neg.f32 	%f565, %f564;
	fma.rn.f32 	%f566, %f558, 0f3FB8AA3B, %f565;
	fma.rn.f32 	%f567, %f558, 0f32A57060, %f566;
	mov.b32 	%r298, %f563;
	shl.b32 	%r299, %r298, 23;
	mov.b32 	%f568, %r299;
	ex2.approx.ftz.f32 	%f569, %f567;
	mul.f32 	%f43, %f569, %f568;
	sub.f32 	%f570, %f557, %f1110;
	fma.rn.f32 	%f571, %f570, 0f3BBB989D, 0f3F000000;
	cvt.sat.f32.f32 	%f572, %f571;
	fma.rm.f32 	%f573, %f572, %f562, %f561;
	add.f32 	%f574, %f573, 0fCB40007F;
	neg.f32 	%f575, %f574;
	fma.rn.f32 	%f576, %f570, 0f3FB8AA3B, %f575;
	fma.rn.f32 	%f577, %f570, 0f32A57060, %f576;
	mov.b32 	%r300, %f573;
	shl.b32 	%r301, %r300, 23;
	mov.b32 	%f578, %r301;
	ex2.approx.ftz.f32 	%f579, %f577;
	mul.f32 	%f44, %f579, %f578;
	fma.rn.f32 	%f1109, %f1109, %f43, %f44;
	mov.b32 	%r393, 0;
	@%p94 bra 	$L__BB12_111;
	mov.b32 	%r391, 0;
$L__BB12_110:
	.pragma "nounroll";
	cvt.u64.u32 	%rd207, %r391;
	mul.wide.u32 	%rd208, %r391, 4;
	add.s64 	%rd209, %rd7, %rd208;
	ld.local.v4.f32 	{%f580, %f581, %f582, %f583}, [%rd209];
	add.s64 	%rd210, %rd28, %rd207;
	shl.b64 	%rd211, %rd210, 2;
	add.s64 	%rd212, %rd3, %rd211;
	ld.global.nc.f32 	%f584, [%rd212];
	mul.f32 	%f585, %f44, %f584;
	fma.rn.f32 	%f586, %f43, %f580, %f585;
	ld.global.nc.f32 	%f587, [%rd212+4];
	mul.f32 	%f588, %f44, %f587;
	fma.rn.f32 	%f589, %f43, %f581, %f588;
	ld.global.nc.f32 	%f590, [%rd212+8];
	mul.f32 	%f591, %f44, %f590;
	fma.rn.f32 	%f592, %f43, %f582, %f591;
	ld.global.nc.f32 	%f593, [%rd212+12];
	mul.f32 	%f594, %f44, %f593;
	fma.rn.f32 	%f595, %f43, %f583, %f594;
	st.local.v4.f32 	[%rd209], {%f586, %f589, %f592, %f595};
	ld.local.v4.f32 	{%f596, %f597, %f598, %f599}, [%rd209+16];
	ld.global.nc.f32 	%f600, [%rd212+16];
	mul.f32 	%f601, %f44, %f600;
	fma.rn.f32 	%f602, %f43, %f596, %f601;
	ld.global.nc.f32 	%f603, [%rd212+20];
	mul.f32 	%f604, %f44, %f603;
	fma.rn.f32 	%f605, %f43, %f597, %f604;
	ld.global.nc.f32 	%f606, [%rd212+24];
	mul.f32 	%f607, %f44, %f606;
	fma.rn.f32 	%f608, %f43, %f598, %f607;
	ld.global.nc.f32 	%f609, [%rd212+28];
	mul.f32 	%f610, %f44, %f609;
	fma.rn.f32 	%f611, %f43, %f599, %f610;
	st.local.v4.f32 	[%rd209+16], {%f602, %f605, %f608, %f611};
	ld.local.v4.f32 	{%f612, %f613, %f614, %f615}, [%rd209+32];
	ld.global.nc.f32 	%f616, [%rd212+32];
	mul.f32 	%f617, %f44, %f616;
	fma.rn.f32 	%f618, %f43, %f612, %f617;
	ld.global.nc.f32 	%f619, [%rd212+36];
	mul.f32 	%f620, %f44, %f619;
	fma.rn.f32 	%f621, %f43, %f613, %f620;
	ld.global.nc.f32 	%f622, [%rd212+40];
	mul.f32 	%f623, %f44, %f622;
	fma.rn.f32 	%f624, %f43, %f614, %f623;
	ld.global.nc.f32 	%f625, [%rd212+44];
	mul.f32 	%f626, %f44, %f625;
	fma.rn.f32 	%f627, %f43, %f615, %f626;
	st.local.v4.f32 	[%rd209+32], {%f618, %f621, %f624, %f627};
	ld.local.v4.f32 	{%f628, %f629, %f630, %f631}, [%rd209+48];
	ld.global.nc.f32 	%f632, [%rd212+48];
	mul.f32 	%f633, %f44, %f632;
	fma.rn.f32 	%f634, %f43, %f628, %f633;
	ld.global.nc.f32 	%f635, [%rd212+52];
	mul.f32 	%f636, %f44, %f635;
	fma.rn.f32 	%f637, %f43, %f629, %f636;
	ld.global.nc.f32 	%f638, [%rd212+56];
	mul.f32 	%f639, %f44, %f638;
	fma.rn.f32 	%f640, %f43, %f630, %f639;
	ld.global.nc.f32 	%f641, [%rd212+60];
	mul.f32 	%f642, %f44, %f641;
	fma.rn.f32 	%f643, %f43, %f631, %f642;
	st.local.v4.f32 	[%rd209+48], {%f634, %f637, %f640, %f643};
	add.s32 	%r391, %r391, 16;
	setp.ne.s32 	%p105, %r391, %r72;
	mov.u32 	%r393, %r72;
	@%p105 bra 	$L__BB12_110;
$L__BB12_111:
	@%p96 bra 	$L__BB12_121;
	setp.lt.u32 	%p107, %r68, 7;
	@%p107 bra 	$L__BB12_114;
	cvt.u64.u32 	%rd213, %r393;
	mul.wide.u32 	%rd214, %r393, 4;
	add.s64 	%rd215, %rd7, %rd214;
	ld.local.f32 	%f644, [%rd215];
	add.s64 	%rd216, %rd28, %rd213;
	shl.b64 	%rd217, %rd216, 2;
	add.s64 	%rd218, %rd3, %rd217;
	ld.global.nc.f32 	%f645, [%rd218];
	mul.f32 	%f646, %f44, %f645;
	fma.rn.f32 	%f647, %f43, %f644, %f646;
	st.local.f32 	[%rd215], %f647;
	ld.local.f32 	%f648, [%rd215+4];
	ld.global.nc.f32 	%f649, [%rd218+4];
	mul.f32 	%f650, %f44, %f649;
	fma.rn.f32 	%f651, %f43, %f648, %f650;
	st.local.f32 	[%rd215+4], %f651;
	ld.local.f32 	%f652, [%rd215+8];
	ld.global.nc.f32 	%f653, [%rd218+8];
	mul.f32 	%f654, %f44, %f653;
	fma.rn.f32 	%f655, %f43, %f652, %f654;
	st.local.f32 	[%rd215+8], %f655;
	ld.local.f32 	%f656, [%rd215+12];
	ld.global.nc.f32 	%f657, [%rd218+12];
	mul.f32 	%f658, %f44, %f657;
	fma.rn.f32 	%f659, %f43, %f656, %f658;
	st.local.f32 	[%rd215+12], %f659;
	ld.local.f32 	%f660, [%rd215+16];
	ld.global.nc.f32 	%f661, [%rd218+16];
	mul.f32 	%f662, %f44, %f661;
	fma.rn.f32 	%f663, %f43, %f660, %f662;
	st.local.f32 	[%rd215+16], %f663;
	ld.local.f32 	%f664, [%rd215+20];
	ld.global.nc.f32 	%f665, [%rd218+20];
	mul.f32 	%f666, %f44, %f665;
	fma.rn.f32 	%f667, %f43, %f664, %f666;
	st.local.f32 	[%rd215+20], %f667;
	ld.local.f32 	%f668, [%rd215+24];
	ld.global.nc.f32 	%f669, [%rd218+24];
	mul.f32 	%f670, %f44, %f669;
	fma.rn.f32 	%f671, %f43, %f668, %f670;
	st.local.f32 	[%rd215+24], %f671;
	ld.local.f32 	%f672, [%rd215+28];
	ld.global.nc.f32 	%f673, [%rd218+28];
	mul.f32 	%f674, %f44, %f673;
	fma.rn.f32 	%f675, %f43, %f672, %f674;
	st.local.f32 	[%rd215+28], %f675;
	add.s32 	%r393, %r393, 8;
$L__BB12_114:
	setp.eq.s32 	%p108, %r69, 0;
	@%p108 bra 	$L__BB12_121;
	setp.lt.u32 	%p109, %r70, 3;
	@%p109 bra 	$L__BB12_117;
	cvt.u64.u32 	%rd219, %r393;
	mul.wide.u32 	%rd220, %r393, 4;
	add.s64 	%rd221, %rd7, %rd220;
	ld.local.f32 	%f676, [%rd221];
	add.s64 	%rd222, %rd28, %rd219;
	shl.b64 	%rd223, %rd222, 2;
	add.s64 	%rd224, %rd3, %rd223;
	ld.global.nc.f32 	%f677, [%rd224];
	mul.f32 	%f678, %f44, %f677;
	fma.rn.f32 	%f679, %f43, %f676, %f678;
	st.local.f32 	[%rd221], %f679;
	ld.local.f32 	%f680, [%rd221+4];
	ld.global.nc.f32 	%f681, [%rd224+4];
	mul.f32 	%f682, %f44, %f681;
	fma.rn.f32 	%f683, %f43, %f680, %f682;
	st.local.f32 	[%rd221+4], %f683;
	ld.local.f32 	%f684, [%rd221+8];
	ld.global.nc.f32 	%f685, [%rd224+8];
	mul.f32 	%f686, %f44, %f685;
	fma.rn.f32 	%f687, %f43, %f684, %f686;
	st.local.f32 	[%rd221+8], %f687;
	ld.local.f32 	%f688, [%rd221+12];
	ld.global.nc.f32 	%f689, [%rd224+12];
	mul.f32 	%f690, %f44, %f689;
	fma.rn.f32 	%f691, %f43, %f688, %f690;
	st.local.f32 	[%rd221+12], %f691;
	add.s32 	%r393, %r393, 4;
$L__BB12_117:
	setp.eq.s32 	%p110, %r73, 0;
	@%p110 bra 	$L__BB12_121;
	setp.eq.s32 	%p111, %r73, 1;
	cvt.u64.u32 	%rd225, %r393;
	mul.wide.u32 	%rd226, %r393, 4;
	add.s64 	%rd31, %rd7, %rd226;
	ld.local.f32 	%f692, [%rd31];
	add.s64 	%rd227, %rd28, %rd225;
	shl.b64 	%rd228, %rd227, 2;
	add.s64 	%rd32, %rd3, %rd228;
	ld.global.nc.f32 	%f693, [%rd32];
	mul.f32 	%f694, %f44, %f693;
	fma.rn.f32 	%f695, %f43, %f692, %f694;
	st.local.f32 	[%rd31], %f695;
	@%p111 bra 	$L__BB12_121;
	setp.eq.s32 	%p112, %r73, 2;
	ld.local.f32 	%f696, [%rd31+4];
	ld.global.nc.f32 	%f697, [%rd32+4];
	mul.f32 	%f698, %f44, %f697;
	fma.rn.f32 	%f699, %f43, %f696, %f698;
	st.local.f32 	[%rd31+4], %f699;
	@%p112 bra 	$L__BB12_121;
	ld.local.f32 	%f700, [%rd31+8];
	ld.global.nc.f32 	%f701, [%rd32+8];
	mul.f32 	%f702, %f44, %f701;
	fma.rn.f32 	%f703, %f43, %f700, %f702;
	st.local.f32 	[%rd31+8], %f703;
$L__BB12_121:
	add.s32 	%r386, %r386, 1;
	setp.ne.s32 	%p113, %r386, %r79;
	@%p113 bra 	$L__BB12_95;
	setp.lt.u32 	%p114, %r66, 15;
	setp.gt.f32 	%p115, %f1109, 0f00000000;
	rcp.rn.f32 	%f704, %f1109;
	selp.f32 	%f46, %f704, 0f00000000, %p115;
	mov.b32 	%r397, 0;
	@%p114 bra 	$L__BB12_125;
	mov.b32 	%r395, 0;
$L__BB12_124:
	.pragma "nounroll";
	mul.wide.u32 	%rd229, %r395, 4;
	add.s64 	%rd230, %rd7, %rd229;
	ld.local.v4.f32 	{%f705, %f706, %f707, %f708}, [%rd230];
	mul.f32 	%f709, %f46, %f705;
	add.s64 	%rd231, %rd27, %rd229;
	st.global.f32 	[%rd231], %f709;
	mul.f32 	%f710, %f46, %f706;
	st.global.f32 	[%rd231+4], %f710;
	mul.f32 	%f711, %f46, %f707;
	st.global.f32 	[%rd231+8], %f711;
	mul.f32 	%f712, %f46, %f708;
	st.global.f32 	[%rd231+12], %f712;
	ld.local.v4.f32 	{%f713, %f714, %f715, %f716}, [%rd230+16];
	mul.f32 	%f717, %f46, %f713;
	st.global.f32 	[%rd231+16], %f717;
	mul.f32 	%f718, %f46, %f714;
	st.global.f32 	[%rd231+20], %f718;
	mul.f32 	%f719, %f46, %f715;
	st.global.f32 	[%rd231+24], %f719;
	mul.f32 	%f720, %f46, %f716;
	st.global.f32 	[%rd231+28], %f720;
	ld.local.v4.f32 	{%f721, %f722, %f723, %f724}, [%rd230+32];
	mul.f32 	%f725, %f46, %f721;
	st.global.f32 	[%rd231+32], %f725;
	mul.f32 	%f726, %f46, %f722;
	st.global.f32 	[%rd231+36], %f726;
	mul.f32 	%f727, %f46, %f723;
	st.global.f32 	[%rd231+40], %f727;
	mul.f32 	%f728, %f46, %f724;
	st.global.f32 	[%rd231+44], %f728;
	ld.local.v4.f32 	{%f729, %f730, %f731, %f732}, [%rd230+48];
	mul.f32 	%f733, %f46, %f729;
	st.global.f32 	[%rd231+48], %f733;
	mul.f32 	%f734, %f46, %f730;
	st.global.f32 	[%rd231+52], %f734;
	mul.f32 	%f735, %f46, %f731;
	st.global.f32 	[%rd231+56], %f735;
	mul.f32 	%f736, %f46, %f732;
	st.global.f32 	[%rd231+60], %f736;
	add.s32 	%r395, %r395, 16;
	setp.ne.s32 	%p116, %r395, %r72;
	mov.u32 	%r397, %r72;
	@%p116 bra 	$L__BB12_124;
$L__BB12_125:
	setp.eq.s32 	%p117, %r67, 0;
	@%p117 bra 	$L__BB12_135;
	setp.lt.u32 	%p118, %r68, 7;
	@%p118 bra 	$L__BB12_128;
	mul.wide.u32 	%rd232, %r397, 4;
	add.s64 	%rd233, %rd7, %rd232;
	ld.local.f32 	%f737, [%rd233];
	mul.f32 	%f738, %f46, %f737;
	add.s64 	%rd234, %rd27, %rd232;
	st.global.f32 	[%rd234], %f738;
	ld.local.f32 	%f739, [%rd233+4];
	mul.f32 	%f740, %f46, %f739;
	st.global.f32 	[%rd234+4], %f740;
	ld.local.f32 	%f741, [%rd233+8];
	mul.f32 	%f742, %f46, %f741;
	st.global.f32 	[%rd234+8], %f742;
	ld.local.f32 	%f743, [%rd233+12];
	mul.f32 	%f744, %f46, %f743;
	st.global.f32 	[%rd234+12], %f744;
	ld.local.f32 	%f745, [%rd233+16];
	mul.f32 	%f746, %f46, %f745;
	st.global.f32 	[%rd234+16], %f746;
	ld.local.f32 	%f747, [%rd233+20];
	mul.f32 	%f748, %f46, %f747;
	st.global.f32 	[%rd234+20], %f748;
	ld.local.f32 	%f749, [%rd233+24];
	mul.f32 	%f750, %f46, %f749;
	st.global.f32 	[%rd234+24], %f750;
	ld.local.f32 	%f751, [%rd233+28];
	mul.f32 	%f752, %f46, %f751;
	st.global.f32 	[%rd234+28], %f752;
	add.s32 	%r397, %r397, 8;
$L__BB12_128:
	setp.eq.s32 	%p119, %r69, 0;
	@%p119 bra 	$L__BB12_135;
	setp.lt.u32 	%p120, %r70, 3;
	@%p120 bra 	$L__BB12_131;
	mul.wide.u32 	%rd235, %r397, 4;
	add.s64 	%rd236, %rd7, %rd235;
	ld.local.f32 	%f753, [%rd236];
	mul.f32 	%f754, %f46, %f753;
	add.s64 	%rd237, %rd27, %rd235;
	st.global.f32 	[%rd237], %f754;
	ld.local.f32 	%f755, [%rd236+4];
	mul.f32 	%f756, %f46, %f755;
	st.global.f32 	[%rd237+4], %f756;
	ld.local.f32 	%f757, [%rd236+8];
	mul.f32 	%f758, %f46, %f757;
	st.global.f32 	[%rd237+8], %f758;
	ld.local.f32 	%f759, [%rd236+12];
	mul.f32 	%f760, %f46, %f759;
	st.global.f32 	[%rd237+12], %f760;
	add.s32 	%r397, %r397, 4;
$L__BB12_131:
	setp.eq.s32 	%p121, %r73, 0;
	@%p121 bra 	$L__BB12_135;
	setp.eq.s32 	%p122, %r73, 1;
	mul.wide.u32 	%rd238, %r397, 4;
	add.s64 	%rd33, %rd7, %rd238;
	ld.local.f32 	%f761, [%rd33];
	mul.f32 	%f762, %f46, %f761;
	add.s64 	%rd34, %rd27, %rd238;
	st.global.f32 	[%rd34], %f762;
	@%p122 bra 	$L__BB12_135;
	setp.eq.s32 	%p123, %r73, 2;
	ld.local.f32 	%f763, [%rd33+4];
	mul.f32 	%f764, %f46, %f763;
	st.global.f32 	[%rd34+4], %f764;
	@%p123 bra 	$L__BB12_135;
	ld.local.f32 	%f765, [%rd33+8];
	mul.f32 	%f766, %f46, %f765;
	st.global.f32 	[%rd34+8], %f766;
$L__BB12_135:
	setp.leu.f32 	%p124, %f1109, 0f00000000;
	mov.f32 	%f1119, 0fFF800000;
	@%p124 bra 	$L__BB12_137;
	setp.lt.f32 	%p125, %f1109, 0f00800000;
	mul.f32 	%f768, %f1109, 0f4B000000;
	selp.f32 	%f769, %f768, %f1109, %p125;
	selp.f32 	%f770, 0fC1B80000, 0f00000000, %p125;
	mov.b32 	%r305, %f769;
	add.s32 	%r306, %r305, -1059760811;
	and.b32  	%r307, %r306, -8388608;
	sub.s32 	%r308, %r305, %r307;
	mov.b32 	%f771, %r308;
	cvt.rn.f32.s32 	%f772, %r307;
	fma.rn.f32 	%f773, %f772, 0f34000000, %f770;
	add.f32 	%f774, %f771, 0fBF800000;
	fma.rn.f32 	%f775, %f774, 0fBE055027, 0f3E1039F6;
	fma.rn.f32 	%f776, %f775, %f774, 0fBDF8CDCC;
	fma.rn.f32 	%f777, %f776, %f774, 0f3E0F2955;
	fma.rn.f32 	%f778, %f777, %f774, 0fBE2AD8B9;
	fma.rn.f32 	%f779, %f778, %f774, 0f3E4CED0B;
	fma.rn.f32 	%f780, %f779, %f774, 0fBE7FFF22;
	fma.rn.f32 	%f781, %f780, %f774, 0f3EAAAA78;
	fma.rn.f32 	%f782, %f781, %f774, 0fBF000000;
	mul.f32 	%f783, %f774, %f782;
	fma.rn.f32 	%f784, %f783, %f774, %f774;
	fma.rn.f32 	%f785, %f773, 0f3F317218, %f784;
	setp.gt.u32 	%p126, %r305, 2139095039;
	fma.rn.f32 	%f786, %f769, 0f7F800000, 0f7F800000;
	selp.f32 	%f787, %f786, %f785, %p126;
	setp.eq.f32 	%p127, %f769, 0f00000000;
	selp.f32 	%f788, 0fFF800000, %f787, %p127;
	add.f32 	%f1119, %f1110, %f788;
$L__BB12_137:
	mul.wide.u32 	%rd239, %r362, 4;
	add.s64 	%rd240, %rd5, %rd239;
	st.global.f32 	[%rd240], %f1119;
$L__BB12_138:
	add.s32 	%r362, %r362, %r9;
	setp.lt.u32 	%p137, %r362, %r7;
	@%p137 bra 	$L__BB12_78;
	bra.uni 	$L__BB12_246;
$L__BB12_139:
	setp.eq.s32 	%p86, %r67, 0;
	@%p86 bra 	$L__BB12_149;
	setp.lt.u32 	%p87, %r68, 7;
	@%p87 bra 	$L__BB12_142;
	mul.wide.u32 	%rd175, %r404, 4;
	add.s64 	%rd176, %rd7, %rd175;
	mov.b32 	%r282, 0;
	st.local.u32 	[%rd176], %r282;
	st.local.u32 	[%rd176+4], %r282;
	st.local.u32 	[%rd176+8], %r282;
	st.local.u32 	[%rd176+12], %r282;
	st.local.u32 	[%rd176+16], %r282;
	st.local.u32 	[%rd176+20], %r282;
	st.local.u32 	[%rd176+24], %r282;
	st.local.u32 	[%rd176+28], %r282;
	add.s32 	%r404, %r404, 8;
$L__BB12_142:
	setp.eq.s32 	%p88, %r69, 0;
	@%p88 bra 	$L__BB12_149;
	setp.lt.u32 	%p89, %r70, 3;
	@%p89 bra 	$L__BB12_145;
	mul.wide.u32 	%rd177, %r404, 4;
	add.s64 	%rd178, %rd7, %rd177;
	mov.b32 	%r283, 0;
	st.local.u32 	[%rd178], %r283;
	st.local.u32 	[%rd178+4], %r283;
	st.local.u32 	[%rd178+8], %r283;
	st.local.u32 	[%rd178+12], %r283;
	add.s32 	%r404, %r404, 4;
$L__BB12_145:
	setp.eq.s32 	%p90, %r73, 0;
	@%p90 bra 	$L__BB12_149;
	setp.eq.s32 	%p91, %r73, 1;
	mul.wide.u32 	%rd179, %r404, 4;
	add.s64 	%rd36, %rd7, %rd179;
	mov.b32 	%r284, 0;
	st.local.u32 	[%rd36], %r284;
	@%p91 bra 	$L__BB12_149;
	setp.eq.s32 	%p92, %r73, 2;
	mov.b32 	%r285, 0;
	st.local.u32 	[%rd36+4], %r285;
	@%p92 bra 	$L__BB12_149;
	mov.b32 	%r286, 0;
	st.local.u32 	[%rd36+8], %r286;
$L__BB12_149:
	div.u32 	%r288, %r75, %r71;
	mul.lo.s32 	%r118, %r77, %r194;
	setp.lt.u32 	%p93, %r288, %r10;
	add.s32 	%r289, %r10, -1;
	selp.b32 	%r290, %r288, %r289, %p93;
	mul.lo.s32 	%r291, %r290, %r192;
	cvt.u64.u32 	%rd37, %r291;
	add.s32 	%r119, %r76, %r199;
	mov.f32 	%f1110, 0fFF800000;
	mov.f32 	%f1109, 0f00000000;
	mov.b32 	%r386, 0;
	bra.uni 	$L__BB12_95;
$L__BB12_150:
	setp.lt.u32 	%p84, %r66, 15;
	mov.b32 	%r404, 0;
	@%p84 bra 	$L__BB12_139;
	mov.b32 	%r385, 0;
$L__BB12_152:
	.pragma "nounroll";
	mul.wide.u32 	%rd173, %r385, 4;
	add.s64 	%rd174, %rd7, %rd173;
	mov.f32 	%f460, 0f00000000;
	st.local.v4.f32 	[%rd174], {%f460, %f460, %f460, %f460};
	st.local.v4.f32 	[%rd174+16], {%f460, %f460, %f460, %f460};
	st.local.v4.f32 	[%rd174+32], {%f460, %f460, %f460, %f460};
	st.local.v4.f32 	[%rd174+48], {%f460, %f460, %f460, %f460};
	add.s32 	%r385, %r385, 16;
	setp.eq.s32 	%p85, %r385, %r72;
	mov.u32 	%r404, %r72;
	@%p85 bra 	$L__BB12_139;
	bra.uni 	$L__BB12_152;
$L__BB12_153:
	setp.gt.u32 	%p12, %r10, %r191;
	and.b32  	%r120, %r192, 15;
	add.s32 	%r121, %r120, -1;
	and.b32  	%r122, %r192, 7;
	div.u32 	%r205, %r191, %r10;
	selp.b32 	%r123, 1, %r205, %p12;
	and.b32  	%r124, %r192, -16;
	and.b32  	%r125, %r192, 3;
$L__BB12_154:
	setp.eq.s64 	%p13, %rd67, 0;
	div.u32 	%r206, %r362, %r191;
	mul.lo.s32 	%r207, %r206, %r191;
	sub.s32 	%r127, %r362, %r207;
	div.u32 	%r129, %r206, %r193;
	mul.lo.s32 	%r208, %r129, %r193;
	sub.s32 	%r128, %r206, %r208;
	add.s32 	%r130, %r128, %r199;
	mul.lo.s32 	%r209, %r206, %r195;
	cvt.u64.u32 	%rd74, %r209;
	mul.lo.s32 	%r210, %r127, %r192;
	cvt.u64.u32 	%rd75, %r210;
	add.s64 	%rd76, %rd74, %rd75;
	shl.b64 	%rd77, %rd76, 2;
	add.s64 	%rd38, %rd2, %rd77;
	mul.lo.s32 	%r211, %r206, %r197;
	cvt.u64.u32 	%rd78, %r211;
	add.s64 	%rd39, %rd78, %rd75;
	mov.f32 	%f1120, 0f00000000;
	@%p13 bra 	$L__BB12_156;
	mul.wide.u32 	%rd79, %r127, 4;
	add.s64 	%rd80, %rd6, %rd79;
	ld.global.nc.f32 	%f1120, [%rd80];
$L__BB12_156:
	add.s32 	%r131, %r122, -1;
	shl.b64 	%rd81, %rd39, 2;
	add.s64 	%rd40, %rd4, %rd81;
	sub.s32 	%r212, %r194, %r193;
	add.s32 	%r213, %r212, %r128;
	add.s32 	%r214, %r213, 1;
	min.u32 	%r215, %r214, %r194;
	selp.b32 	%r133, %r215, %r194, %p1;
	setp.ne.s32 	%p14, %r133, 0;
	@%p14 bra 	$L__BB12_171;
	mov.b32 	%r407, 0;
$L__BB12_158:
	.pragma "nounroll";
	mov.u32 	%r134, %r407;
	mul.wide.u32 	%rd161, %r134, 4;
	add.s64 	%rd41, %rd40, %rd161;
	mov.b32 	%r262, 0;
	st.global.u32 	[%rd41], %r262;
	st.global.u32 	[%rd41+4], %r262;
	st.global.u32 	[%rd41+8], %r262;
	st.global.u32 	[%rd41+12], %r262;
	st.global.u32 	[%rd41+16], %r262;
	st.global.u32 	[%rd41+20], %r262;
	st.global.u32 	[%rd41+24], %r262;
	st.global.u32 	[%rd41+28], %r262;
	st.global.u32 	[%rd41+32], %r262;
	st.global.u32 	[%rd41+36], %r262;
	st.global.u32 	[%rd41+40], %r262;
	st.global.u32 	[%rd41+44], %r262;
	st.global.u32 	[%rd41+48], %r262;
	st.global.u32 	[%rd41+52], %r262;
	st.global.u32 	[%rd41+56], %r262;
	st.global.u32 	[%rd41+60], %r262;
	add.s32 	%r407, %r134, 16;
	setp.ne.s32 	%p70, %r407, %r124;
	@%p70 bra 	$L__BB12_158;
	setp.eq.s32 	%p71, %r120, 0;
	@%p71 bra 	$L__BB12_169;
	setp.lt.u32 	%p72, %r121, 7;
	mov.u32 	%r409, %r124;
	@%p72 bra 	$L__BB12_162;
	mov.b32 	%r263, 0;
	st.global.u32 	[%rd41+64], %r263;
	st.global.u32 	[%rd41+68], %r263;
	st.global.u32 	[%rd41+72], %r263;
	st.global.u32 	[%rd41+76], %r263;
	st.global.u32 	[%rd41+80], %r263;
	st.global.u32 	[%rd41+84], %r263;
	st.global.u32 	[%rd41+88], %r263;
	st.global.u32 	[%rd41+92], %r263;
	add.s32 	%r409, %r134, 24;
$L__BB12_162:
	setp.eq.s32 	%p73, %r122, 0;
	@%p73 bra 	$L__BB12_169;
	setp.lt.u32 	%p74, %r131, 3;
	@%p74 bra 	$L__BB12_165;
	mul.wide.u32 	%rd162, %r409, 4;
	add.s64 	%rd163, %rd40, %rd162;
	mov.b32 	%r264, 0;
	st.global.u32 	[%rd163], %r264;
	st.global.u32 	[%rd163+4], %r264;
	st.global.u32 	[%rd163+8], %r264;
	st.global.u32 	[%rd163+12], %r264;
	add.s32 	%r409, %r409, 4;
$L__BB12_165:
	setp.eq.s32 	%p75, %r125, 0;
	@%p75 bra 	$L__BB12_169;
	setp.eq.s32 	%p76, %r125, 1;
	mul.wide.u32 	%rd164, %r409, 4;
	add.s64 	%rd42, %rd40, %rd164;
	mov.b32 	%r265, 0;
	st.global.u32 	[%rd42], %r265;
	@%p76 bra 	$L__BB12_169;
	setp.eq.s32 	%p77, %r125, 2;
	mov.b32 	%r266, 0;
	st.global.u32 	[%rd42+4], %r266;
	@%p77 bra 	$L__BB12_169;
	mov.b32 	%r267, 0;
	st.global.u32 	[%rd42+8], %r267;
$L__BB12_169:
	setp.eq.s64 	%p78, %rd66, 0;
	@%p78 bra 	$L__BB12_245;
	mul.wide.u32 	%rd165, %r362, 4;
	add.s64 	%rd166, %rd5, %rd165;
	mov.b32 	%r268, -8388608;
	st.global.u32 	[%rd166], %r268;
	bra.uni 	$L__BB12_245;
$L__BB12_171:
	div.u32 	%r217, %r127, %r123;
	mul.lo.s32 	%r140, %r129, %r194;
	setp.lt.u32 	%p15, %r217, %r10;
	add.s32 	%r218, %r10, -1;
	selp.b32 	%r219, %r217, %r218, %p15;
	mul.lo.s32 	%r220, %r219, %r192;
	cvt.u64.u32 	%rd43, %r220;
	mov.f32 	%f1121, 0fFF800000;
	mov.b32 	%r410, 0;
$L__BB12_172:
	add.s32 	%r222, %r410, %r140;
	mul.lo.s32 	%r223, %r222, %r196;
	cvt.u64.u32 	%rd82, %r223;
	add.s64 	%rd44, %rd82, %rd43;
	mov.f32 	%f1127, 0f00000000;
	mov.b32 	%r411, 0;
$L__BB12_173:
	.pragma "nounroll";
	mov.u32 	%r142, %r411;
	cvt.u64.u32 	%rd83, %r142;
	mul.wide.u32 	%rd84, %r142, 4;
	add.s64 	%rd45, %rd38, %rd84;
	ld.global.nc.f32 	%f97, [%rd45];
	add.s64 	%rd85, %rd44, %rd83;
	shl.b64 	%rd86, %rd85, 2;
	add.s64 	%rd46, %rd1, %rd86;
	ld.global.nc.f32 	%f98, [%rd46];
	fma.rn.f32 	%f99, %f97, %f98, %f1127;
	ld.global.nc.f32 	%f100, [%rd45+4];
	ld.global.nc.f32 	%f101, [%rd46+4];
	fma.rn.f32 	%f102, %f100, %f101, %f99;
	ld.global.nc.f32 	%f103, [%rd45+8];
	ld.global.nc.f32 	%f104, [%rd46+8];
	fma.rn.f32 	%f105, %f103, %f104, %f102;
	ld.global.nc.f32 	%f106, [%rd45+12];
	ld.global.nc.f32 	%f107, [%rd46+12];
	fma.rn.f32 	%f108, %f106, %f107, %f105;
	ld.global.nc.f32 	%f109, [%rd45+16];
	ld.global.nc.f32 	%f110, [%rd46+16];
	fma.rn.f32 	%f111, %f109, %f110, %f108;
	ld.global.nc.f32 	%f112, [%rd45+20];
	ld.global.nc.f32 	%f113, [%rd46+20];
	fma.rn.f32 	%f114, %f112, %f113, %f111;
	ld.global.nc.f32 	%f115, [%rd45+24];
	ld.global.nc.f32 	%f116, [%rd46+24];
	fma.rn.f32 	%f117, %f115, %f116, %f114;
	ld.global.nc.f32 	%f118, [%rd45+28];
	ld.global.nc.f32 	%f119, [%rd46+28];
	fma.rn.f32 	%f120, %f118, %f119, %f117;
	ld.global.nc.f32 	%f121, [%rd45+32];
	ld.global.nc.f32 	%f122, [%rd46+32];
	fma.rn.f32 	%f123, %f121, %f122, %f120;
	ld.global.nc.f32 	%f124, [%rd45+36];
	ld.global.nc.f32 	%f125, [%rd46+36];
	fma.rn.f32 	%f126, %f124, %f125, %f123;
	ld.global.nc.f32 	%f127, [%rd45+40];
	ld.global.nc.f32 	%f128, [%rd46+40];
	fma.rn.f32 	%f129, %f127, %f128, %f126;
	ld.global.nc.f32 	%f130, [%rd45+44];
	ld.global.nc.f32 	%f131, [%rd46+44];
	fma.rn.f32 	%f132, %f130, %f131, %f129;
	ld.global.nc.f32 	%f133, [%rd45+48];
	ld.global.nc.f32 	%f134, [%rd46+48];
	fma.rn.f32 	%f135, %f133, %f134, %f132;
	ld.global.nc.f32 	%f136, [%rd45+52];
	ld.global.nc.f32 	%f137, [%rd46+52];
	fma.rn.f32 	%f138, %f136, %f137, %f135;
	ld.global.nc.f32 	%f139, [%rd45+56];
	ld.global.nc.f32 	%f140, [%rd46+56];
	fma.rn.f32 	%f141, %f139, %f140, %f138;
	ld.global.nc.f32 	%f142, [%rd45+60];
	ld.global.nc.f32 	%f143, [%rd46+60];
	fma.rn.f32 	%f1127, %f142, %f143, %f141;
	add.s32 	%r411, %r142, 16;
	setp.ne.s32 	%p16, %r411, %r124;
	@%p16 bra 	$L__BB12_173;
	setp.eq.s32 	%p17, %r120, 0;
	@%p17 bra 	$L__BB12_184;
	setp.lt.u32 	%p18, %r121, 7;
	mov.u32 	%r413, %r124;
	@%p18 bra 	$L__BB12_177;
	ld.global.nc.f32 	%f145, [%rd45+64];
	ld.global.nc.f32 	%f146, [%rd46+64];
	fma.rn.f32 	%f147, %f145, %f146, %f1127;
	ld.global.nc.f32 	%f148, [%rd45+68];
	ld.global.nc.f32 	%f149, [%rd46+68];
	fma.rn.f32 	%f150, %f148, %f149, %f147;
	ld.global.nc.f32 	%f151, [%rd45+72];
	ld.global.nc.f32 	%f152, [%rd46+72];
	fma.rn.f32 	%f153, %f151, %f152, %f150;
	ld.global.nc.f32 	%f154, [%rd45+76];
	ld.global.nc.f32 	%f155, [%rd46+76];
	fma.rn.f32 	%f156, %f154, %f155, %f153;
	ld.global.nc.f32 	%f157, [%rd45+80];
	ld.global.nc.f32 	%f158, [%rd46+80];
	fma.rn.f32 	%f159, %f157, %f158, %f156;
	ld.global.nc.f32 	%f160, [%rd45+84];
	ld.global.nc.f32 	%f161, [%rd46+84];
	fma.rn.f32 	%f162, %f160, %f161, %f159;
	ld.global.nc.f32 	%f163, [%rd45+88];
	ld.global.nc.f32 	%f164, [%rd46+88];
	fma.rn.f32 	%f165, %f163, %f164, %f162;
	ld.global.nc.f32 	%f166, [%rd45+92];
	ld.global.nc.f32 	%f167, [%rd46+92];
	fma.rn.f32 	%f1127, %f166, %f167, %f165;
	add.s32 	%r413, %r142, 24;
$L__BB12_177:
	setp.eq.s32 	%p19, %r122, 0;
	@%p19 bra 	$L__BB12_184;
	setp.lt.u32 	%p20, %r131, 3;
	@%p20 bra 	$L__BB12_180;
	cvt.u64.u32 	%rd87, %r413;
	mul.wide.u32 	%rd88, %r413, 4;
	add.s64 	%rd89, %rd38, %rd88;
	ld.global.nc.f32 	%f169, [%rd89];
	add.s64 	%rd90, %rd44, %rd87;
	shl.b64 	%rd91, %rd90, 2;
	add.s64 	%rd92, %rd1, %rd91;
	ld.global.nc.f32 	%f170, [%rd92];
	fma.rn.f32 	%f171, %f169, %f170, %f1127;
	ld.global.nc.f32 	%f172, [%rd89+4];
	ld.global.nc.f32 	%f173, [%rd92+4];
	fma.rn.f32 	%f174, %f172, %f173, %f171;
	ld.global.nc.f32 	%f175, [%rd89+8];
	ld.global.nc.f32 	%f176, [%rd92+8];
	fma.rn.f32 	%f177, %f175, %f176, %f174;
	ld.global.nc.f32 	%f178, [%rd89+12];
	ld.global.nc.f32 	%f179, [%rd92+12];
	fma.rn.f32 	%f1127, %f178, %f179, %f177;
	add.s32 	%r413, %r413, 4;
$L__BB12_180:
	setp.eq.s32 	%p21, %r125, 0;
	@%p21 bra 	$L__BB12_184;
	setp.eq.s32 	%p22, %r125, 1;
	cvt.u64.u32 	%rd93, %r413;
	mul.wide.u32 	%rd94, %r413, 4;
	add.s64 	%rd47, %rd38, %rd94;
	ld.global.nc.f32 	%f180, [%rd47];
	add.s64 	%rd95, %rd44, %rd93;
	shl.b64 	%rd96, %rd95, 2;
	add.s64 	%rd48, %rd1, %rd96;
	ld.global.nc.f32 	%f181, [%rd48];
	fma.rn.f32 	%f1127, %f180, %f181, %f1127;
	@%p22 bra 	$L__BB12_184;
	setp.eq.s32 	%p23, %r125, 2;
	ld.global.nc.f32 	%f182, [%rd47+4];
	ld.global.nc.f32 	%f183, [%rd48+4];
	fma.rn.f32 	%f1127, %f182, %f183, %f1127;
	@%p23 bra 	$L__BB12_184;
	ld.global.nc.f32 	%f184, [%rd47+8];
	ld.global.nc.f32 	%f185, [%rd48+8];
	fma.rn.f32 	%f1127, %f184, %f185, %f1127;
$L__BB12_184:
	mul.f32 	%f186, %f93, %f1127;
	sub.s32 	%r224, %r410, %r130;
	cvt.rn.f32.s32 	%f187, %r224;
	fma.rn.f32 	%f188, %f1120, %f187, %f186;
	setp.gt.f32 	%p24, %f188, %f1121;
	selp.f32 	%f1121, %f188, %f1121, %p24;
	add.s32 	%r410, %r410, 1;
	setp.ne.s32 	%p25, %r410, %r133;
	@%p25 bra 	$L__BB12_172;
	mov.f32 	%f1128, 0f00000000;
	mov.b32 	%r414, 0;
$L__BB12_186:
	add.s32 	%r227, %r414, %r140;
	mul.lo.s32 	%r228, %r227, %r196;
	cvt.u64.u32 	%rd97, %r228;
	add.s64 	%rd49, %rd97, %rd43;
	mov.f32 	%f1134, 0f00000000;
	mov.b32 	%r415, 0;
$L__BB12_187:
	.pragma "nounroll";
	mov.u32 	%r150, %r415;
	cvt.u64.u32 	%rd98, %r150;
	mul.wide.u32 	%rd99, %r150, 4;
	add.s64 	%rd50, %rd38, %rd99;
	ld.global.nc.f32 	%f191, [%rd50];
	add.s64 	%rd100, %rd49, %rd98;
	shl.b64 	%rd101, %rd100, 2;
	add.s64 	%rd51, %rd1, %rd101;
	ld.global.nc.f32 	%f192, [%rd51];
	fma.rn.f32 	%f193, %f191, %f192, %f1134;
	ld.global.nc.f32 	%f194, [%rd50+4];
	ld.global.nc.f32 	%f195, [%rd51+4];
	fma.rn.f32 	%f196, %f194, %f195, %f193;
	ld.global.nc.f32 	%f197, [%rd50+8];
	ld.global.nc.f32 	%f198, [%rd51+8];
	fma.rn.f32 	%f199, %f197, %f198, %f196;
	ld.global.nc.f32 	%f200, [%rd50+12];
	ld.global.nc.f32 	%f201, [%rd51+12];
	fma.rn.f32 	%f202, %f200, %f201, %f199;
	ld.global.nc.f32 	%f203, [%rd50+16];
	ld.global.nc.f32 	%f204, [%rd51+16];
	fma.rn.f32 	%f205, %f203, %f204, %f202;
	ld.global.nc.f32 	%f206, [%rd50+20];
	ld.global.nc.f32 	%f207, [%rd51+20];
	fma.rn.f32 	%f208, %f206, %f207, %f205;
	ld.global.nc.f32 	%f209, [%rd50+24];
	ld.global.nc.f32 	%f210, [%rd51+24];
	fma.rn.f32 	%f211, %f209, %f210, %f208;
	ld.global.nc.f32 	%f212, [%rd50+28];
	ld.global.nc.f32 	%f213, [%rd51+28];
	fma.rn.f32 	%f214, %f212, %f213, %f211;
	ld.global.nc.f32 	%f215, [%rd50+32];
	ld.global.nc.f32 	%f216, [%rd51+32];
	fma.rn.f32 	%f217, %f215, %f216, %f214;
	ld.global.nc.f32 	%f218, [%rd50+36];
	ld.global.nc.f32 	%f219, [%rd51+36];
	fma.rn.f32 	%f220, %f218, %f219, %f217;
	ld.global.nc.f32 	%f221, [%rd50+40];
	ld.global.nc.f32 	%f222, [%rd51+40];
	fma.rn.f32 	%f223, %f221, %f222, %f220;
	ld.global.nc.f32 	%f224, [%rd50+44];
	ld.global.nc.f32 	%f225, [%rd51+44];
	fma.rn.f32 	%f226, %f224, %f225, %f223;
	ld.global.nc.f32 	%f227, [%rd50+48];
	ld.global.nc.f32 	%f228, [%rd51+48];
	fma.rn.f32 	%f229, %f227, %f228, %f226;
	ld.global.nc.f32 	%f230, [%rd50+52];
	ld.global.nc.f32 	%f231, [%rd51+52];
	fma.rn.f32 	%f232, %f230, %f231, %f229;
	ld.global.nc.f32 	%f233, [%rd50+56];
	ld.global.nc.f32 	%f234, [%rd51+56];
	fma.rn.f32 	%f235, %f233, %f234, %f232;
	ld.global.nc.f32 	%f236, [%rd50+60];
	ld.global.nc.f32 	%f237, [%rd51+60];
	fma.rn.f32 	%f1134, %f236, %f237, %f235;
	add.s32 	%r415, %r150, 16;
	setp.ne.s32 	%p26, %r415, %r124;
	@%p26 bra 	$L__BB12_187;
	setp.eq.s32 	%p27, %r120, 0;
	@%p27 bra 	$L__BB12_198;
	setp.lt.u32 	%p28, %r121, 7;
	mov.u32 	%r417, %r124;
	@%p28 bra 	$L__BB12_191;
	ld.global.nc.f32 	%f239, [%rd50+64];
	ld.global.nc.f32 	%f240, [%rd51+64];
	fma.rn.f32 	%f241, %f239, %f240, %f1134;
	ld.global.nc.f32 	%f242, [%rd50+68];
	ld.global.nc.f32 	%f243, [%rd51+68];
	fma.rn.f32 	%f244, %f242, %f243, %f241;
	ld.global.nc.f32 	%f245, [%rd50+72];
	ld.global.nc.f32 	%f246, [%rd51+72];
	fma.rn.f32 	%f247, %f245, %f246, %f244;
	ld.global.nc.f32 	%f248, [%rd50+76];
	ld.global.nc.f32 	%f249, [%rd51+76];
	fma.rn.f32 	%f250, %f248, %f249, %f247;
	ld.global.nc.f32 	%f251, [%rd50+80];
	ld.global.nc.f32 	%f252, [%rd51+80];
	fma.rn.f32 	%f253, %f251, %f252, %f250;
	ld.global.nc.f32 	%f254, [%rd50+84];
	ld.global.nc.f32 	%f255, [%rd51+84];
	fma.rn.f32 	%f256, %f254, %f255, %f253;
	ld.global.nc.f32 	%f257, [%rd50+88];
	ld.global.nc.f32 	%f258, [%rd51+88];
	fma.rn.f32 	%f259, %f257, %f258, %f256;
	ld.global.nc.f32 	%f260, [%rd50+92];
	ld.global.nc.f32 	%f261, [%rd51+92];
	fma.rn.f32 	%f1134, %f260, %f261, %f259;
	add.s32 	%r417, %r150, 24;
$L__BB12_191:
	setp.eq.s32 	%p29, %r122, 0;
	@%p29 bra 	$L__BB12_198;
	setp.lt.u32 	%p30, %r131, 3;
	@%p30 bra 	$L__BB12_194;
	cvt.u64.u32 	%rd102, %r417;
	mul.wide.u32 	%rd103, %r417, 4;
	add.s64 	%rd104, %rd38, %rd103;
	ld.global.nc.f32 	%f263, [%rd104];
	add.s64 	%rd105, %rd49, %rd102;
	shl.b64 	%rd106, %rd105, 2;
	add.s64 	%rd107, %rd1, %rd106;
	ld.global.nc.f32 	%f264, [%rd107];
	fma.rn.f32 	%f265, %f263, %f264, %f1134;
	ld.global.nc.f32 	%f266, [%rd104+4];
	ld.global.nc.f32 	%f267, [%rd107+4];
	fma.rn.f32 	%f268, %f266, %f267, %f265;
	ld.global.nc.f32 	%f269, [%rd104+8];
	ld.global.nc.f32 	%f270, [%rd107+8];
	fma.rn.f32 	%f271, %f269, %f270, %f268;
	ld.global.nc.f32 	%f272, [%rd104+12];
	ld.global.nc.f32 	%f273, [%rd107+12];
	fma.rn.f32 	%f1134, %f272, %f273, %f271;
	add.s32 	%r417, %r417, 4;
$L__BB12_194:
	setp.eq.s32 	%p31, %r125, 0;
	@%p31 bra 	$L__BB12_198;
	setp.eq.s32 	%p32, %r125, 1;
	cvt.u64.u32 	%rd108, %r417;
	mul.wide.u32 	%rd109, %r417, 4;
	add.s64 	%rd52, %rd38, %rd109;
	ld.global.nc.f32 	%f274, [%rd52];
	add.s64 	%rd110, %rd49, %rd108;
	shl.b64 	%rd111, %rd110, 2;
	add.s64 	%rd53, %rd1, %rd111;
	ld.global.nc.f32 	%f275, [%rd53];
	fma.rn.f32 	%f1134, %f274, %f275, %f1134;
	@%p32 bra 	$L__BB12_198;
	setp.eq.s32 	%p33, %r125, 2;
	ld.global.nc.f32 	%f276, [%rd52+4];
	ld.global.nc.f32 	%f277, [%rd53+4];
	fma.rn.f32 	%f1134, %f276, %f277, %f1134;
	@%p33 bra 	$L__BB12_198;
	ld.global.nc.f32 	%f278, [%rd52+8];
	ld.global.nc.f32 	%f279, [%rd53+8];
	fma.rn.f32 	%f1134, %f278, %f279, %f1134;
$L__BB12_198:
	mul.f32 	%f280, %f93, %f1134;
	sub.s32 	%r229, %r414, %r130;
	cvt.rn.f32.s32 	%f281, %r229;
	fma.rn.f32 	%f282, %f1120, %f281, %f280;
	sub.f32 	%f283, %f282, %f1121;
	fma.rn.f32 	%f284, %f283, 0f3BBB989D, 0f3F000000;
	cvt.sat.f32.f32 	%f285, %f284;
	mov.f32 	%f286, 0f4B400001;
	mov.f32 	%f287, 0f437C0000;
	fma.rm.f32 	%f288, %f285, %f287, %f286;
	add.f32 	%f289, %f288, 0fCB40007F;
	neg.f32 	%f290, %f289;
	fma.rn.f32 	%f291, %f283, 0f3FB8AA3B, %f290;
	fma.rn.f32 	%f292, %f283, 0f32A57060, %f291;
	mov.b32 	%r230, %f288;
	shl.b32 	%r231, %r230, 23;
	mov.b32 	%f293, %r231;
	ex2.approx.ftz.f32 	%f294, %f292;
	fma.rn.f32 	%f1128, %f294, %f293, %f1128;
	add.s32 	%r414, %r414, 1;
	setp.ne.s32 	%p34, %r414, %r133;
	@%p34 bra 	$L__BB12_186;
	setp.gt.f32 	%p35, %f1128, 0f00000000;
	rcp.rn.f32 	%f295, %f1128;
	selp.f32 	%f79, %f295, 0f00000000, %p35;
	mov.b32 	%r419, 0;
	mov.u32 	%r418, %r192;
$L__BB12_200:
	min.u32 	%r233, %r418, 128;
	max.u32 	%r159, %r233, 1;
	and.b32  	%r160, %r159, 7;
	and.b32  	%r161, %r159, 15;
	setp.eq.s32 	%p36, %r192, %r419;
	@%p36 bra 	$L__BB12_242;
	setp.lt.u32 	%p37, %r418, 16;
	mov.b32 	%r420, 0;
	@%p37 bra 	$L__BB12_204;
	and.b32  	%r420, %r159, 240;
	mov.b32 	%r423, 0;
$L__BB12_203:
	.pragma "nounroll";
	mul.wide.u32 	%rd112, %r423, 4;
	add.s64 	%rd113, %rd8, %rd112;
	mov.f32 	%f296, 0f00000000;
	st.local.v4.f32 	[%rd113], {%f296, %f296, %f296, %f296};
	st.local.v4.f32 	[%rd113+16], {%f296, %f296, %f296, %f296};
	st.local.v4.f32 	[%rd113+32], {%f296, %f296, %f296, %f296};
	st.local.v4.f32 	[%rd113+48], {%f296, %f296, %f296, %f296};
	add.s32 	%r423, %r423, 16;
	setp.eq.s32 	%p38, %r423, %r420;
	@%p38 bra 	$L__BB12_204;
	bra.uni 	$L__BB12_203;
$L__BB12_204:
	setp.eq.s32 	%p39, %r161, 0;
	@%p39 bra 	$L__BB12_214;
	setp.lt.u32 	%p40, %r161, 8;
	@%p40 bra 	$L__BB12_207;
	mul.wide.u32 	%rd114, %r420, 4;
	add.s64 	%rd115, %rd8, %rd114;
	mov.b32 	%r236, 0;
	st.local.u32 	[%rd115], %r236;
	st.local.u32 	[%rd115+4], %r236;
	st.local.u32 	[%rd115+8], %r236;
	st.local.u32 	[%rd115+12], %r236;
	st.local.u32 	[%rd115+16], %r236;
	st.local.u32 	[%rd115+20], %r236;
	st.local.u32 	[%rd115+24], %r236;
	st.local.u32 	[%rd115+28], %r236;
	add.s32 	%r420, %r420, 8;
$L__BB12_207:
	setp.eq.s32 	%p41, %r160, 0;
	@%p41 bra 	$L__BB12_214;
	and.b32  	%r166, %r159, 3;
	setp.lt.u32 	%p42, %r160, 4;
	@%p42 bra 	$L__BB12_210;
	mul.wide.u32 	%rd116, %r420, 4;
	add.s64 	%rd117, %rd8, %rd116;
	mov.b32 	%r237, 0;
	st.local.u32 	[%rd117], %r237;
	st.local.u32 	[%rd117+4], %r237;
	st.local.u32 	[%rd117+8], %r237;
	st.local.u32 	[%rd117+12], %r237;
	add.s32 	%r420, %r420, 4;
$L__BB12_210:
	setp.eq.s32 	%p43, %r166, 0;
	@%p43 bra 	$L__BB12_214;
	mul.wide.u32 	%rd118, %r420, 4;
	add.s64 	%rd54, %rd8, %rd118;
	mov.b32 	%r238, 0;
	st.local.u32 	[%rd54], %r238;
	setp.eq.s32 	%p44, %r166, 1;
	@%p44 bra 	$L__BB12_214;
	mov.b32 	%r239, 0;
	st.local.u32 	[%rd54+4], %r239;
	setp.eq.s32 	%p45, %r166, 2;
	@%p45 bra 	$L__BB12_214;
	mov.b32 	%r240, 0;
	st.local.u32 	[%rd54+8], %r240;
$L__BB12_214:
	and.b32  	%r169, %r159, 3;
	and.b32  	%r170, %r159, 252;
	mov.b32 	%r424, 0;
$L__BB12_215:
	add.s32 	%r243, %r424, %r140;
	mul.lo.s32 	%r244, %r243, %r196;
	cvt.u64.u32 	%rd119, %r244;
	add.s64 	%rd55, %rd119, %rd43;
	mov.f32 	%f1140, 0f00000000;
	mov.b32 	%r425, 0;
$L__BB12_216:
	.pragma "nounroll";
	mov.u32 	%r174, %r425;
	cvt.u64.u32 	%rd120, %r174;
	mul.wide.u32 	%rd121, %r174, 4;
	add.s64 	%rd56, %rd38, %rd121;
	ld.global.nc.f32 	%f298, [%rd56];
	add.s64 	%rd122, %rd55, %rd120;
	shl.b64 	%rd123, %rd122, 2;
	add.s64 	%rd57, %rd1, %rd123;
	ld.global.nc.f32 	%f299, [%rd57];
	fma.rn.f32 	%f300, %f298, %f299, %f1140;
	ld.global.nc.f32 	%f301, [%rd56+4];
	ld.global.nc.f32 	%f302, [%rd57+4];
	fma.rn.f32 	%f303, %f301, %f302, %f300;
	ld.global.nc.f32 	%f304, [%rd56+8];
	ld.global.nc.f32 	%f305, [%rd57+8];
	fma.rn.f32 	%f306, %f304, %f305, %f303;
	ld.global.nc.f32 	%f307, [%rd56+12];
	ld.global.nc.f32 	%f308, [%rd57+12];
	fma.rn.f32 	%f309, %f307, %f308, %f306;
	ld.global.nc.f32 	%f310, [%rd56+16];
	ld.global.nc.f32 	%f311, [%rd57+16];
	fma.rn.f32 	%f312, %f310, %f311, %f309;
	ld.global.nc.f32 	%f313, [%rd56+20];
	ld.global.nc.f32 	%f314, [%rd57+20];
	fma.rn.f32 	%f315, %f313, %f314, %f312;
	ld.global.nc.f32 	%f316, [%rd56+24];
	ld.global.nc.f32 	%f317, [%rd57+24];
	fma.rn.f32 	%f318, %f316, %f317, %f315;
	ld.global.nc.f32 	%f319, [%rd56+28];
	ld.global.nc.f32 	%f320, [%rd57+28];
	fma.rn.f32 	%f321, %f319, %f320, %f318;
	ld.global.nc.f32 	%f322, [%rd56+32];
	ld.global.nc.f32 	%f323, [%rd57+32];
	fma.rn.f32 	%f324, %f322, %f323, %f321;
	ld.global.nc.f32 	%f325, [%rd56+36];
	ld.global.nc.f32 	%f326, [%rd57+36];
	fma.rn.f32 	%f327, %f325, %f326, %f324;
	ld.global.nc.f32 	%f328, [%rd56+40];
	ld.global.nc.f32 	%f329, [%rd57+40];
	fma.rn.f32 	%f330, %f328, %f329, %f327;
	ld.global.nc.f32 	%f331, [%rd56+44];
	ld.global.nc.f32 	%f332, [%rd57+44];
	fma.rn.f32 	%f333, %f331, %f332, %f330;
	ld.global.nc.f32 	%f334, [%rd56+48];
	ld.global.nc.f32 	%f335, [%rd57+48];
	fma.rn.f32 	%f336, %f334, %f335, %f333;
	ld.global.nc.f32 	%f337, [%rd56+52];
	ld.global.nc.f32 	%f338, [%rd57+52];
	fma.rn.f32 	%f339, %f337, %f338, %f336;
	ld.global.nc.f32 	%f340, [%rd56+56];
	ld.global.nc.f32 	%f341, [%rd57+56];
	fma.rn.f32 	%f342, %f340, %f341, %f339;
	ld.global.nc.f32 	%f343, [%rd56+60];
	ld.global.nc.f32 	%f344, [%rd57+60];
	fma.rn.f32 	%f1140, %f343, %f344, %f342;
	add.s32 	%r425, %r174, 16;
	setp.ne.s32 	%p46, %r425, %r124;
	@%p46 bra 	$L__BB12_216;
	setp.eq.s32 	%p47, %r120, 0;
	@%p47 bra 	$L__BB12_227;
	setp.lt.u32 	%p48, %r121, 7;
	mov.u32 	%r427, %r124;
	@%p48 bra 	$L__BB12_220;
	ld.global.nc.f32 	%f346, [%rd56+64];
	ld.global.nc.f32 	%f347, [%rd57+64];
	fma.rn.f32 	%f348, %f346, %f347, %f1140;
	ld.global.nc.f32 	%f349, [%rd56+68];
	ld.global.nc.f32 	%f350, [%rd57+68];
	fma.rn.f32 	%f351, %f349, %f350, %f348;
	ld.global.nc.f32 	%f352, [%rd56+72];
	ld.global.nc.f32 	%f353, [%rd57+72];
	fma.rn.f32 	%f354, %f352, %f353, %f351;
	ld.global.nc.f32 	%f355, [%rd56+76];
	ld.global.nc.f32 	%f356, [%rd57+76];
	fma.rn.f32 	%f357, %f355, %f356, %f354;
	ld.global.nc.f32 	%f358, [%rd56+80];
	ld.global.nc.f32 	%f359, [%rd57+80];
	fma.rn.f32 	%f360, %f358, %f359, %f357;
	ld.global.nc.f32 	%f361, [%rd56+84];
	ld.global.nc.f32 	%f362, [%rd57+84];
	fma.rn.f32 	%f363, %f361, %f362, %f360;
	ld.global.nc.f32 	%f364, [%rd56+88];
	ld.global.nc.f32 	%f365, [%rd57+88];
	fma.rn.f32 	%f366, %f364, %f365, %f363;
	ld.global.nc.f32 	%f367, [%rd56+92];
	ld.global.nc.f32 	%f368, [%rd57+92];
	fma.rn.f32 	%f1140, %f367, %f368, %f366;
	add.s32 	%r427, %r174, 24;
$L__BB12_220:
	setp.eq.s32 	%p49, %r122, 0;
	@%p49 bra 	$L__BB12_227;
	add.s32 	%r245, %r122, -1;
	setp.lt.u32 	%p50, %r245, 3;
	@%p50 bra 	$L__BB12_223;
	cvt.u64.u32 	%rd124, %r427;
	mul.wide.u32 	%rd125, %r427, 4;
	add.s64 	%rd126, %rd38, %rd125;
	ld.global.nc.f32 	%f370, [%rd126];
	add.s64 	%rd127, %rd55, %rd124;
	shl.b64 	%rd128, %rd127, 2;
	add.s64 	%rd129, %rd1, %rd128;
	ld.global.nc.f32 	%f371, [%rd129];
	fma.rn.f32 	%f372, %f370, %f371, %f1140;
	ld.global.nc.f32 	%f373, [%rd126+4];
	ld.global.nc.f32 	%f374, [%rd129+4];
	fma.rn.f32 	%f375, %f373, %f374, %f372;
	ld.global.nc.f32 	%f376, [%rd126+8];
	ld.global.nc.f32 	%f377, [%rd129+8];
	fma.rn.f32 	%f378, %f376, %f377, %f375;
	ld.global.nc.f32 	%f379, [%rd126+12];
	ld.global.nc.f32 	%f380, [%rd129+12];
	fma.rn.f32 	%f1140, %f379, %f380, %f378;
	add.s32 	%r427, %r427, 4;
$L__BB12_223:
	setp.eq.s32 	%p51, %r125, 0;
	@%p51 bra 	$L__BB12_227;
	setp.eq.s32 	%p52, %r125, 1;
	cvt.u64.u32 	%rd130, %r427;
	mul.wide.u32 	%rd131, %r427, 4;
	add.s64 	%rd58, %rd38, %rd131;
	ld.global.nc.f32 	%f381, [%rd58];
	add.s64 	%rd132, %rd55, %rd130;
	shl.b64 	%rd133, %rd132, 2;
	add.s64 	%rd59, %rd1, %rd133;
	ld.global.nc.f32 	%f382, [%rd59];
	fma.rn.f32 	%f1140, %f381, %f382, %f1140;
	@%p52 bra 	$L__BB12_227;
	setp.eq.s32 	%p53, %r125, 2;
	ld.global.nc.f32 	%f383, [%rd58+4];
	ld.global.nc.f32 	%f384, [%rd59+4];
	fma.rn.f32 	%f1140, %f383, %f384, %f1140;
	@%p53 bra 	$L__BB12_227;
	ld.global.nc.f32 	%f385, [%rd58+8];
	ld.global.nc.f32 	%f386, [%rd59+8];
	fma.rn.f32 	%f1140, %f385, %f386, %f1140;
$L__BB12_227:
	setp.lt.u32 	%p54, %r418, 4;
	mul.f32 	%f387, %f93, %f1140;
	sub.s32 	%r247, %r424, %r130;
	cvt.rn.f32.s32 	%f388, %r247;
	fma.rn.f32 	%f389, %f1120, %f388, %f387;
	sub.f32 	%f390, %f389, %f1121;
	fma.rn.f32 	%f391, %f390, 0f3BBB989D, 0f3F000000;
	cvt.sat.f32.f32 	%f392, %f391;
	mov.f32 	%f393, 0f4B400001;
	mov.f32 	%f394, 0f437C0000;
	fma.rm.f32 	%f395, %f392, %f394, %f393;
	add.f32 	%f396, %f395, 0fCB40007F;
	neg.f32 	%f397, %f396;
	fma.rn.f32 	%f398, %f390, 0f3FB8AA3B, %f397;
	fma.rn.f32 	%f399, %f390, 0f32A57060, %f398;
	mov.b32 	%r248, %f395;
	shl.b32 	%r249, %r248, 23;
	mov.b32 	%f400, %r249;
	ex2.approx.ftz.f32 	%f401, %f399;
	mul.f32 	%f92, %f401, %f400;
	mov.b32 	%r429, 0;
	@%p54 bra 	$L__BB12_230;
	mov.b32 	%r428, 0;
$L__BB12_229:
	add.s32 	%r251, %r428, %r419;
	cvt.u64.u32 	%rd134, %r251;
	add.s64 	%rd135, %rd55, %rd134;
	shl.b64 	%rd136, %rd135, 2;
	add.s64 	%rd137, %rd3, %rd136;
	ld.global.nc.f32 	%f402, [%rd137];
	mul.wide.u32 	%rd138, %r428, 4;
	add.s64 	%rd139, %rd8, %rd138;
	ld.local.v4.f32 	{%f403, %f404, %f405, %f406}, [%rd139];
	fma.rn.f32 	%f407, %f92, %f402, %f403;
	ld.global.nc.f32 	%f408, [%rd137+4];
	fma.rn.f32 	%f409, %f92, %f408, %f404;
	ld.global.nc.f32 	%f410, [%rd137+8];
	fma.rn.f32 	%f411, %f92, %f410, %f405;
	ld.global.nc.f32 	%f412, [%rd137+12];
	fma.rn.f32 	%f413, %f92, %f412, %f406;
	st.local.v4.f32 	[%rd139], {%f407, %f409, %f411, %f413};
	add.s32 	%r428, %r428, 4;
	setp.ne.s32 	%p55, %r428, %r170;
	mov.u32 	%r429, %r170;
	@%p55 bra 	$L__BB12_229;
$L__BB12_230:
	setp.eq.s32 	%p56, %r169, 0;
	@%p56 bra 	$L__BB12_234;
	setp.eq.s32 	%p57, %r169, 1;
	add.s32 	%r252, %r429, %r419;
	cvt.u64.u32 	%rd140, %r252;
	add.s64 	%rd141, %rd55, %rd140;
	shl.b64 	%rd142, %rd141, 2;
	add.s64 	%rd143, %rd3, %rd142;
	ld.global.nc.f32 	%f414, [%rd143];
	cvt.u64.u32 	%rd60, %r429;
	mul.wide.u32 	%rd144, %r429, 4;
	add.s64 	%rd61, %rd8, %rd144;
	ld.local.f32 	%f415, [%rd61];
	fma.rn.f32 	%f416, %f92, %f414, %f415;
	st.local.f32 	[%rd61], %f416;
	@%p57 bra 	$L__BB12_234;
	setp.eq.s32 	%p58, %r169, 2;
	cvt.u64.u32 	%rd145, %r419;
	add.s64 	%rd146, %rd60, %rd145;
	add.s64 	%rd147, %rd55, %rd146;
	shl.b64 	%rd148, %rd147, 2;
	add.s64 	%rd62, %rd3, %rd148;
	ld.global.nc.f32 	%f417, [%rd62+4];
	ld.local.f32 	%f418, [%rd61+4];
	fma.rn.f32 	%f419, %f92, %f417, %f418;
	st.local.f32 	[%rd61+4], %f419;
	@%p58 bra 	$L__BB12_234;
	ld.global.nc.f32 	%f420, [%rd62+8];
	ld.local.f32 	%f421, [%rd61+8];
	fma.rn.f32 	%f422, %f92, %f420, %f421;
	st.local.f32 	[%rd61+8], %f422;
$L__BB12_234:
	add.s32 	%r424, %r424, 1;
	setp.eq.s32 	%p59, %r424, %r133;
	@%p59 bra 	$L__BB12_235;
	bra.uni 	$L__BB12_215;
$L__BB12_235:
	mov.b32 	%r431, 0;
	@%p54 bra 	$L__BB12_238;
	mov.b32 	%r430, 0;
$L__BB12_237:
	mul.wide.u32 	%rd149, %r430, 4;
	add.s64 	%rd150, %rd8, %rd149;
	ld.local.v4.f32 	{%f423, %f424, %f425, %f426}, [%rd150];
	mul.f32 	%f427, %f79, %f423;
	add.s32 	%r255, %r430, %r419;
	mul.wide.u32 	%rd151, %r255, 4;
	add.s64 	%rd152, %rd40, %rd151;
	st.global.f32 	[%rd152], %f427;
	mul.f32 	%f428, %f79, %f424;
	st.global.f32 	[%rd152+4], %f428;
	mul.f32 	%f429, %f79, %f425;
	st.global.f32 	[%rd152+8], %f429;
	mul.f32 	%f430, %f79, %f426;
	st.global.f32 	[%rd152+12], %f430;
	add.s32 	%r430, %r430, 4;
	setp.ne.s32 	%p61, %r430, %r170;
	mov.u32 	%r431, %r170;
	@%p61 bra 	$L__BB12_237;
$L__BB12_238:
	@%p56 bra 	$L__BB12_242;
	setp.eq.s32 	%p63, %r169, 1;
	cvt.u64.u32 	%rd63, %r431;
	mul.wide.u32 	%rd153, %r431, 4;
	add.s64 	%rd64, %rd8, %rd153;
	ld.local.f32 	%f431, [%rd64];
	mul.f32 	%f432, %f79, %f431;
	add.s32 	%r256, %r431, %r419;
	mul.wide.u32 	%rd154, %r256, 4;
	add.s64 	%rd155, %rd40, %rd154;
	st.global.f32 	[%rd155], %f432;
	@%p63 bra 	$L__BB12_242;
	setp.eq.s32 	%p64, %r169, 2;
	ld.local.f32 	%f433, [%rd64+4];
	mul.f32 	%f434, %f79, %f433;
	cvt.u64.u32 	%rd156, %r419;
	add.s64 	%rd157, %rd63, %rd156;
	shl.b64 	%rd158, %rd157, 2;
	add.s64 	%rd65, %rd40, %rd158;
	st.global.f32 	[%rd65+4], %f434;
	@%p64 bra 	$L__BB12_242;
	ld.local.f32 	%f435, [%rd64+8];
	mul.f32 	%f436, %f79, %f435;
	st.global.f32 	[%rd65+8], %f436;
$L__BB12_242:
	add.s32 	%r419, %r419, 128;
	setp.lt.u32 	%p65, %r419, %r192;
	add.s32 	%r418, %r418, -128;
	@%p65 bra 	$L__BB12_200;
	setp.eq.s64 	%p66, %rd66, 0;
	@%p66 bra 	$L__BB12_245;
	setp.lt.f32 	%p67, %f1128, 0f00800000;
	mul.f32 	%f437, %f1128, 0f4B000000;
	selp.f32 	%f438, %f437, %f1128, %p67;
	selp.f32 	%f439, 0fC1B80000, 0f00000000, %p67;
	mov.b32 	%r257, %f438;
	add.s32 	%r258, %r257, -1059760811;
	and.b32  	%r259, %r258, -8388608;
	sub.s32 	%r260, %r257, %r259;
	mov.b32 	%f440, %r260;
	cvt.rn.f32.s32 	%f441, %r259;
	fma.rn.f32 	%f442, %f441, 0f34000000, %f439;
	add.f32 	%f443, %f440, 0fBF800000;
	fma.rn.f32 	%f444, %f443, 0fBE055027, 0f3E1039F6;
	fma.rn.f32 	%f445, %f444, %f443, 0fBDF8CDCC;
	fma.rn.f32 	%f446, %f445, %f443, 0f3E0F2955;
	fma.rn.f32 	%f447, %f446, %f443, 0fBE2AD8B9;
	fma.rn.f32 	%f448, %f447, %f443, 0f3E4CED0B;
	fma.rn.f32 	%f449, %f448, %f443, 0fBE7FFF22;
	fma.rn.f32 	%f450, %f449, %f443, 0f3EAAAA78;
	fma.rn.f32 	%f451, %f450, %f443, 0fBF000000;
	mul.f32 	%f452, %f443, %f451;
	fma.rn.f32 	%f453, %f452, %f443, %f443;
	fma.rn.f32 	%f454, %f442, 0f3F317218, %f453;
	setp.gt.u32 	%p68, %r257, 2139095039;
	fma.rn.f32 	%f455, %f438, 0f7F800000, 0f7F800000;
	selp.f32 	%f456, %f455, %f454, %p68;
	setp.eq.f32 	%p69, %f438, 0f00000000;
	selp.f32 	%f457, 0fFF800000, %f456, %p69;
	add.f32 	%f458, %f1121, %f457;
	mul.wide.u32 	%rd159, %r362, 4;
	add.s64 	%rd160, %rd5, %rd159;
	st.global.f32 	[%rd160], %f458;
$L__BB12_245:
	add.s32 	%r362, %r362, %r9;
	setp.lt.u32 	%p79, %r362, %r7;
	@%p79 bra 	$L__BB12_154;
$L__BB12_246:
	ret;

}
	// .globl	flash_attention_paged
.visible .entry flash_attention_paged(
	.param .u64 .ptr .align 1 flash_attention_paged_param_0,
	.param .u64 .ptr .align 1 flash_attention_paged_param_1,
	.param .u64 .ptr .align 1 flash_attention_paged_param_2,
	.param .u64 .ptr .align 1 flash_attention_paged_param_3,
	.param .u64 .ptr .align 1 flash_attention_paged_param_4,
	.param .align 4 .b8 flash_attention_paged_param_5[52]
)
{
	.local .align 16 .b8 	__local_depot13[1536];
	.reg .b64 	%SP;
	.reg .b64 	%SPL;
	.reg .pred 	%p<198>;
	.reg .b16 	%rs<4>;
	.reg .b32 	%r<438>;
	.reg .b32 	%f<1153>;
	.reg .b64 	%rd<347>;

	mov.u64 	%SPL, __local_depot13;
	ld.param.u32 	%r200, [flash_attention_paged_param_5+48];
	ld.param.u32 	%r198, [flash_attention_paged_param_5+40];
	ld.param.f32 	%f99, [flash_attention_paged_param_5+36];
	ld.param.u32 	%r197, [flash_attention_paged_param_5+32];
	ld.param.u32 	%r196, [flash_attention_paged_param_5+28];
	ld.param.u32 	%r195, [flash_attention_paged_param_5+24];
	ld.param.u32 	%r194, [flash_attention_paged_param_5+20];
	ld.param.u32 	%r193, [flash_attention_paged_param_5+16];
	ld.param.u32 	%r189, [flash_attention_paged_param_5];
	ld.param.u32 	%r199, [flash_attention_paged_param_5+44];
	ld.param.u32 	%r192, [flash_attention_paged_param_5+12];
	ld.param.u32 	%r190, [flash_attention_paged_param_5+4];
	ld.param.u32 	%r191, [flash_attention_paged_param_5+8];
	ld.param.u64 	%rd75, [flash_attention_paged_param_0];
	ld.param.u64 	%rd76, [flash_attention_paged_param_1];
	ld.param.u64 	%rd77, [flash_attention_paged_param_2];
	ld.param.u64 	%rd73, [flash_attention_paged_param_3];
	ld.param.u64 	%rd74, [flash_attention_paged_param_4];
	cvta.to.global.u64 	%rd1, %rd75;
	cvta.to.global.u64 	%rd2, %rd76;
	cvta.to.global.u64 	%rd3, %rd77;
	cvta.to.global.u64 	%rd4, %rd73;
	cvta.to.global.u64 	%rd5, %rd74;
	add.u64 	%rd6, %SPL, 0;
	add.u64 	%rd7, %SPL, 1024;
	setp.eq.s32 	%p2, %r191, 0;
	setp.eq.s32 	%p3, %r190, 0;
	or.pred  	%p4, %p2, %p3;
	setp.eq.s32 	%p5, %r192, 0;
	or.pred  	%p6, %p5, %p4;
	setp.eq.s32 	%p7, %r199, 0;
	or.pred  	%p8, %p7, %p6;
	@%p8 bra 	$L__BB13_253;
	mul.lo.s32 	%r201, %r189, %r190;
	mul.lo.s32 	%r8, %r201, %r192;
	mov.u32 	%r202, %ctaid.x;
	mov.u32 	%r203, %ntid.x;
	mov.u32 	%r204, %tid.x;
	mad.lo.s32 	%r368, %r202, %r203, %r204;
	mov.u32 	%r205, %nctaid.x;
	mul.lo.s32 	%r10, %r203, %r205;
	setp.ge.u32 	%p9, %r368, %r8;
	@%p9 bra 	$L__BB13_253;
	div.u32 	%r11, %r195, %r191;
	setp.gt.u32 	%p10, %r191, %r195;
	setp.ne.s32 	%p11, %r197, 0;
	setp.ge.u32 	%p12, %r193, %r192;
	and.pred  	%p1, %p11, %p12;
	@%p10 bra 	$L__BB13_253;
	setp.gt.u32 	%p13, %r191, 256;
	@%p13 bra 	$L__BB13_155;
	setp.ne.s64 	%p85, %rd73, 0;
	@%p85 bra 	$L__BB13_78;
	setp.gt.u32 	%p144, %r11, %r190;
	add.s32 	%r12, %r191, -1;
	and.b32  	%r13, %r191, 15;
	add.s32 	%r14, %r13, -1;
	and.b32  	%r15, %r191, 7;
	add.s32 	%r16, %r15, -1;
	div.u32 	%r324, %r190, %r11;
	selp.b32 	%r17, 1, %r324, %p144;
	and.b32  	%r18, %r191, 496;
	and.b32  	%r19, %r191, 3;
	cvt.u16.u32 	%rs1, %r191;
	shr.u16 	%rs2, %rs1, 4;
	and.b16  	%rs3, %rs2, 31;
$L__BB13_6:
	setp.eq.s64 	%p145, %rd74, 0;
	div.u32 	%r325, %r368, %r190;
	mul.lo.s32 	%r326, %r325, %r190;
	sub.s32 	%r21, %r368, %r326;
	rem.u32 	%r22, %r325, %r192;
	add.s32 	%r23, %r22, %r198;
	div.u32 	%r327, %r21, %r17;
	setp.lt.u32 	%p146, %r327, %r11;
	add.s32 	%r328, %r11, -1;
	selp.b32 	%r24, %r327, %r328, %p146;
	mul.lo.s32 	%r329, %r325, %r194;
	cvt.u64.u32 	%rd266, %r329;
	mul.lo.s32 	%r330, %r21, %r191;
	cvt.u64.u32 	%rd267, %r330;
	add.s64 	%rd8, %rd266, %rd267;
	mul.lo.s32 	%r331, %r325, %r196;
	cvt.u64.u32 	%rd268, %r331;
	add.s64 	%rd9, %rd268, %rd267;
	mov.f32 	%f2, 0f00000000;
	@%p145 bra 	$L__BB13_8;
	mul.wide.u32 	%rd269, %r21, 4;
	add.s64 	%rd270, %rd5, %rd269;
	ld.global.nc.f32 	%f2, [%rd270];
$L__BB13_8:
	shl.b64 	%rd271, %rd9, 2;
	add.s64 	%rd10, %rd3, %rd271;
	sub.s32 	%r332, %r193, %r192;
	add.s32 	%r333, %r332, %r22;
	add.s32 	%r334, %r333, 1;
	min.u32 	%r335, %r334, %r193;
	selp.b32 	%r25, %r335, %r193, %p1;
	setp.eq.s32 	%p147, %r25, 0;
	@%p147 bra 	$L__BB13_9;
	bra.uni 	$L__BB13_75;
$L__BB13_9:
	setp.lt.u32 	%p188, %r12, 15;
	mov.b32 	%r382, 0;
	@%p188 bra 	$L__BB13_12;
	mov.b32 	%r380, 0;
$L__BB13_11:
	.pragma "nounroll";
	mul.wide.u32 	%rd339, %r380, 4;
	add.s64 	%rd340, %rd10, %rd339;
	mov.b32 	%r362, 0;
	st.global.u32 	[%rd340], %r362;
	st.global.u32 	[%rd340+4], %r362;
	st.global.u32 	[%rd340+8], %r362;
	st.global.u32 	[%rd340+12], %r362;
	st.global.u32 	[%rd340+16], %r362;
	st.global.u32 	[%rd340+20], %r362;
	st.global.u32 	[%rd340+24], %r362;
	st.global.u32 	[%rd340+28], %r362;
	st.global.u32 	[%rd340+32], %r362;
	st.global.u32 	[%rd340+36], %r362;
	st.global.u32 	[%rd340+40], %r362;
	st.global.u32 	[%rd340+44], %r362;
	st.global.u32 	[%rd340+48], %r362;
	st.global.u32 	[%rd340+52], %r362;
	st.global.u32 	[%rd340+56], %r362;
	st.global.u32 	[%rd340+60], %r362;
	add.s32 	%r380, %r380, 16;
	setp.ne.s32 	%p189, %r380, %r18;
	mov.u32 	%r382, %r18;
	@%p189 bra 	$L__BB13_11;
$L__BB13_12:
	setp.eq.s32 	%p190, %r13, 0;
	@%p190 bra 	$L__BB13_54;
	setp.lt.u32 	%p191, %r14, 7;
	@%p191 bra 	$L__BB13_15;
	mul.wide.u32 	%rd341, %r382, 4;
	add.s64 	%rd342, %rd10, %rd341;
	mov.b32 	%r363, 0;
	st.global.u32 	[%rd342], %r363;
	st.global.u32 	[%rd342+4], %r363;
	st.global.u32 	[%rd342+8], %r363;
	st.global.u32 	[%rd342+12], %r363;
	st.global.u32 	[%rd342+16], %r363;
	st.global.u32 	[%rd342+20], %r363;
	st.global.u32 	[%rd342+24], %r363;
	st.global.u32 	[%rd342+28], %r363;
	add.s32 	%r382, %r382, 8;
$L__BB13_15:
	setp.eq.s32 	%p192, %r15, 0;
	@%p192 bra 	$L__BB13_54;
	setp.lt.u32 	%p193, %r16, 3;
	@%p193 bra 	$L__BB13_18;
	mul.wide.u32 	%rd343, %r382, 4;
	add.s64 	%rd344, %rd10, %rd343;
	mov.b32 	%r364, 0;
	st.global.u32 	[%rd344], %r364;
	st.global.u32 	[%rd344+4], %r364;
	st.global.u32 	[%rd344+8], %r364;
	st.global.u32 	[%rd344+12], %r364;
	add.s32 	%r382, %r382, 4;
$L__BB13_18:
	setp.eq.s32 	%p194, %r19, 0;
	@%p194 bra 	$L__BB13_54;
	setp.eq.s32 	%p195, %r19, 1;
	mul.wide.u32 	%rd345, %r382, 4;
	add.s64 	%rd20, %rd10, %rd345;
	mov.b32 	%r365, 0;
	st.global.u32 	[%rd20], %r365;
	@%p195 bra 	$L__BB13_54;
	setp.eq.s32 	%p196, %r19, 2;
	mov.b32 	%r366, 0;
	st.global.u32 	[%rd20+4], %r366;
	@%p196 bra 	$L__BB13_54;
	mov.b32 	%r367, 0;
	st.global.u32 	[%rd20+8], %r367;
	bra.uni 	$L__BB13_54;
$L__BB13_22:
	div.u32 	%r29, %r370, %r199;
	setp.ge.u32 	%p157, %r29, %r200;
	@%p157 bra 	$L__BB13_40;
	setp.lt.u32 	%p158, %r12, 15;
	mul.wide.u32 	%rd277, %r29, 8;
	add.s64 	%rd278, %rd2, %rd277;
	ld.global.nc.u64 	%rd13, [%rd278];
	mul.lo.s32 	%r346, %r29, %r199;
	sub.s32 	%r347, %r370, %r346;
	mul.lo.s32 	%r348, %r347, %r195;
	cvt.u64.u32 	%rd279, %r348;
	add.s64 	%rd14, %rd279, %rd24;
	mov.f32 	%f1113, 0f00000000;
	mov.b32 	%r373, 0;
	@%p158 bra 	$L__BB13_26;
	mov.f32 	%f1113, 0f00000000;
	mov.b32 	%r371, 0;
$L__BB13_25:
	.pragma "nounroll";
	cvt.u64.u32 	%rd280, %r371;
	add.s64 	%rd281, %rd8, %rd280;
	shl.b64 	%rd282, %rd281, 2;
	add.s64 	%rd283, %rd1, %rd282;
	ld.global.nc.f32 	%f802, [%rd283];
	add.s64 	%rd284, %rd14, %rd280;
	shl.b64 	%rd285, %rd284, 2;
	add.s64 	%rd286, %rd13, %rd285;
	ld.f32 	%f803, [%rd286];
	fma.rn.f32 	%f804, %f802, %f803, %f1113;
	ld.global.nc.f32 	%f805, [%rd283+4];
	ld.f32 	%f806, [%rd286+4];
	fma.rn.f32 	%f807, %f805, %f806, %f804;
	ld.global.nc.f32 	%f808, [%rd283+8];
	ld.f32 	%f809, [%rd286+8];
	fma.rn.f32 	%f810, %f808, %f809, %f807;
	ld.global.nc.f32 	%f811, [%rd283+12];
	ld.f32 	%f812, [%rd286+12];
	fma.rn.f32 	%f813, %f811, %f812, %f810;
	ld.global.nc.f32 	%f814, [%rd283+16];
	ld.f32 	%f815, [%rd286+16];
	fma.rn.f32 	%f816, %f814, %f815, %f813;
	ld.global.nc.f32 	%f817, [%rd283+20];
	ld.f32 	%f818, [%rd286+20];
	fma.rn.f32 	%f819, %f817, %f818, %f816;
	ld.global.nc.f32 	%f820, [%rd283+24];
	ld.f32 	%f821, [%rd286+24];
	fma.rn.f32 	%f822, %f820, %f821, %f819;
	ld.global.nc.f32 	%f823, [%rd283+28];
	ld.f32 	%f824, [%rd286+28];
	fma.rn.f32 	%f825, %f823, %f824, %f822;
	ld.global.nc.f32 	%f826, [%rd283+32];
	ld.f32 	%f827, [%rd286+32];
	fma.rn.f32 	%f828, %f826, %f827, %f825;
	ld.global.nc.f32 	%f829, [%rd283+36];
	ld.f32 	%f830, [%rd286+36];
	fma.rn.f32 	%f831, %f829, %f830, %f828;
	ld.global.nc.f32 	%f832, [%rd283+40];
	ld.f32 	%f833, [%rd286+40];
	fma.rn.f32 	%f834, %f832, %f833, %f831;
	ld.global.nc.f32 	%f835, [%rd283+44];
	ld.f32 	%f836, [%rd286+44];
	fma.rn.f32 	%f837, %f835, %f836, %f834;
	ld.global.nc.f32 	%f838, [%rd283+48];
	ld.f32 	%f839, [%rd286+48];
	fma.rn.f32 	%f840, %f838, %f839, %f837;
	ld.global.nc.f32 	%f841, [%rd283+52];
	ld.f32 	%f842, [%rd286+52];
	fma.rn.f32 	%f843, %f841, %f842, %f840;
	ld.global.nc.f32 	%f844, [%rd283+56];
	ld.f32 	%f845, [%rd286+56];
	fma.rn.f32 	%f846, %f844, %f845, %f843;
	ld.global.nc.f32 	%f847, [%rd283+60];
	ld.f32 	%f848, [%rd286+60];
	fma.rn.f32 	%f1113, %f847, %f848, %f846;
	add.s32 	%r371, %r371, 16;
	setp.ne.s32 	%p159, %r371, %r18;
	mov.u32 	%r373, %r18;
	@%p159 bra 	$L__BB13_25;
$L__BB13_26:
	setp.eq.s32 	%p160, %r13, 0;
	@%p160 bra 	$L__BB13_36;
	setp.lt.u32 	%p161, %r14, 7;
	@%p161 bra 	$L__BB13_29;
	cvt.u64.u32 	%rd287, %r373;
	add.s64 	%rd288, %rd8, %rd287;
	shl.b64 	%rd289, %rd288, 2;
	add.s64 	%rd290, %rd1, %rd289;
	ld.global.nc.f32 	%f850, [%rd290];
	add.s64 	%rd291, %rd14, %rd287;
	shl.b64 	%rd292, %rd291, 2;
	add.s64 	%rd293, %rd13, %rd292;
	ld.f32 	%f851, [%rd293];
	fma.rn.f32 	%f852, %f850, %f851, %f1113;
	ld.global.nc.f32 	%f853, [%rd290+4];
	ld.f32 	%f854, [%rd293+4];
	fma.rn.f32 	%f855, %f853, %f854, %f852;
	ld.global.nc.f32 	%f856, [%rd290+8];
	ld.f32 	%f857, [%rd293+8];
	fma.rn.f32 	%f858, %f856, %f857, %f855;
	ld.global.nc.f32 	%f859, [%rd290+12];
	ld.f32 	%f860, [%rd293+12];
	fma.rn.f32 	%f861, %f859, %f860, %f858;
	ld.global.nc.f32 	%f862, [%rd290+16];
	ld.f32 	%f863, [%rd293+16];
	fma.rn.f32 	%f864, %f862, %f863, %f861;
	ld.global.nc.f32 	%f865, [%rd290+20];
	ld.f32 	%f866, [%rd293+20];
	fma.rn.f32 	%f867, %f865, %f866, %f864;
	ld.global.nc.f32 	%f868, [%rd290+24];
	ld.f32 	%f869, [%rd293+24];
	fma.rn.f32 	%f870, %f868, %f869, %f867;
	ld.global.nc.f32 	%f871, [%rd290+28];
	ld.f32 	%f872, [%rd293+28];
	fma.rn.f32 	%f1113, %f871, %f872, %f870;
	add.s32 	%r373, %r373, 8;
$L__BB13_29:
	setp.eq.s32 	%p162, %r15, 0;
	@%p162 bra 	$L__BB13_36;
	setp.lt.u32 	%p163, %r16, 3;
	@%p163 bra 	$L__BB13_32;
	cvt.u64.u32 	%rd294, %r373;
	add.s64 	%rd295, %rd8, %rd294;
	shl.b64 	%rd296, %rd295, 2;
	add.s64 	%rd297, %rd1, %rd296;
	ld.global.nc.f32 	%f874, [%rd297];
	add.s64 	%rd298, %rd14, %rd294;
	shl.b64 	%rd299, %rd298, 2;
	add.s64 	%rd300, %rd13, %rd299;
	ld.f32 	%f875, [%rd300];
	fma.rn.f32 	%f876, %f874, %f875, %f1113;
	ld.global.nc.f32 	%f877, [%rd297+4];
	ld.f32 	%f878, [%rd300+4];
	fma.rn.f32 	%f879, %f877, %f878, %f876;
	ld.global.nc.f32 	%f880, [%rd297+8];
	ld.f32 	%f881, [%rd300+8];
	fma.rn.f32 	%f882, %f880, %f881, %f879;
	ld.global.nc.f32 	%f883, [%rd297+12];
	ld.f32 	%f884, [%rd300+12];
	fma.rn.f32 	%f1113, %f883, %f884, %f882;
	add.s32 	%r373, %r373, 4;
$L__BB13_32:
	setp.eq.s32 	%p164, %r19, 0;
	@%p164 bra 	$L__BB13_36;
	setp.eq.s32 	%p165, %r19, 1;
	cvt.u64.u32 	%rd301, %r373;
	add.s64 	%rd302, %rd8, %rd301;
	shl.b64 	%rd303, %rd302, 2;
	add.s64 	%rd15, %rd1, %rd303;
	ld.global.nc.f32 	%f885, [%rd15];
	add.s64 	%rd304, %rd14, %rd301;
	shl.b64 	%rd305, %rd304, 2;
	add.s64 	%rd16, %rd13, %rd305;
	ld.f32 	%f886, [%rd16];
	fma.rn.f32 	%f1113, %f885, %f886, %f1113;
	@%p165 bra 	$L__BB13_36;
	setp.eq.s32 	%p166, %r19, 2;
	ld.global.nc.f32 	%f887, [%rd15+4];
	ld.f32 	%f888, [%rd16+4];
	fma.rn.f32 	%f1113, %f887, %f888, %f1113;
	@%p166 bra 	$L__BB13_36;
	ld.global.nc.f32 	%f889, [%rd15+8];
	ld.f32 	%f890, [%rd16+8];
	fma.rn.f32 	%f1113, %f889, %f890, %f1113;
$L__BB13_36:
	mul.f32 	%f891, %f99, %f1113;
	sub.s32 	%r351, %r370, %r23;
	cvt.rn.f32.s32 	%f892, %r351;
	fma.rn.f32 	%f893, %f2, %f892, %f891;
	setp.gt.f32 	%p168, %f893, %f1114;
	selp.f32 	%f19, %f893, %f1114, %p168;
	sub.f32 	%f894, %f1114, %f19;
	fma.rn.f32 	%f895, %f894, 0f3BBB989D, 0f3F000000;
	cvt.sat.f32.f32 	%f896, %f895;
	mov.f32 	%f897, 0f4B400001;
	mov.f32 	%f898, 0f437C0000;
	fma.rm.f32 	%f899, %f896, %f898, %f897;
	add.f32 	%f900, %f899, 0fCB40007F;
	neg.f32 	%f901, %f900;
	fma.rn.f32 	%f902, %f894, 0f3FB8AA3B, %f901;
	fma.rn.f32 	%f903, %f894, 0f32A57060, %f902;
	mov.b32 	%r352, %f899;
	shl.b32 	%r353, %r352, 23;
	mov.b32 	%f904, %r353;
	ex2.approx.ftz.f32 	%f905, %f903;
	mul.f32 	%f20, %f905, %f904;
	sub.f32 	%f906, %f893, %f19;
	fma.rn.f32 	%f907, %f906, 0f3BBB989D, 0f3F000000;
	cvt.sat.f32.f32 	%f908, %f907;
	fma.rm.f32 	%f909, %f908, %f898, %f897;
	add.f32 	%f910, %f909, 0fCB40007F;
	neg.f32 	%f911, %f910;
	fma.rn.f32 	%f912, %f906, 0f3FB8AA3B, %f911;
	fma.rn.f32 	%f913, %f906, 0f32A57060, %f912;
	mov.b32 	%r354, %f909;
	shl.b32 	%r355, %r354, 23;
	mov.b32 	%f914, %r355;
	ex2.approx.ftz.f32 	%f915, %f913;
	mul.f32 	%f21, %f915, %f914;
	fma.rn.f32 	%f1115, %f1115, %f20, %f21;
	mul.lo.s32 	%r356, %r199, %r195;
	cvt.u64.u32 	%rd306, %r356;
	add.s64 	%rd17, %rd14, %rd306;
	mov.b32 	%r385, 0;
	@%p158 bra 	$L__BB13_39;
	mov.b32 	%r375, 0;
$L__BB13_38:
	.pragma "nounroll";
	cvt.u64.u32 	%rd307, %r375;
	mul.wide.u32 	%rd308, %r375, 4;
	add.s64 	%rd309, %rd6, %rd308;
	ld.local.v4.f32 	{%f916, %f917, %f918, %f919}, [%rd309];
	add.s64 	%rd310, %rd17, %rd307;
	shl.b64 	%rd311, %rd310, 2;
	add.s64 	%rd312, %rd13, %rd311;
	ld.f32 	%f920, [%rd312];
	mul.f32 	%f921, %f21, %f920;
	fma.rn.f32 	%f922, %f20, %f916, %f921;
	ld.f32 	%f923, [%rd312+4];
	mul.f32 	%f924, %f21, %f923;
	fma.rn.f32 	%f925, %f20, %f917, %f924;
	ld.f32 	%f926, [%rd312+8];
	mul.f32 	%f927, %f21, %f926;
	fma.rn.f32 	%f928, %f20, %f918, %f927;
	ld.f32 	%f929, [%rd312+12];
	mul.f32 	%f930, %f21, %f929;
	fma.rn.f32 	%f931, %f20, %f919, %f930;
	st.local.v4.f32 	[%rd309], {%f922, %f925, %f928, %f931};
	ld.local.v4.f32 	{%f932, %f933, %f934, %f935}, [%rd309+16];
	ld.f32 	%f936, [%rd312+16];
	mul.f32 	%f937, %f21, %f936;
	fma.rn.f32 	%f938, %f20, %f932, %f937;
	ld.f32 	%f939, [%rd312+20];
	mul.f32 	%f940, %f21, %f939;
	fma.rn.f32 	%f941, %f20, %f933, %f940;
	ld.f32 	%f942, [%rd312+24];
	mul.f32 	%f943, %f21, %f942;
	fma.rn.f32 	%f944, %f20, %f934, %f943;
	ld.f32 	%f945, [%rd312+28];
	mul.f32 	%f946, %f21, %f945;
	fma.rn.f32 	%f947, %f20, %f935, %f946;
	st.local.v4.f32 	[%rd309+16], {%f938, %f941, %f944, %f947};
	ld.local.v4.f32 	{%f948, %f949, %f950, %f951}, [%rd309+32];
	ld.f32 	%f952, [%rd312+32];
	mul.f32 	%f953, %f21, %f952;
	fma.rn.f32 	%f954, %f20, %f948, %f953;
	ld.f32 	%f955, [%rd312+36];
	mul.f32 	%f956, %f21, %f955;
	fma.rn.f32 	%f957, %f20, %f949, %f956;
	ld.f32 	%f958, [%rd312+40];
	mul.f32 	%f959, %f21, %f958;
	fma.rn.f32 	%f960, %f20, %f950, %f959;
	ld.f32 	%f961, [%rd312+44];
	mul.f32 	%f962, %f21, %f961;
	fma.rn.f32 	%f963, %f20, %f951, %f962;
	st.local.v4.f32 	[%rd309+32], {%f954, %f957, %f960, %f963};
	ld.local.v4.f32 	{%f964, %f965, %f966, %f967}, [%rd309+48];
	ld.f32 	%f968, [%rd312+48];
	mul.f32 	%f969, %f21, %f968;
	fma.rn.f32 	%f970, %f20, %f964, %f969;
	ld.f32 	%f971, [%rd312+52];
	mul.f32 	%f972, %f21, %f971;
	fma.rn.f32 	%f973, %f20, %f965, %f972;
	ld.f32 	%f974, [%rd312+56];
	mul.f32 	%f975, %f21, %f974;
	fma.rn.f32 	%f976, %f20, %f966, %f975;
	ld.f32 	%f977, [%rd312+60];
	mul.f32 	%f978, %f21, %f977;
	fma.rn.f32 	%f979, %f20, %f967, %f978;
	st.local.v4.f32 	[%rd309+48], {%f970, %f973, %f976, %f979};
	add.s32 	%r375, %r375, 16;
	setp.eq.s32 	%p169, %r375, %r18;
	mov.u32 	%r385, %r18;
	@%p169 bra 	$L__BB13_39;
	bra.uni 	$L__BB13_38;
$L__BB13_39:
	mov.f32 	%f1114, %f19;
	@%p160 bra 	$L__BB13_40;
	bra.uni 	$L__BB13_55;
$L__BB13_40:
	add.s32 	%r370, %r370, 1;
	setp.ne.s32 	%p177, %r370, %r25;
	@%p177 bra 	$L__BB13_22;
	setp.lt.u32 	%p178, %r12, 15;
	setp.gt.f32 	%p179, %f1115, 0f00000000;
	rcp.rn.f32 	%f1040, %f1115;
	selp.f32 	%f25, %f1040, 0f00000000, %p179;
	mov.b32 	%r378, 0;
	@%p178 bra 	$L__BB13_44;
	mov.b32 	%r376, 0;
$L__BB13_43:
	.pragma "nounroll";
	mul.wide.u32 	%rd329, %r376, 4;
	add.s64 	%rd330, %rd6, %rd329;
	ld.local.v4.f32 	{%f1041, %f1042, %f1043, %f1044}, [%rd330];
	mul.f32 	%f1045, %f25, %f1041;
	add.s64 	%rd331, %rd10, %rd329;
	st.global.f32 	[%rd331], %f1045;
	mul.f32 	%f1046, %f25, %f1042;
	st.global.f32 	[%rd331+4], %f1046;
	mul.f32 	%f1047, %f25, %f1043;
	st.global.f32 	[%rd331+8], %f1047;
	mul.f32 	%f1048, %f25, %f1044;
	st.global.f32 	[%rd331+12], %f1048;
	ld.local.v4.f32 	{%f1049, %f1050, %f1051, %f1052}, [%rd330+16];
	mul.f32 	%f1053, %f25, %f1049;
	st.global.f32 	[%rd331+16], %f1053;
	mul.f32 	%f1054, %f25, %f1050;
	st.global.f32 	[%rd331+20], %f1054;
	mul.f32 	%f1055, %f25, %f1051;
	st.global.f32 	[%rd331+24], %f1055;
	mul.f32 	%f1056, %f25, %f1052;
	st.global.f32 	[%rd331+28], %f1056;
	ld.local.v4.f32 	{%f1057, %f1058, %f1059, %f1060}, [%rd330+32];
	mul.f32 	%f1061, %f25, %f1057;
	st.global.f32 	[%rd331+32], %f1061;
	mul.f32 	%f1062, %f25, %f1058;
	st.global.f32 	[%rd331+36], %f1062;
	mul.f32 	%f1063, %f25, %f1059;
	st.global.f32 	[%rd331+40], %f1063;
	mul.f32 	%f1064, %f25, %f1060;
	st.global.f32 	[%rd331+44], %f1064;
	ld.local.v4.f32 	{%f1065, %f1066, %f1067, %f1068}, [%rd330+48];
	mul.f32 	%f1069, %f25, %f1065;
	st.global.f32 	[%rd331+48], %f1069;
	mul.f32 	%f1070, %f25, %f1066;
	st.global.f32 	[%rd331+52], %f1070;
	mul.f32 	%f1071, %f25, %f1067;
	st.global.f32 	[%rd331+56], %f1071;
	mul.f32 	%f1072, %f25, %f1068;
	st.global.f32 	[%rd331+60], %f1072;
	add.s32 	%r376, %r376, 16;
	setp.ne.s32 	%p180, %r376, %r18;
	mov.u32 	%r378, %r18;
	@%p180 bra 	$L__BB13_43;
$L__BB13_44:
	setp.eq.s32 	%p181, %r13, 0;
	@%p181 bra 	$L__BB13_54;
	setp.lt.u32 	%p182, %r14, 7;
	@%p182 bra 	$L__BB13_47;
	mul.wide.u32 	%rd332, %r378, 4;
	add.s64 	%rd333, %rd6, %rd332;
	ld.local.f32 	%f1073, [%rd333];
	mul.f32 	%f1074, %f25, %f1073;
	add.s64 	%rd334, %rd10, %rd332;
	st.global.f32 	[%rd334], %f1074;
	ld.local.f32 	%f1075, [%rd333+4];
	mul.f32 	%f1076, %f25, %f1075;
	st.global.f32 	[%rd334+4], %f1076;
	ld.local.f32 	%f1077, [%rd333+8];
	mul.f32 	%f1078, %f25, %f1077;
	st.global.f32 	[%rd334+8], %f1078;
	ld.local.f32 	%f1079, [%rd333+12];
	mul.f32 	%f1080, %f25, %f1079;
	st.global.f32 	[%rd334+12], %f1080;
	ld.local.f32 	%f1081, [%rd333+16];
	mul.f32 	%f1082, %f25, %f1081;
	st.global.f32 	[%rd334+16], %f1082;
	ld.local.f32 	%f1083, [%rd333+20];
	mul.f32 	%f1084, %f25, %f1083;
	st.global.f32 	[%rd334+20], %f1084;
	ld.local.f32 	%f1085, [%rd333+24];
	mul.f32 	%f1086, %f25, %f1085;
	st.global.f32 	[%rd334+24], %f1086;
	ld.local.f32 	%f1087, [%rd333+28];
	mul.f32 	%f1088, %f25, %f1087;
	st.global.f32 	[%rd334+28], %f1088;
	add.s32 	%r378, %r378, 8;
$L__BB13_47:
	setp.eq.s32 	%p183, %r15, 0;
	@%p183 bra 	$L__BB13_54;
	setp.lt.u32 	%p184, %r16, 3;
	@%p184 bra 	$L__BB13_50;
	mul.wide.u32 	%rd335, %r378, 4;
	add.s64 	%rd336, %rd6, %rd335;
	ld.local.f32 	%f1089, [%rd336];
	mul.f32 	%f1090, %f25, %f1089;
	add.s64 	%rd337, %rd10, %rd335;
	st.global.f32 	[%rd337], %f1090;
	ld.local.f32 	%f1091, [%rd336+4];
	mul.f32 	%f1092, %f25, %f1091;
	st.global.f32 	[%rd337+4], %f1092;
	ld.local.f32 	%f1093, [%rd336+8];
	mul.f32 	%f1094, %f25, %f1093;
	st.global.f32 	[%rd337+8], %f1094;
	ld.local.f32 	%f1095, [%rd336+12];
	mul.f32 	%f1096, %f25, %f1095;
	st.global.f32 	[%rd337+12], %f1096;
	add.s32 	%r378, %r378, 4;
$L__BB13_50:
	setp.eq.s32 	%p185, %r19, 0;
	@%p185 bra 	$L__BB13_54;
	setp.eq.s32 	%p186, %r19, 1;
	mul.wide.u32 	%rd338, %r378, 4;
	add.s64 	%rd18, %rd6, %rd338;
	ld.local.f32 	%f1097, [%rd18];
	mul.f32 	%f1098, %f25, %f1097;
	add.s64 	%rd19, %rd10, %rd338;
	st.global.f32 	[%rd19], %f1098;
	@%p186 bra 	$L__BB13_54;
	setp.eq.s32 	%p187, %r19, 2;
	ld.local.f32 	%f1099, [%rd18+4];
	mul.f32 	%f1100, %f25, %f1099;
	st.global.f32 	[%rd19+4], %f1100;
	@%p187 bra 	$L__BB13_54;
	ld.local.f32 	%f1101, [%rd18+8];
	mul.f32 	%f1102, %f25, %f1101;
	st.global.f32 	[%rd19+8], %f1102;
$L__BB13_54:
	add.s32 	%r368, %r368, %r10;
	setp.lt.u32 	%p197, %r368, %r8;
	@%p197 bra 	$L__BB13_6;
	bra.uni 	$L__BB13_253;
$L__BB13_55:
	setp.lt.u32 	%p171, %r14, 7;
	@%p171 bra 	$L__BB13_57;
	cvt.u64.u32 	%rd313, %r385;
	mul.wide.u32 	%rd314, %r385, 4;
	add.s64 	%rd315, %rd6, %rd314;
	ld.local.f32 	%f980, [%rd315];
	add.s64 	%rd316, %rd17, %rd313;
	shl.b64 	%rd317, %rd316, 2;
	add.s64 	%rd318, %rd13, %rd317;
	ld.f32 	%f981, [%rd318];
	mul.f32 	%f982, %f21, %f981;
	fma.rn.f32 	%f983, %f20, %f980, %f982;
	st.local.f32 	[%rd315], %f983;
	ld.local.f32 	%f984, [%rd315+4];
	ld.f32 	%f985, [%rd318+4];
	mul.f32 	%f986, %f21, %f985;
	fma.rn.f32 	%f987, %f20, %f984, %f986;
	st.local.f32 	[%rd315+4], %f987;
	ld.local.f32 	%f988, [%rd315+8];
	ld.f32 	%f989, [%rd318+8];
	mul.f32 	%f990, %f21, %f989;
	fma.rn.f32 	%f991, %f20, %f988, %f990;
	st.local.f32 	[%rd315+8], %f991;
	ld.local.f32 	%f992, [%rd315+12];
	ld.f32 	%f993, [%rd318+12];
	mul.f32 	%f994, %f21, %f993;
	fma.rn.f32 	%f995, %f20, %f992, %f994;
	st.local.f32 	[%rd315+12], %f995;
	ld.local.f32 	%f996, [%rd315+16];
	ld.f32 	%f997, [%rd318+16];
	mul.f32 	%f998, %f21, %f997;
	fma.rn.f32 	%f999, %f20, %f996, %f998;
	st.local.f32 	[%rd315+16], %f999;
	ld.local.f32 	%f1000, [%rd315+20];
	ld.f32 	%f1001, [%rd318+20];
	mul.f32 	%f1002, %f21, %f1001;
	fma.rn.f32 	%f1003, %f20, %f1000, %f1002;
	st.local.f32 	[%rd315+20], %f1003;
	ld.local.f32 	%f1004, [%rd315+24];
	ld.f32 	%f1005, [%rd318+24];
	mul.f32 	%f1006, %f21, %f1005;
	fma.rn.f32 	%f1007, %f20, %f1004, %f1006;
	st.local.f32 	[%rd315+24], %f1007;
	ld.local.f32 	%f1008, [%rd315+28];
	ld.f32 	%f1009, [%rd318+28];
	mul.f32 	%f1010, %f21, %f1009;
	fma.rn.f32 	%f1011, %f20, %f1008, %f1010;
	st.local.f32 	[%rd315+28], %f1011;
	add.s32 	%r385, %r385, 8;
$L__BB13_57:
	setp.eq.s32 	%p172, %r15, 0;
	mov.f32 	%f1114, %f19;
	@%p172 bra 	$L__BB13_40;
	setp.lt.u32 	%p173, %r16, 3;
	@%p173 bra 	$L__BB13_60;
	cvt.u64.u32 	%rd319, %r385;
	mul.wide.u32 	%rd320, %r385, 4;
	add.s64 	%rd321, %rd6, %rd320;
	ld.local.f32 	%f1012, [%rd321];
	add.s64 	%rd322, %rd17, %rd319;
	shl.b64 	%rd323, %rd322, 2;
	add.s64 	%rd324, %rd13, %rd323;
	ld.f32 	%f1013, [%rd324];
	mul.f32 	%f1014, %f21, %f1013;
	fma.rn.f32 	%f1015, %f20, %f1012, %f1014;
	st.local.f32 	[%rd321], %f1015;
	ld.local.f32 	%f1016, [%rd321+4];
	ld.f32 	%f1017, [%rd324+4];
	mul.f32 	%f1018, %f21, %f1017;
	fma.rn.f32 	%f1019, %f20, %f1016, %f1018;
	st.local.f32 	[%rd321+4], %f1019;
	ld.local.f32 	%f1020, [%rd321+8];
	ld.f32 	%f1021, [%rd324+8];
	mul.f32 	%f1022, %f21, %f1021;
	fma.rn.f32 	%f1023, %f20, %f1020, %f1022;
	st.local.f32 	[%rd321+8], %f1023;
	ld.local.f32 	%f1024, [%rd321+12];
	ld.f32 	%f1025, [%rd324+12];
	mul.f32 	%f1026, %f21, %f1025;
	fma.rn.f32 	%f1027, %f20, %f1024, %f1026;
	st.local.f32 	[%rd321+12], %f1027;
	add.s32 	%r385, %r385, 4;
$L__BB13_60:
	setp.eq.s32 	%p174, %r19, 0;
	mov.f32 	%f1114, %f19;
	@%p174 bra 	$L__BB13_40;
	setp.eq.s32 	%p175, %r19, 1;
	cvt.u64.u32 	%rd325, %r385;
	mul.wide.u32 	%rd326, %r385, 4;
	add.s64 	%rd21, %rd6, %rd326;
	ld.local.f32 	%f1028, [%rd21];
	add.s64 	%rd327, %rd17, %rd325;
	shl.b64 	%rd328, %rd327, 2;
	add.s64 	%rd22, %rd13, %rd328;
	ld.f32 	%f1029, [%rd22];
	mul.f32 	%f1030, %f21, %f1029;
	fma.rn.f32 	%f1031, %f20, %f1028, %f1030;
	st.local.f32 	[%rd21], %f1031;
	mov.f32 	%f1114, %f19;
	@%p175 bra 	$L__BB13_40;
	setp.eq.s32 	%p176, %r19, 2;
	ld.local.f32 	%f1032, [%rd21+4];
	ld.f32 	%f1033, [%rd22+4];
	mul.f32 	%f1034, %f21, %f1033;
	fma.rn.f32 	%f1035, %f20, %f1032, %f1034;
	st.local.f32 	[%rd21+4], %f1035;
	mov.f32 	%f1114, %f19;
	@%p176 bra 	$L__BB13_40;
	ld.local.f32 	%f1036, [%rd21+8];
	ld.f32 	%f1037, [%rd22+8];
	mul.f32 	%f1038, %f21, %f1037;
	fma.rn.f32 	%f1039, %f20, %f1036, %f1038;
	st.local.f32 	[%rd21+8], %f1039;
	mov.f32 	%f1114, %f19;
	bra.uni 	$L__BB13_40;
$L__BB13_64:
	setp.eq.s32 	%p150, %r13, 0;
	@%p150 bra 	$L__BB13_74;
	setp.lt.u32 	%p151, %r14, 7;
	@%p151 bra 	$L__BB13_67;
	mul.wide.u32 	%rd272, %r388, 4;
	add.s64 	%rd273, %rd6, %rd272;
	mov.b32 	%r338, 0;
	st.local.u32 	[%rd273], %r338;
	st.local.u32 	[%rd273+4], %r338;
	st.local.u32 	[%rd273+8], %r338;
	st.local.u32 	[%rd273+12], %r338;
	st.local.u32 	[%rd273+16], %r338;
	st.local.u32 	[%rd273+20], %r338;
	st.local.u32 	[%rd273+24], %r338;
	st.local.u32 	[%rd273+28], %r338;
	add.s32 	%r388, %r388, 8;
$L__BB13_67:
	setp.eq.s32 	%p152, %r15, 0;
	@%p152 bra 	$L__BB13_74;
	setp.lt.u32 	%p153, %r16, 3;
	@%p153 bra 	$L__BB13_70;
	mul.wide.u32 	%rd274, %r388, 4;
	add.s64 	%rd275, %rd6, %rd274;
	mov.b32 	%r339, 0;
	st.local.u32 	[%rd275], %r339;
	st.local.u32 	[%rd275+4], %r339;
	st.local.u32 	[%rd275+8], %r339;
	st.local.u32 	[%rd275+12], %r339;
	add.s32 	%r388, %r388, 4;
$L__BB13_70:
	setp.eq.s32 	%p154, %r19, 0;
	@%p154 bra 	$L__BB13_74;
	setp.eq.s32 	%p155, %r19, 1;
	mul.wide.u32 	%rd276, %r388, 4;
	add.s64 	%rd23, %rd6, %rd276;
	mov.b32 	%r340, 0;
	st.local.u32 	[%rd23], %r340;
	@%p155 bra 	$L__BB13_74;
	setp.eq.s32 	%p156, %r19, 2;
	mov.b32 	%r341, 0;
	st.local.u32 	[%rd23+4], %r341;
	@%p156 bra 	$L__BB13_74;
	mov.b32 	%r342, 0;
	st.local.u32 	[%rd23+8], %r342;
$L__BB13_74:
	mul.lo.s32 	%r344, %r24, %r191;
	cvt.u64.u32 	%rd24, %r344;
	mov.f32 	%f1114, 0fFF800000;
	mov.f32 	%f1115, 0f00000000;
	mov.b32 	%r370, 0;
	bra.uni 	$L__BB13_22;
$L__BB13_75:
	setp.lt.u32 	%p148, %r12, 15;
	mov.b32 	%r388, 0;
	@%p148 bra 	$L__BB13_64;
	mul.wide.u16 	%r337, %rs3, 16;
	neg.s32 	%r369, %r337;
	add.s64 	%rd346, %rd6, 32;
$L__BB13_77:
	.pragma "nounroll";
	mov.f32 	%f796, 0f00000000;
	st.local.v4.f32 	[%rd346+-32], {%f796, %f796, %f796, %f796};
	st.local.v4.f32 	[%rd346+-16], {%f796, %f796, %f796, %f796};
	st.local.v4.f32 	[%rd346], {%f796, %f796, %f796, %f796};
	st.local.v4.f32 	[%rd346+16], {%f796, %f796, %f796, %f796};
	add.s32 	%r369, %r369, 16;
	add.s64 	%rd346, %rd346, 64;
	setp.eq.s32 	%p149, %r369, 0;
	mov.u32 	%r388, %r18;
	@%p149 bra 	$L__BB13_64;
	bra.uni 	$L__BB13_77;
$L__BB13_78:
	setp.gt.u32 	%p86, %r11, %r190;
	add.s32 	%r66, %r191, -1;
	and.b32  	%r67, %r191, 15;
	add.s32 	%r68, %r67, -1;
	and.b32  	%r69, %r191, 7;
	add.s32 	%r70, %r69, -1;
	div.u32 	%r275, %r190, %r11;
	selp.b32 	%r71, 1, %r275, %p86;
	and.b32  	%r72, %r191, 496;
	and.b32  	%r73, %r191, 3;
$L__BB13_79:
	setp.eq.s64 	%p87, %rd74, 0;
	div.u32 	%r276, %r368, %r190;
	mul.lo.s32 	%r277, %r276, %r190;
	sub.s32 	%r75, %r368, %r277;
	rem.u32 	%r76, %r276, %r192;
	add.s32 	%r77, %r76, %r198;
	div.u32 	%r278, %r75, %r71;
	setp.lt.u32 	%p88, %r278, %r11;
	add.s32 	%r279, %r11, -1;
	selp.b32 	%r78, %r278, %r279, %p88;
	mul.lo.s32 	%r280, %r276, %r194;
	cvt.u64.u32 	%rd180, %r280;
	mul.lo.s32 	%r281, %r75, %r191;
	cvt.u64.u32 	%rd181, %r281;
	add.s64 	%rd26, %rd180, %rd181;
	mul.lo.s32 	%r282, %r276, %r196;
	cvt.u64.u32 	%rd182, %r282;
	add.s64 	%rd27, %rd182, %rd181;
	mov.f32 	%f27, 0f00000000;
	@%p87 bra 	$L__BB13_81;
	mul.wide.u32 	%rd183, %r75, 4;
	add.s64 	%rd184, %rd5, %rd183;
	ld.global.nc.f32 	%f27, [%rd184];
$L__BB13_81:
	shl.b64 	%rd185, %rd27, 2;
	add.s64 	%rd28, %rd3, %rd185;
	sub.s32 	%r283, %r193, %r192;
	add.s32 	%r284, %r283, %r76;
	add.s32 	%r285, %r284, 1;
	min.u32 	%r286, %r285, %r193;
	selp.b32 	%r79, %r286, %r193, %p1;
	setp.eq.s32 	%p89, %r79, 0;
	@%p89 bra 	$L__BB13_82;
	bra.uni 	$L__BB13_152;
$L__BB13_82:
	setp.lt.u32 	%p134, %r66, 15;
	mov.b32 	%r404, 0;
	@%p134 bra 	$L__BB13_85;
	mov.b32 	%r402, 0;
$L__BB13_84:
	.pragma "nounroll";
	mul.wide.u32 	%rd257, %r402, 4;
	add.s64 	%rd258, %rd28, %rd257;
	mov.b32 	%r317, 0;
	st.global.u32 	[%rd258], %r317;
	st.global.u32 	[%rd258+4], %r317;
	st.global.u32 	[%rd258+8], %r317;
	st.global.u32 	[%rd258+12], %r317;
	st.global.u32 	[%rd258+16], %r317;
	st.global.u32 	[%rd258+20], %r317;
	st.global.u32 	[%rd258+24], %r317;
	st.global.u32 	[%rd258+28], %r317;
	st.global.u32 	[%rd258+32], %r317;
	st.global.u32 	[%rd258+36], %r317;
	st.global.u32 	[%rd258+40], %r317;
	st.global.u32 	[%rd258+44], %r317;
	st.global.u32 	[%rd258+48], %r317;
	st.global.u32 	[%rd258+52], %r317;
	st.global.u32 	[%rd258+56], %r317;
	st.global.u32 	[%rd258+60], %r317;
	add.s32 	%r402, %r402, 16;
	setp.ne.s32 	%p135, %r402, %r72;
	mov.u32 	%r404, %r72;
	@%p135 bra 	$L__BB13_84;
$L__BB13_85:
	setp.eq.s32 	%p136, %r67, 0;
	@%p136 bra 	$L__BB13_95;
	setp.lt.u32 	%p137, %r68, 7;
	@%p137 bra 	$L__BB13_88;
	mul.wide.u32 	%rd259, %r404, 4;
	add.s64 	%rd260, %rd28, %rd259;
	mov.b32 	%r318, 0;
	st.global.u32 	[%rd260], %r318;
	st.global.u32 	[%rd260+4], %r318;
	st.global.u32 	[%rd260+8], %r318;
	st.global.u32 	[%rd260+12], %r318;
	st.global.u32 	[%rd260+16], %r318;
	st.global.u32 	[%rd260+20], %r318;
	st.global.u32 	[%rd260+24], %r318;
	st.global.u32 	[%rd260+28], %r318;
	add.s32 	%r404, %r404, 8;
$L__BB13_88:
	setp.eq.s32 	%p138, %r69, 0;
	@%p138 bra 	$L__BB13_95;
	setp.lt.u32 	%p139, %r70, 3;
	@%p139 bra 	$L__BB13_91;
	mul.wide.u32 	%rd261, %r404, 4;
	add.s64 	%rd262, %rd28, %rd261;
	mov.b32 	%r319, 0;
	st.global.u32 	[%rd262], %r319;
	st.global.u32 	[%rd262+4], %r319;
	st.global.u32 	[%rd262+8], %r319;
	st.global.u32 	[%rd262+12], %r319;
	add.s32 	%r404, %r404, 4;
$L__BB13_91:
	setp.eq.s32 	%p140, %r73, 0;
	@%p140 bra 	$L__BB13_95;
	setp.eq.s32 	%p141, %r73, 1;
	mul.wide.u32 	%rd263, %r404, 4;
	add.s64 	%rd36, %rd28, %rd263;
	mov.b32 	%r320, 0;
	st.global.u32 	[%rd36], %r320;
	@%p141 bra 	$L__BB13_95;
	setp.eq.s32 	%p142, %r73, 2;
	mov.b32 	%r321, 0;
	st.global.u32 	[%rd36+4], %r321;
	@%p142 bra 	$L__BB13_95;
	mov.b32 	%r322, 0;
	st.global.u32 	[%rd36+8], %r322;
$L__BB13_95:
	mul.wide.u32 	%rd264, %r368, 4;
	add.s64 	%rd265, %rd4, %rd264;
	mov.b32 	%r323, -8388608;
	st.global.u32 	[%rd265], %r323;
	bra.uni 	$L__BB13_131;
$L__BB13_96:
	div.u32 	%r83, %r392, %r199;
	setp.ge.u32 	%p99, %r83, %r200;
	@%p99 bra 	$L__BB13_114;
	setp.lt.u32 	%p100, %r66, 15;
	mul.wide.u32 	%rd193, %r83, 8;
	add.s64 	%rd194, %rd2, %rd193;
	ld.global.nc.u64 	%rd29, [%rd194];
	mul.lo.s32 	%r297, %r83, %r199;
	sub.s32 	%r298, %r392, %r297;
	mul.lo.s32 	%r299, %r298, %r195;
	cvt.u64.u32 	%rd195, %r299;
	add.s64 	%rd30, %rd195, %rd40;
	mov.f32 	%f1126, 0f00000000;
	mov.b32 	%r395, 0;
	@%p100 bra 	$L__BB13_100;
	mov.f32 	%f1126, 0f00000000;
	mov.b32 	%r393, 0;
$L__BB13_99:
	.pragma "nounroll";
	cvt.u64.u32 	%rd196, %r393;
	add.s64 	%rd197, %rd26, %rd196;
	shl.b64 	%rd198, %rd197, 2;
	add.s64 	%rd199, %rd1, %rd198;
	ld.global.nc.f32 	%f472, [%rd199];
	add.s64 	%rd200, %rd30, %rd196;
	shl.b64 	%rd201, %rd200, 2;
	add.s64 	%rd202, %rd29, %rd201;
	ld.f32 	%f473, [%rd202];
	fma.rn.f32 	%f474, %f472, %f473, %f1126;
	ld.global.nc.f32 	%f475, [%rd199+4];
	ld.f32 	%f476, [%rd202+4];
	fma.rn.f32 	%f477, %f475, %f476, %f474;
	ld.global.nc.f32 	%f478, [%rd199+8];
	ld.f32 	%f479, [%rd202+8];
	fma.rn.f32 	%f480, %f478, %f479, %f477;
	ld.global.nc.f32 	%f481, [%rd199+12];
	ld.f32 	%f482, [%rd202+12];
	fma.rn.f32 	%f483, %f481, %f482, %f480;
	ld.global.nc.f32 	%f484, [%rd199+16];
	ld.f32 	%f485, [%rd202+16];
	fma.rn.f32 	%f486, %f484, %f485, %f483;
	ld.global.nc.f32 	%f487, [%rd199+20];
	ld.f32 	%f488, [%rd202+20];
	fma.rn.f32 	%f489, %f487, %f488, %f486;
	ld.global.nc.f32 	%f490, [%rd199+24];
	ld.f32 	%f491, [%rd202+24];
	fma.rn.f32 	%f492, %f490, %f491, %f489;
	ld.global.nc.f32 	%f493, [%rd199+28];
	ld.f32 	%f494, [%rd202+28];
	fma.rn.f32 	%f495, %f493, %f494, %f492;
	ld.global.nc.f32 	%f496, [%rd199+32];
	ld.f32 	%f497, [%rd202+32];
	fma.rn.f32 	%f498, %f496, %f497, %f495;
	ld.global.nc.f32 	%f499, [%rd199+36];
	ld.f32 	%f500, [%rd202+36];
	fma.rn.f32 	%f501, %f499, %f500, %f498;
	ld.global.nc.f32 	%f502, [%rd199+40];
	ld.f32 	%f503, [%rd202+40];
	fma.rn.f32 	%f504, %f502, %f503, %f501;
	ld.global.nc.f32 	%f505, [%rd199+44];
	ld.f32 	%f506, [%rd202+44];
	fma.rn.f32 	%f507, %f505, %f506, %f504;
	ld.global.nc.f32 	%f508, [%rd199+48];
	ld.f32 	%f509, [%rd202+48];
	fma.rn.f32 	%f510, %f508, %f509, %f507;
	ld.global.nc.f32 	%f511, [%rd199+52];
	ld.f32 	%f512, [%rd202+52];
	fma.rn.f32 	%f513, %f511, %f512, %f510;
	ld.global.nc.f32 	%f514, [%rd199+56];
	ld.f32 	%f515, [%rd202+56];
	fma.rn.f32 	%f516, %f514, %f515, %f513;
	ld.global.nc.f32 	%f517, [%rd199+60];
	ld.f32 	%f518, [%rd202+60];
	fma.rn.f32 	%f1126, %f517, %f518, %f516;
	add.s32 	%r393, %r393, 16;
	setp.ne.s32 	%p101, %r393, %r72;
	mov.u32 	%r395, %r72;
	@%p101 bra 	$L__BB13_99;
$L__BB13_100:
	setp.eq.s32 	%p102, %r67, 0;
	@%p102 bra 	$L__BB13_110;
	setp.lt.u32 	%p103, %r68, 7;
	@%p103 bra 	$L__BB13_103;
	cvt.u64.u32 	%rd203, %r395;
	add.s64 	%rd204, %rd26, %rd203;
	shl.b64 	%rd205, %rd204, 2;
	add.s64 	%rd206, %rd1, %rd205;
	ld.global.nc.f32 	%f520, [%rd206];
	add.s64 	%rd207, %rd30, %rd203;
	shl.b64 	%rd208, %rd207, 2;
	add.s64 	%rd209, %rd29, %rd208;
	ld.f32 	%f521, [%rd209];
	fma.rn.f32 	%f522, %f520, %f521, %f1126;
	ld.global.nc.f32 	%f523, [%rd206+4];
	ld.f32 	%f524, [%rd209+4];
	fma.rn.f32 	%f525, %f523, %f524, %f522;
	ld.global.nc.f32 	%f526, [%rd206+8];
	ld.f32 	%f527, [%rd209+8];
	fma.rn.f32 	%f528, %f526, %f527, %f525;
	ld.global.nc.f32 	%f529, [%rd206+12];
	ld.f32 	%f530, [%rd209+12];
	fma.rn.f32 	%f531, %f529, %f530, %f528;
	ld.global.nc.f32 	%f532, [%rd206+16];
	ld.f32 	%f533, [%rd209+16];
	fma.rn.f32 	%f534, %f532, %f533, %f531;
	ld.global.nc.f32 	%f535, [%rd206+20];
	ld.f32 	%f536, [%rd209+20];
	fma.rn.f32 	%f537, %f535, %f536, %f534;
	ld.global.nc.f32 	%f538, [%rd206+24];
	ld.f32 	%f539, [%rd209+24];
	fma.rn.f32 	%f540, %f538, %f539, %f537;
	ld.global.nc.f32 	%f541, [%rd206+28];
	ld.f32 	%f542, [%rd209+28];
	fma.rn.f32 	%f1126, %f541, %f542, %f540;
	add.s32 	%r395, %r395, 8;
$L__BB13_103:
	setp.eq.s32 	%p104, %r69, 0;
	@%p104 bra 	$L__BB13_110;
	setp.lt.u32 	%p105, %r70, 3;
	@%p105 bra 	$L__BB13_106;
	cvt.u64.u32 	%rd210, %r395;
	add.s64 	%rd211, %rd26, %rd210;
	shl.b64 	%rd212, %rd211, 2;
	add.s64 	%rd213, %rd1, %rd212;
	ld.global.nc.f32 	%f544, [%rd213];
	add.s64 	%rd214, %rd30, %rd210;
	shl.b64 	%rd215, %rd214, 2;
	add.s64 	%rd216, %rd29, %rd215;
	ld.f32 	%f545, [%rd216];
	fma.rn.f32 	%f546, %f544, %f545, %f1126;
	ld.global.nc.f32 	%f547, [%rd213+4];
	ld.f32 	%f548, [%rd216+4];
	fma.rn.f32 	%f549, %f547, %f548, %f546;
	ld.global.nc.f32 	%f550, [%rd213+8];
	ld.f32 	%f551, [%rd216+8];
	fma.rn.f32 	%f552, %f550, %f551, %f549;
	ld.global.nc.f32 	%f553, [%rd213+12];
	ld.f32 	%f554, [%rd216+12];
	fma.rn.f32 	%f1126, %f553, %f554, %f552;
	add.s32 	%r395, %r395, 4;
$L__BB13_106:
	setp.eq.s32 	%p106, %r73, 0;
	@%p106 bra 	$L__BB13_110;
	setp.eq.s32 	%p107, %r73, 1;
	cvt.u64.u32 	%rd217, %r395;
	add.s64 	%rd218, %rd26, %rd217;
	shl.b64 	%rd219, %rd218, 2;
	add.s64 	%rd31, %rd1, %rd219;
	ld.global.nc.f32 	%f555, [%rd31];
	add.s64 	%rd220, %rd30, %rd217;
	shl.b64 	%rd221, %rd220, 2;
	add.s64 	%rd32, %rd29, %rd221;
	ld.f32 	%f556, [%rd32];
	fma.rn.f32 	%f1126, %f555, %f556, %f1126;
	@%p107 bra 	$L__BB13_110;
	setp.eq.s32 	%p108, %r73, 2;
	ld.global.nc.f32 	%f557, [%rd31+4];
	ld.f32 	%f558, [%rd32+4];
	fma.rn.f32 	%f1126, %f557, %f558, %f1126;
	@%p108 bra 	$L__BB13_110;
	ld.global.nc.f32 	%f559, [%rd31+8];
	ld.f32 	%f560, [%rd32+8];
	fma.rn.f32 	%f1126, %f559, %f560, %f1126;
$L__BB13_110:
	mul.f32 	%f561, %f99, %f1126;
	sub.s32 	%r302, %r392, %r77;
	cvt.rn.f32.s32 	%f562, %r302;
	fma.rn.f32 	%f563, %f27, %f562, %f561;
	setp.gt.f32 	%p110, %f563, %f1127;
	selp.f32 	%f44, %f563, %f1127, %p110;
	sub.f32 	%f564, %f1127, %f44;
	fma.rn.f32 	%f565, %f564, 0f3BBB989D, 0f3F000000;
	cvt.sat.f32.f32 	%f566, %f565;
	mov.f32 	%f567, 0f4B400001;
	mov.f32 	%f568, 0f437C0000;
	fma.rm.f32 	%f569, %f566, %f568, %f567;
	add.f32 	%f570, %f569, 0fCB40007F;
	neg.f32 	%f571, %f570;
	fma.rn.f32 	%f572, %f564, 0f3FB8AA3B, %f571;
	fma.rn.f32 	%f573, %f564, 0f32A57060, %f572;
	mov.b32 	%r303, %f569;
	shl.b32 	%r304, %r303, 23;
	mov.b32 	%f574, %r304;
	ex2.approx.ftz.f32 	%f575, %f573;
	mul.f32 	%f45, %f575, %f574;
	sub.f32 	%f576, %f563, %f44;
	fma.rn.f32 	%f577, %f576, 0f3BBB989D, 0f3F000000;
	cvt.sat.f32.f32 	%f578, %f577;
	fma.rm.f32 	%f579, %f578, %f568, %f567;
	add.f32 	%f580, %f579, 0fCB40007F;
	neg.f32 	%f581, %f580;
	fma.rn.f32 	%f582, %f576, 0f3FB8AA3B, %f581;
	fma.rn.f32 	%f583, %f576, 0f32A57060, %f582;
	mov.b32 	%r305, %f579;
	shl.b32 	%r306, %r305, 23;
	mov.b32 	%f584, %r306;
	ex2.approx.ftz.f32 	%f585, %f583;
	mul.f32 	%f46, %f585, %f584;
	fma.rn.f32 	%f1128, %f1128, %f45, %f46;
	mul.lo.s32 	%r307, %r199, %r195;
	cvt.u64.u32 	%rd222, %r307;
	add.s64 	%rd33, %rd30, %rd222;
	mov.b32 	%r407, 0;
	@%p100 bra 	$L__BB13_113;
	mov.b32 	%r397, 0;
$L__BB13_112:
	.pragma "nounroll";
	cvt.u64.u32 	%rd223, %r397;
	mul.wide.u32 	%rd224, %r397, 4;
	add.s64 	%rd225, %rd6, %rd224;
	ld.local.v4.f32 	{%f586, %f587, %f588, %f589}, [%rd225];
	add.s64 	%rd226, %rd33, %rd223;
	shl.b64 	%rd227, %rd226, 2;
	add.s64 	%rd228, %rd29, %rd227;
	ld.f32 	%f590, [%rd228];
	mul.f32 	%f591, %f46, %f590;
	fma.rn.f32 	%f592, %f45, %f586, %f591;
	ld.f32 	%f593, [%rd228+4];
	mul.f32 	%f594, %f46, %f593;
	fma.rn.f32 	%f595, %f45, %f587, %f594;
	ld.f32 	%f596, [%rd228+8];
	mul.f32 	%f597, %f46, %f596;
	fma.rn.f32 	%f598, %f45, %f588, %f597;
	ld.f32 	%f599, [%rd228+12];
	mul.f32 	%f600, %f46, %f599;
	fma.rn.f32 	%f601, %f45, %f589, %f600;
	st.local.v4.f32 	[%rd225], {%f592, %f595, %f598, %f601};
	ld.local.v4.f32 	{%f602, %f603, %f604, %f605}, [%rd225+16];
	ld.f32 	%f606, [%rd228+16];
	mul.f32 	%f607, %f46, %f606;
	fma.rn.f32 	%f608, %f45, %f602, %f607;
	ld.f32 	%f609, [%rd228+20];
	mul.f32 	%f610, %f46, %f609;
	fma.rn.f32 	%f611, %f45, %f603, %f610;
	ld.f32 	%f612, [%rd228+24];
	mul.f32 	%f613, %f46, %f612;
	fma.rn.f32 	%f614, %f45, %f604, %f613;
	ld.f32 	%f615, [%rd228+28];
	mul.f32 	%f616, %f46, %f615;
	fma.rn.f32 	%f617, %f45, %f605, %f616;
	st.local.v4.f32 	[%rd225+16], {%f608, %f611, %f614, %f617};
	ld.local.v4.f32 	{%f618, %f619, %f620, %f621}, [%rd225+32];
	ld.f32 	%f622, [%rd228+32];
	mul.f32 	%f623, %f46, %f622;
	fma.rn.f32 	%f624, %f45, %f618, %f623;
	ld.f32 	%f625, [%rd228+36];
	mul.f32 	%f626, %f46, %f625;
	fma.rn.f32 	%f627, %f45, %f619, %f626;
	ld.f32 	%f628, [%rd228+40];
	mul.f32 	%f629, %f46, %f628;
	fma.rn.f32 	%f630, %f45, %f620, %f629;
	ld.f32 	%f631, [%rd228+44];
	mul.f32 	%f632, %f46, %f631;
	fma.rn.f32 	%f633, %f45, %f621, %f632;
	st.local.v4.f32 	[%rd225+32], {%f624, %f627, %f630, %f633};
	ld.local.v4.f32 	{%f634, %f635, %f636, %f637}, [%rd225+48];
	ld.f32 	%f638, [%rd228+48];
	mul.f32 	%f639, %f46, %f638;
	fma.rn.f32 	%f640, %f45, %f634, %f639;
	ld.f32 	%f641, [%rd228+52];
	mul.f32 	%f642, %f46, %f641;
	fma.rn.f32 	%f643, %f45, %f635, %f642;
	ld.f32 	%f644, [%rd228+56];
	mul.f32 	%f645, %f46, %f644;
	fma.rn.f32 	%f646, %f45, %f636, %f645;
	ld.f32 	%f647, [%rd228+60];
	mul.f32 	%f648, %f46, %f647;
	fma.rn.f32 	%f649, %f45, %f637, %f648;
	st.local.v4.f32 	[%rd225+48], {%f640, %f643, %f646, %f649};
	add.s32 	%r397, %r397, 16;
	setp.eq.s32 	%p111, %r397, %r72;
	mov.u32 	%r407, %r72;
	@%p111 bra 	$L__BB13_113;
	bra.uni 	$L__BB13_112;
$L__BB13_113:
	mov.f32 	%f1127, %f44;
	@%p102 bra 	$L__BB13_114;
	bra.uni 	$L__BB13_132;
$L__BB13_114:
	add.s32 	%r392, %r392, 1;
	setp.ne.s32 	%p119, %r392, %r79;
	@%p119 bra 	$L__BB13_96;
	setp.lt.u32 	%p120, %r66, 15;
	setp.gt.f32 	%p121, %f1128, 0f00000000;
	rcp.rn.f32 	%f710, %f1128;
	selp.f32 	%f50, %f710, 0f00000000, %p121;
	mov.b32 	%r400, 0;
	@%p120 bra 	$L__BB13_118;
	mov.b32 	%r398, 0;
$L__BB13_117:
	.pragma "nounroll";
	mul.wide.u32 	%rd245, %r398, 4;
	add.s64 	%rd246, %rd6, %rd245;
	ld.local.v4.f32 	{%f711, %f712, %f713, %f714}, [%rd246];
	mul.f32 	%f715, %f50, %f711;
	add.s64 	%rd247, %rd28, %rd245;
	st.global.f32 	[%rd247], %f715;
	mul.f32 	%f716, %f50, %f712;
	st.global.f32 	[%rd247+4], %f716;
	mul.f32 	%f717, %f50, %f713;
	st.global.f32 	[%rd247+8], %f717;
	mul.f32 	%f718, %f50, %f714;
	st.global.f32 	[%rd247+12], %f718;
	ld.local.v4.f32 	{%f719, %f720, %f721, %f722}, [%rd246+16];
	mul.f32 	%f723, %f50, %f719;
	st.global.f32 	[%rd247+16], %f723;
	mul.f32 	%f724, %f50, %f720;
	st.global.f32 	[%rd247+20], %f724;
	mul.f32 	%f725, %f50, %f721;
	st.global.f32 	[%rd247+24], %f725;
	mul.f32 	%f726, %f50, %f722;
	st.global.f32 	[%rd247+28], %f726;
	ld.local.v4.f32 	{%f727, %f728, %f729, %f730}, [%rd246+32];
	mul.f32 	%f731, %f50, %f727;
	st.global.f32 	[%rd247+32], %f731;
	mul.f32 	%f732, %f50, %f728;
	st.global.f32 	[%rd247+36], %f732;
	mul.f32 	%f733, %f50, %f729;
	st.global.f32 	[%rd247+40], %f733;
	mul.f32 	%f734, %f50, %f730;
	st.global.f32 	[%rd247+44], %f734;
	ld.local.v4.f32 	{%f735, %f736, %f737, %f738}, [%rd246+48];
	mul.f32 	%f739, %f50, %f735;
	st.global.f32 	[%rd247+48], %f739;
	mul.f32 	%f740, %f50, %f736;
	st.global.f32 	[%rd247+52], %f740;
	mul.f32 	%f741, %f50, %f737;
	st.global.f32 	[%rd247+56], %f741;
	mul.f32 	%f742, %f50, %f738;
	st.global.f32 	[%rd247+60], %f742;
	add.s32 	%r398, %r398, 16;
	setp.ne.s32 	%p122, %r398, %r72;
	mov.u32 	%r400, %r72;
	@%p122 bra 	$L__BB13_117;
$L__BB13_118:
	setp.eq.s32 	%p123, %r67, 0;
	@%p123 bra 	$L__BB13_128;
	setp.lt.u32 	%p124, %r68, 7;
	@%p124 bra 	$L__BB13_121;
	mul.wide.u32 	%rd248, %r400, 4;
	add.s64 	%rd249, %rd6, %rd248;
	ld.local.f32 	%f743, [%rd249];
	mul.f32 	%f744, %f50, %f743;
	add.s64 	%rd250, %rd28, %rd248;
	st.global.f32 	[%rd250], %f744;
	ld.local.f32 	%f745, [%rd249+4];
	mul.f32 	%f746, %f50, %f745;
	st.global.f32 	[%rd250+4], %f746;
	ld.local.f32 	%f747, [%rd249+8];
	mul.f32 	%f748, %f50, %f747;
	st.global.f32 	[%rd250+8], %f748;
	ld.local.f32 	%f749, [%rd249+12];
	mul.f32 	%f750, %f50, %f749;
	st.global.f32 	[%rd250+12], %f750;
	ld.local.f32 	%f751, [%rd249+16];
	mul.f32 	%f752, %f50, %f751;
	st.global.f32 	[%rd250+16], %f752;
	ld.local.f32 	%f753, [%rd249+20];
	mul.f32 	%f754, %f50, %f753;
	st.global.f32 	[%rd250+20], %f754;
	ld.local.f32 	%f755, [%rd249+24];
	mul.f32 	%f756, %f50, %f755;
	st.global.f32 	[%rd250+24], %f756;
	ld.local.f32 	%f757, [%rd249+28];
	mul.f32 	%f758, %f50, %f757;
	st.global.f32 	[%rd250+28], %f758;
	add.s32 	%r400, %r400, 8;
$L__BB13_121:
	setp.eq.s32 	%p125, %r69, 0;
	@%p125 bra 	$L__BB13_128;
	setp.lt.u32 	%p126, %r70, 3;
	@%p126 bra 	$L__BB13_124;
	mul.wide.u32 	%rd251, %r400, 4;
	add.s64 	%rd252, %rd6, %rd251;
	ld.local.f32 	%f759, [%rd252];
	mul.f32 	%f760, %f50, %f759;
	add.s64 	%rd253, %rd28, %rd251;
	st.global.f32 	[%rd253], %f760;
	ld.local.f32 	%f761, [%rd252+4];
	mul.f32 	%f762, %f50, %f761;
	st.global.f32 	[%rd253+4], %f762;
	ld.local.f32 	%f763, [%rd252+8];
	mul.f32 	%f764, %f50, %f763;
	st.global.f32 	[%rd253+8], %f764;
	ld.local.f32 	%f765, [%rd252+12];
	mul.f32 	%f766, %f50, %f765;
	st.global.f32 	[%rd253+12], %f766;
	add.s32 	%r400, %r400, 4;
$L__BB13_124:
	setp.eq.s32 	%p127, %r73, 0;
	@%p127 bra 	$L__BB13_128;
	setp.eq.s32 	%p128, %r73, 1;
	mul.wide.u32 	%rd254, %r400, 4;
	add.s64 	%rd34, %rd6, %rd254;
	ld.local.f32 	%f767, [%rd34];
	mul.f32 	%f768, %f50, %f767;
	add.s64 	%rd35, %rd28, %rd254;
	st.global.f32 	[%rd35], %f768;
	@%p128 bra 	$L__BB13_128;
	setp.eq.s32 	%p129, %r73, 2;
	ld.local.f32 	%f769, [%rd34+4];
	mul.f32 	%f770, %f50, %f769;
	st.global.f32 	[%rd35+4], %f770;
	@%p129 bra 	$L__BB13_128;
	ld.local.f32 	%f771, [%rd34+8];
	mul.f32 	%f772, %f50, %f771;
	st.global.f32 	[%rd35+8], %f772;
$L__BB13_128:
	setp.leu.f32 	%p130, %f1128, 0f00000000;
	mov.f32 	%f1129, 0fFF800000;
	@%p130 bra 	$L__BB13_130;
	setp.lt.f32 	%p131, %f1128, 0f00800000;
	mul.f32 	%f774, %f1128, 0f4B000000;
	selp.f32 	%f775, %f774, %f1128, %p131;
	selp.f32 	%f776, 0fC1B80000, 0f00000000, %p131;
	mov.b32 	%r311, %f775;
	add.s32 	%r312, %r311, -1059760811;
	and.b32  	%r313, %r312, -8388608;
	sub.s32 	%r314, %r311, %r313;
	mov.b32 	%f777, %r314;
	cvt.rn.f32.s32 	%f778, %r313;
	fma.rn.f32 	%f779, %f778, 0f34000000, %f776;
	add.f32 	%f780, %f777, 0fBF800000;
	fma.rn.f32 	%f781, %f780, 0fBE055027, 0f3E1039F6;
	fma.rn.f32 	%f782, %f781, %f780, 0fBDF8CDCC;
	fma.rn.f32 	%f783, %f782, %f780, 0f3E0F2955;
	fma.rn.f32 	%f784, %f783, %f780, 0fBE2AD8B9;
	fma.rn.f32 	%f785, %f784, %f780, 0f3E4CED0B;
	fma.rn.f32 	%f786, %f785, %f780, 0fBE7FFF22;
	fma.rn.f32 	%f787, %f786, %f780, 0f3EAAAA78;
	fma.rn.f32 	%f788, %f787, %f780, 0fBF000000;
	mul.f32 	%f789, %f780, %f788;
	fma.rn.f32 	%f790, %f789, %f780, %f780;
	fma.rn.f32 	%f791, %f779, 0f3F317218, %f790;
	setp.gt.u32 	%p132, %r311, 2139095039;
	fma.rn.f32 	%f792, %f775, 0f7F800000, 0f7F800000;
	selp.f32 	%f793, %f792, %f791, %p132;
	setp.eq.f32 	%p133, %f775, 0f00000000;
	selp.f32 	%f794, 0fFF800000, %f793, %p133;
	add.f32 	%f1129, %f1127, %f794;
$L__BB13_130:
	mul.wide.u32 	%rd255, %r368, 4;
	add.s64 	%rd256, %rd4, %rd255;
	st.global.f32 	[%rd256], %f1129;
$L__BB13_131:
	add.s32 	%r368, %r368, %r10;
	setp.lt.u32 	%p143, %r368, %r8;
	@%p143 bra 	$L__BB13_79;
	bra.uni 	$L__BB13_253;
$L__BB13_132:
	setp.lt.u32 	%p113, %r68, 7;
	@%p113 bra 	$L__BB13_134;
	cvt.u64.u32 	%rd229, %r407;
	mul.wide.u32 	%rd230, %r407, 4;
	add.s64 	%rd231, %rd6, %rd230;
	ld.local.f32 	%f650, [%rd231];
	add.s64 	%rd232, %rd33, %rd229;
	shl.b64 	%rd233, %rd232, 2;
	add.s64 	%rd234, %rd29, %rd233;
	ld.f32 	%f651, [%rd234];
	mul.f32 	%f652, %f46, %f651;
	fma.rn.f32 	%f653, %f45, %f650, %f652;
	st.local.f32 	[%rd231], %f653;
	ld.local.f32 	%f654, [%rd231+4];
	ld.f32 	%f655, [%rd234+4];
	mul.f32 	%f656, %f46, %f655;
	fma.rn.f32 	%f657, %f45, %f654, %f656;
	st.local.f32 	[%rd231+4], %f657;
	ld.local.f32 	%f658, [%rd231+8];
	ld.f32 	%f659, [%rd234+8];
	mul.f32 	%f660, %f46, %f659;
	fma.rn.f32 	%f661, %f45, %f658, %f660;
	st.local.f32 	[%rd231+8], %f661;
	ld.local.f32 	%f662, [%rd231+12];
	ld.f32 	%f663, [%rd234+12];
	mul.f32 	%f664, %f46, %f663;
	fma.rn.f32 	%f665, %f45, %f662, %f664;
	st.local.f32 	[%rd231+12], %f665;
	ld.local.f32 	%f666, [%rd231+16];
	ld.f32 	%f667, [%rd234+16];
	mul.f32 	%f668, %f46, %f667;
	fma.rn.f32 	%f669, %f45, %f666, %f668;
	st.local.f32 	[%rd231+16], %f669;
	ld.local.f32 	%f670, [%rd231+20];
	ld.f32 	%f671, [%rd234+20];
	mul.f32 	%f672, %f46, %f671;
	fma.rn.f32 	%f673, %f45, %f670, %f672;
	st.local.f32 	[%rd231+20], %f673;
	ld.local.f32 	%f674, [%rd231+24];
	ld.f32 	%f675, [%rd234+24];
	mul.f32 	%f676, %f46, %f675;
	fma.rn.f32 	%f677, %f45, %f674, %f676;
	st.local.f32 	[%rd231+24], %f677;
	ld.local.f32 	%f678, [%rd231+28];
	ld.f32 	%f679, [%rd234+28];
	mul.f32 	%f680, %f46, %f679;
	fma.rn.f32 	%f681, %f45, %f678, %f680;
	st.local.f32 	[%rd231+28], %f681;
	add.s32 	%r407, %r407, 8;
$L__BB13_134:
	setp.eq.s32 	%p114, %r69, 0;
	mov.f32 	%f1127, %f44;
	@%p114 bra 	$L__BB13_114;
	setp.lt.u32 	%p115, %r70, 3;
	@%p115 bra 	$L__BB13_137;
	cvt.u64.u32 	%rd235, %r407;
	mul.wide.u32 	%rd236, %r407, 4;
	add.s64 	%rd237, %rd6, %rd236;
	ld.local.f32 	%f682, [%rd237];
	add.s64 	%rd238, %rd33, %rd235;
	shl.b64 	%rd239, %rd238, 2;
	add.s64 	%rd240, %rd29, %rd239;
	ld.f32 	%f683, [%rd240];
	mul.f32 	%f684, %f46, %f683;
	fma.rn.f32 	%f685, %f45, %f682, %f684;
	st.local.f32 	[%rd237], %f685;
	ld.local.f32 	%f686, [%rd237+4];
	ld.f32 	%f687, [%rd240+4];
	mul.f32 	%f688, %f46, %f687;
	fma.rn.f32 	%f689, %f45, %f686, %f688;
	st.local.f32 	[%rd237+4], %f689;
	ld.local.f32 	%f690, [%rd237+8];
	ld.f32 	%f691, [%rd240+8];
	mul.f32 	%f692, %f46, %f691;
	fma.rn.f32 	%f693, %f45, %f690, %f692;
	st.local.f32 	[%rd237+8], %f693;
	ld.local.f32 	%f694, [%rd237+12];
	ld.f32 	%f695, [%rd240+12];
	mul.f32 	%f696, %f46, %f695;
	fma.rn.f32 	%f697, %f45, %f694, %f696;
	st.local.f32 	[%rd237+12], %f697;
	add.s32 	%r407, %r407, 4;
$L__BB13_137:
	setp.eq.s32 	%p116, %r73, 0;
	mov.f32 	%f1127, %f44;
	@%p116 bra 	$L__BB13_114;
	setp.eq.s32 	%p117, %r73, 1;
	cvt.u64.u32 	%rd241, %r407;
	mul.wide.u32 	%rd242, %r407, 4;
	add.s64 	%rd37, %rd6, %rd242;
	ld.local.f32 	%f698, [%rd37];
	add.s64 	%rd243, %rd33, %rd241;
	shl.b64 	%rd244, %rd243, 2;
	add.s64 	%rd38, %rd29, %rd244;
	ld.f32 	%f699, [%rd38];
	mul.f32 	%f700, %f46, %f699;
	fma.rn.f32 	%f701, %f45, %f698, %f700;
	st.local.f32 	[%rd37], %f701;
	mov.f32 	%f1127, %f44;
	@%p117 bra 	$L__BB13_114;
	setp.eq.s32 	%p118, %r73, 2;
	ld.local.f32 	%f702, [%rd37+4];
	ld.f32 	%f703, [%rd38+4];
	mul.f32 	%f704, %f46, %f703;
	fma.rn.f32 	%f705, %f45, %f702, %f704;
	st.local.f32 	[%rd37+4], %f705;
	mov.f32 	%f1127, %f44;
	@%p118 bra 	$L__BB13_114;
	ld.local.f32 	%f706, [%rd37+8];
	ld.f32 	%f707, [%rd38+8];
	mul.f32 	%f708, %f46, %f707;
	fma.rn.f32 	%f709, %f45, %f706, %f708;
	st.local.f32 	[%rd37+8], %f709;
	mov.f32 	%f1127, %f44;
	bra.uni 	$L__BB13_114;
$L__BB13_141:
	setp.eq.s32 	%p92, %r67, 0;
	@%p92 bra 	$L__BB13_151;
	setp.lt.u32 	%p93, %r68, 7;
	@%p93 bra 	$L__BB13_144;
	mul.wide.u32 	%rd188, %r410, 4;
	add.s64 	%rd189, %rd6, %rd188;
	mov.b32 	%r289, 0;
	st.local.u32 	[%rd189], %r289;
	st.local.u32 	[%rd189+4], %r289;
	st.local.u32 	[%rd189+8], %r289;
	st.local.u32 	[%rd189+12], %r289;
	st.local.u32 	[%rd189+16], %r289;
	st.local.u32 	[%rd189+20], %r289;
	st.local.u32 	[%rd189+24], %r289;
	st.local.u32 	[%rd189+28], %r289;
	add.s32 	%r410, %r410, 8;
$L__BB13_144:
	setp.eq.s32 	%p94, %r69, 0;
	@%p94 bra 	$L__BB13_151;
	setp.lt.u32 	%p95, %r70, 3;
	@%p95 bra 	$L__BB13_147;
	mul.wide.u32 	%rd190, %r410, 4;
	add.s64 	%rd191, %rd6, %rd190;
	mov.b32 	%r290, 0;
	st.local.u32 	[%rd191], %r290;
	st.local.u32 	[%rd191+4], %r290;
	st.local.u32 	[%rd191+8], %r290;
	st.local.u32 	[%rd191+12], %r290;
	add.s32 	%r410, %r410, 4;
$L__BB13_147:
	setp.eq.s32 	%p96, %r73, 0;
	@%p96 bra 	$L__BB13_151;
	setp.eq.s32 	%p97, %r73, 1;
	mul.wide.u32 	%rd192, %r410, 4;
	add.s64 	%rd39, %rd6, %rd192;
	mov.b32 	%r291, 0;
	st.local.u32 	[%rd39], %r291;
	@%p97 bra 	$L__BB13_151;
	setp.eq.s32 	%p98, %r73, 2;
	mov.b32 	%r292, 0;
	st.local.u32 	[%rd39+4], %r292;
	@%p98 bra 	$L__BB13_151;
	mov.b32 	%r293, 0;
	st.local.u32 	[%rd39+8], %r293;
$L__BB13_151:
	mul.lo.s32 	%r295, %r78, %r191;
	cvt.u64.u32 	%rd40, %r295;
	mov.f32 	%f1127, 0fFF800000;
	mov.f32 	%f1128, 0f00000000;
	mov.b32 	%r392, 0;
	bra.uni 	$L__BB13_96;
$L__BB13_152:
	setp.lt.u32 	%p90, %r66, 15;
	mov.b32 	%r410, 0;
	@%p90 bra 	$L__BB13_141;
	mov.b32 	%r391, 0;
$L__BB13_154:
	.pragma "nounroll";
	mul.wide.u32 	%rd186, %r391, 4;
	add.s64 	%rd187, %rd6, %rd186;
	mov.f32 	%f466, 0f00000000;
	st.local.v4.f32 	[%rd187], {%f466, %f466, %f466, %f466};
	st.local.v4.f32 	[%rd187+16], {%f466, %f466, %f466, %f466};
	st.local.v4.f32 	[%rd187+32], {%f466, %f466, %f466, %f466};
	st.local.v4.f32 	[%rd187+48], {%f466, %f466, %f466, %f466};
	add.s32 	%r391, %r391, 16;
	setp.eq.s32 	%p91, %r391, %r72;
	mov.u32 	%r410, %r72;
	@%p91 bra 	$L__BB13_141;
	bra.uni 	$L__BB13_154;
$L__BB13_155:
	setp.gt.u32 	%p14, %r11, %r190;
	and.b32  	%r119, %r191, 15;
	add.s32 	%r120, %r119, -1;
	and.b32  	%r121, %r191, 7;
	div.u32 	%r206, %r190, %r11;
	selp.b32 	%r122, 1, %r206, %p14;
	and.b32  	%r123, %r191, -16;
	and.b32  	%r124, %r191, 3;
$L__BB13_156:
	setp.eq.s64 	%p15, %rd74, 0;
	div.u32 	%r127, %r368, %r190;
	mul.lo.s32 	%r207, %r127, %r190;
	sub.s32 	%r126, %r368, %r207;
	rem.u32 	%r128, %r127, %r192;
	add.s32 	%r129, %r128, %r198;
	mul.lo.s32 	%r208, %r126, %r191;
	cvt.u64.u32 	%rd41, %r208;
	mov.f32 	%f1130, 0f00000000;
	@%p15 bra 	$L__BB13_158;
	mul.wide.u32 	%rd80, %r126, 4;
	add.s64 	%rd81, %rd5, %rd80;
	ld.global.nc.f32 	%f1130, [%rd81];
$L__BB13_158:
	mul.lo.s32 	%r209, %r127, %r196;
	cvt.u64.u32 	%rd82, %r209;
	add.s64 	%rd83, %rd82, %rd41;
	shl.b64 	%rd84, %rd83, 2;
	add.s64 	%rd42, %rd3, %rd84;
	sub.s32 	%r210, %r193, %r192;
	add.s32 	%r211, %r210, %r128;
	add.s32 	%r212, %r211, 1;
	min.u32 	%r213, %r212, %r193;
	selp.b32 	%r130, %r213, %r193, %p1;
	setp.ne.s32 	%p16, %r130, 0;
	@%p16 bra 	$L__BB13_173;
	mov.b32 	%r413, 0;
$L__BB13_160:
	.pragma "nounroll";
	mov.u32 	%r131, %r413;
	mul.wide.u32 	%rd174, %r131, 4;
	add.s64 	%rd43, %rd42, %rd174;
	mov.b32 	%r267, 0;
	st.global.u32 	[%rd43], %r267;
	st.global.u32 	[%rd43+4], %r267;
	st.global.u32 	[%rd43+8], %r267;
	st.global.u32 	[%rd43+12], %r267;
	st.global.u32 	[%rd43+16], %r267;
	st.global.u32 	[%rd43+20], %r267;
	st.global.u32 	[%rd43+24], %r267;
	st.global.u32 	[%rd43+28], %r267;
	st.global.u32 	[%rd43+32], %r267;
	st.global.u32 	[%rd43+36], %r267;
	st.global.u32 	[%rd43+40], %r267;
	st.global.u32 	[%rd43+44], %r267;
	st.global.u32 	[%rd43+48], %r267;
	st.global.u32 	[%rd43+52], %r267;
	st.global.u32 	[%rd43+56], %r267;
	st.global.u32 	[%rd43+60], %r267;
	add.s32 	%r413, %r131, 16;
	setp.ne.s32 	%p75, %r413, %r123;
	@%p75 bra 	$L__BB13_160;
	setp.eq.s32 	%p76, %r119, 0;
	@%p76 bra 	$L__BB13_171;
	setp.lt.u32 	%p77, %r120, 7;
	mov.u32 	%r415, %r123;
	@%p77 bra 	$L__BB13_164;
	mov.b32 	%r268, 0;
	st.global.u32 	[%rd43+64], %r268;
	st.global.u32 	[%rd43+68], %r268;
	st.global.u32 	[%rd43+72], %r268;
	st.global.u32 	[%rd43+76], %r268;
	st.global.u32 	[%rd43+80], %r268;
	st.global.u32 	[%rd43+84], %r268;
	st.global.u32 	[%rd43+88], %r268;
	st.global.u32 	[%rd43+92], %r268;
	add.s32 	%r415, %r131, 24;
$L__BB13_164:
	setp.eq.s32 	%p78, %r121, 0;
	@%p78 bra 	$L__BB13_171;
	add.s32 	%r269, %r121, -1;
	setp.lt.u32 	%p79, %r269, 3;
	@%p79 bra 	$L__BB13_167;
	mul.wide.u32 	%rd175, %r415, 4;
	add.s64 	%rd176, %rd42, %rd175;
	mov.b32 	%r270, 0;
	st.global.u32 	[%rd176], %r270;
	st.global.u32 	[%rd176+4], %r270;
	st.global.u32 	[%rd176+8], %r270;
	st.global.u32 	[%rd176+12], %r270;
	add.s32 	%r415, %r415, 4;
$L__BB13_167:
	setp.eq.s32 	%p80, %r124, 0;
	@%p80 bra 	$L__BB13_171;
	setp.eq.s32 	%p81, %r124, 1;
	mul.wide.u32 	%rd177, %r415, 4;
	add.s64 	%rd44, %rd42, %rd177;
	mov.b32 	%r271, 0;
	st.global.u32 	[%rd44], %r271;
	@%p81 bra 	$L__BB13_171;
	setp.eq.s32 	%p82, %r124, 2;
	mov.b32 	%r272, 0;
	st.global.u32 	[%rd44+4], %r272;
	@%p82 bra 	$L__BB13_171;
	mov.b32 	%r273, 0;
	st.global.u32 	[%rd44+8], %r273;
$L__BB13_171:
	setp.eq.s64 	%p83, %rd73, 0;
	@%p83 bra 	$L__BB13_252;
	mul.wide.u32 	%rd178, %r368, 4;
	add.s64 	%rd179, %rd4, %rd178;
	mov.b32 	%r274, -8388608;
	st.global.u32 	[%rd179], %r274;
	bra.uni 	$L__BB13_252;
$L__BB13_173:
	div.u32 	%r215, %r126, %r122;
	mul.lo.s32 	%r216, %r127, %r194;
	cvt.u64.u32 	%rd85, %r216;
	add.s64 	%rd86, %rd85, %rd41;
	shl.b64 	%rd87, %rd86, 2;
	add.s64 	%rd45, %rd1, %rd87;
	setp.lt.u32 	%p17, %r215, %r11;
	add.s32 	%r217, %r11, -1;
	selp.b32 	%r218, %r215, %r217, %p17;
	mul.lo.s32 	%r219, %r218, %r191;
	cvt.u64.u32 	%rd46, %r219;
	mov.f32 	%f1138, 0fFF800000;
	mov.b32 	%r416, 0;
$L__BB13_174:
	div.u32 	%r138, %r416, %r199;
	setp.ge.u32 	%p18, %r138, %r200;
	@%p18 bra 	$L__BB13_188;
	mul.wide.u32 	%rd88, %r138, 8;
	add.s64 	%rd89, %rd2, %rd88;
	ld.global.nc.u64 	%rd47, [%rd89];
	mul.lo.s32 	%r221, %r138, %r199;
	sub.s32 	%r222, %r416, %r221;
	mul.lo.s32 	%r223, %r222, %r195;
	cvt.u64.u32 	%rd90, %r223;
	add.s64 	%rd48, %rd90, %rd46;
	mov.f32 	%f1137, 0f00000000;
	mov.b32 	%r417, 0;
$L__BB13_176:
	.pragma "nounroll";
	mov.u32 	%r139, %r417;
	cvt.u64.u32 	%rd91, %r139;
	mul.wide.u32 	%rd92, %r139, 4;
	add.s64 	%rd49, %rd45, %rd92;
	ld.global.nc.f32 	%f103, [%rd49];
	add.s64 	%rd93, %rd48, %rd91;
	shl.b64 	%rd94, %rd93, 2;
	add.s64 	%rd50, %rd47, %rd94;
	ld.f32 	%f104, [%rd50];
	fma.rn.f32 	%f105, %f103, %f104, %f1137;
	ld.global.nc.f32 	%f106, [%rd49+4];
	ld.f32 	%f107, [%rd50+4];
	fma.rn.f32 	%f108, %f106, %f107, %f105;
	ld.global.nc.f32 	%f109, [%rd49+8];
	ld.f32 	%f110, [%rd50+8];
	fma.rn.f32 	%f111, %f109, %f110, %f108;
	ld.global.nc.f32 	%f112, [%rd49+12];
	ld.f32 	%f113, [%rd50+12];
	fma.rn.f32 	%f114, %f112, %f113, %f111;
	ld.global.nc.f32 	%f115, [%rd49+16];
	ld.f32 	%f116, [%rd50+16];
	fma.rn.f32 	%f117, %f115, %f116, %f114;
	ld.global.nc.f32 	%f118, [%rd49+20];
	ld.f32 	%f119, [%rd50+20];
	fma.rn.f32 	%f120, %f118, %f119, %f117;
	ld.global.nc.f32 	%f121, [%rd49+24];
	ld.f32 	%f122, [%rd50+24];
	fma.rn.f32 	%f123, %f121, %f122, %f120;
	ld.global.nc.f32 	%f124, [%rd49+28];
	ld.f32 	%f125, [%rd50+28];
	fma.rn.f32 	%f126, %f124, %f125, %f123;
	ld.global.nc.f32 	%f127, [%rd49+32];
	ld.f32 	%f128, [%rd50+32];
	fma.rn.f32 	%f129, %f127, %f128, %f126;
	ld.global.nc.f32 	%f130, [%rd49+36];
	ld.f32 	%f131, [%rd50+36];
	fma.rn.f32 	%f132, %f130, %f131, %f129;
	ld.global.nc.f32 	%f133, [%rd49+40];
	ld.f32 	%f134, [%rd50+40];
	fma.rn.f32 	%f135, %f133, %f134, %f132;
	ld.global.nc.f32 	%f136, [%rd49+44];
	ld.f32 	%f137, [%rd50+44];
	fma.rn.f32 	%f138, %f136, %f137, %f135;
	ld.global.nc.f32 	%f139, [%rd49+48];
	ld.f32 	%f140, [%rd50+48];
	fma.rn.f32 	%f141, %f139, %f140, %f138;
	ld.global.nc.f32 	%f142, [%rd49+52];
	ld.f32 	%f143, [%rd50+52];
	fma.rn.f32 	%f144, %f142, %f143, %f141;
	ld.global.nc.f32 	%f145, [%rd49+56];
	ld.f32 	%f146, [%rd50+56];
	fma.rn.f32 	%f147, %f145, %f146, %f144;
	ld.global.nc.f32 	%f148, [%rd49+60];
	ld.f32 	%f149, [%rd50+60];
	fma.rn.f32 	%f1137, %f148, %f149, %f147;
	add.s32 	%r417, %r139, 16;
	setp.ne.s32 	%p19, %r417, %r123;
	@%p19 bra 	$L__BB13_176;
	setp.eq.s32 	%p20, %r119, 0;
	@%p20 bra 	$L__BB13_187;
	setp.lt.u32 	%p21, %r120, 7;
	mov.u32 	%r419, %r123;
	@%p21 bra 	$L__BB13_180;
	ld.global.nc.f32 	%f151, [%rd49+64];
	ld.f32 	%f152, [%rd50+64];
	fma.rn.f32 	%f153, %f151, %f152, %f1137;
	ld.global.nc.f32 	%f154, [%rd49+68];
	ld.f32 	%f155, [%rd50+68];
	fma.rn.f32 	%f156, %f154, %f155, %f153;
	ld.global.nc.f32 	%f157, [%rd49+72];
	ld.f32 	%f158, [%rd50+72];
	fma.rn.f32 	%f159, %f157, %f158, %f156;
	ld.global.nc.f32 	%f160, [%rd49+76];
	ld.f32 	%f161, [%rd50+76];
	fma.rn.f32 	%f162, %f160, %f161, %f159;
	ld.global.nc.f32 	%f163, [%rd49+80];
	ld.f32 	%f164, [%rd50+80];
	fma.rn.f32 	%f165, %f163, %f164, %f162;
	ld.global.nc.f32 	%f166, [%rd49+84];
	ld.f32 	%f167, [%rd50+84];
	fma.rn.f32 	%f168, %f166, %f167, %f165;
	ld.global.nc.f32 	%f169, [%rd49+88];
	ld.f32 	%f170, [%rd50+88];
	fma.rn.f32 	%f171, %f169, %f170, %f168;
	ld.global.nc.f32 	%f172, [%rd49+92];
	ld.f32 	%f173, [%rd50+92];
	fma.rn.f32 	%f1137, %f172, %f173, %f171;
	add.s32 	%r419, %r139, 24;
$L__BB13_180:
	setp.eq.s32 	%p22, %r121, 0;
	@%p22 bra 	$L__BB13_187;
	add.s32 	%r224, %r121, -1;
	setp.lt.u32 	%p23, %r224, 3;
	@%p23 bra 	$L__BB13_183;
	cvt.u64.u32 	%rd95, %r419;
	mul.wide.u32 	%rd96, %r419, 4;
	add.s64 	%rd97, %rd45, %rd96;
	ld.global.nc.f32 	%f175, [%rd97];
	add.s64 	%rd98, %rd48, %rd95;
	shl.b64 	%rd99, %rd98, 2;
	add.s64 	%rd100, %rd47, %rd99;
	ld.f32 	%f176, [%rd100];
	fma.rn.f32 	%f177, %f175, %f176, %f1137;
	ld.global.nc.f32 	%f178, [%rd97+4];
	ld.f32 	%f179, [%rd100+4];
	fma.rn.f32 	%f180, %f178, %f179, %f177;
	ld.global.nc.f32 	%f181, [%rd97+8];
	ld.f32 	%f182, [%rd100+8];
	fma.rn.f32 	%f183, %f181, %f182, %f180;
	ld.global.nc.f32 	%f184, [%rd97+12];
	ld.f32 	%f185, [%rd100+12];
	fma.rn.f32 	%f1137, %f184, %f185, %f183;
	add.s32 	%r419, %r419, 4;
$L__BB13_183:
	setp.eq.s32 	%p24, %r124, 0;
	@%p24 bra 	$L__BB13_187;
	setp.eq.s32 	%p25, %r124, 1;
	cvt.u64.u32 	%rd101, %r419;
	mul.wide.u32 	%rd102, %r419, 4;
	add.s64 	%rd51, %rd45, %rd102;
	ld.global.nc.f32 	%f186, [%rd51];
	add.s64 	%rd103, %rd48, %rd101;
	shl.b64 	%rd104, %rd103, 2;
	add.s64 	%rd52, %rd47, %rd104;
	ld.f32 	%f187, [%rd52];
	fma.rn.f32 	%f1137, %f186, %f187, %f1137;
	@%p25 bra 	$L__BB13_187;
	setp.eq.s32 	%p26, %r124, 2;
	ld.global.nc.f32 	%f188, [%rd51+4];
	ld.f32 	%f189, [%rd52+4];
	fma.rn.f32 	%f1137, %f188, %f189, %f1137;
	@%p26 bra 	$L__BB13_187;
	ld.global.nc.f32 	%f190, [%rd51+8];
	ld.f32 	%f191, [%rd52+8];
	fma.rn.f32 	%f1137, %f190, %f191, %f1137;
$L__BB13_187:
	mul.f32 	%f192, %f99, %f1137;
	sub.s32 	%r225, %r416, %r129;
	cvt.rn.f32.s32 	%f193, %r225;
	fma.rn.f32 	%f194, %f1130, %f193, %f192;
	setp.gt.f32 	%p27, %f194, %f1138;
	selp.f32 	%f1138, %f194, %f1138, %p27;
$L__BB13_188:
	add.s32 	%r416, %r416, 1;
	setp.ne.s32 	%p28, %r416, %r130;
	@%p28 bra 	$L__BB13_174;
	mov.f32 	%f1146, 0f00000000;
	mov.b32 	%r420, 0;
$L__BB13_190:
	div.u32 	%r147, %r420, %r199;
	setp.ge.u32 	%p29, %r147, %r200;
	@%p29 bra 	$L__BB13_204;
	mul.wide.u32 	%rd105, %r147, 8;
	add.s64 	%rd106, %rd2, %rd105;
	ld.global.nc.u64 	%rd53, [%rd106];
	mul.lo.s32 	%r228, %r147, %r199;
	sub.s32 	%r229, %r420, %r228;
	mul.lo.s32 	%r230, %r229, %r195;
	cvt.u64.u32 	%rd107, %r230;
	add.s64 	%rd54, %rd107, %rd46;
	mov.f32 	%f1145, 0f00000000;
	mov.b32 	%r421, 0;
$L__BB13_192:
	.pragma "nounroll";
	mov.u32 	%r148, %r421;
	cvt.u64.u32 	%rd108, %r148;
	mul.wide.u32 	%rd109, %r148, 4;
	add.s64 	%rd55, %rd45, %rd109;
	ld.global.nc.f32 	%f197, [%rd55];
	add.s64 	%rd110, %rd54, %rd108;
	shl.b64 	%rd111, %rd110, 2;
	add.s64 	%rd56, %rd53, %rd111;
	ld.f32 	%f198, [%rd56];
	fma.rn.f32 	%f199, %f197, %f198, %f1145;
	ld.global.nc.f32 	%f200, [%rd55+4];
	ld.f32 	%f201, [%rd56+4];
	fma.rn.f32 	%f202, %f200, %f201, %f199;
	ld.global.nc.f32 	%f203, [%rd55+8];
	ld.f32 	%f204, [%rd56+8];
	fma.rn.f32 	%f205, %f203, %f204, %f202;
	ld.global.nc.f32 	%f206, [%rd55+12];
	ld.f32 	%f207, [%rd56+12];
	fma.rn.f32 	%f208, %f206, %f207, %f205;
	ld.global.nc.f32 	%f209, [%rd55+16];
	ld.f32 	%f210, [%rd56+16];
	fma.rn.f32 	%f211, %f209, %f210, %f208;
	ld.global.nc.f32 	%f212, [%rd55+20];
	ld.f32 	%f213, [%rd56+20];
	fma.rn.f32 	%f214, %f212, %f213, %f211;
	ld.global.nc.f32 	%f215, [%rd55+24];
	ld.f32 	%f216, [%rd56+24];
	fma.rn.f32 	%f217, %f215, %f216, %f214;
	ld.global.nc.f32 	%f218, [%rd55+28];
	ld.f32 	%f219, [%rd56+28];
	fma.rn.f32 	%f220, %f218, %f219, %f217;
	ld.global.nc.f32 	%f221, [%rd55+32];
	ld.f32 	%f222, [%rd56+32];
	fma.rn.f32 	%f223, %f221, %f222, %f220;
	ld.global.nc.f32 	%f224, [%rd55+36];
	ld.f32 	%f225, [%rd56+36];
	fma.rn.f32 	%f226, %f224, %f225, %f223;
	ld.global.nc.f32 	%f227, [%rd55+40];
	ld.f32 	%f228, [%rd56+40];
	fma.rn.f32 	%f229, %f227, %f228, %f226;
	ld.global.nc.f32 	%f230, [%rd55+44];
	ld.f32 	%f231, [%rd56+44];
	fma.rn.f32 	%f232, %f230, %f231, %f229;
	ld.global.nc.f32 	%f233, [%rd55+48];
	ld.f32 	%f234, [%rd56+48];
	fma.rn.f32 	%f235, %f233, %f234, %f232;
	ld.global.nc.f32 	%f236, [%rd55+52];
	ld.f32 	%f237, [%rd56+52];
	fma.rn.f32 	%f238, %f236, %f237, %f235;
	ld.global.nc.f32 	%f239, [%rd55+56];
	ld.f32 	%f240, [%rd56+56];
	fma.rn.f32 	%f241, %f239, %f240, %f238;
	ld.global.nc.f32 	%f242, [%rd55+60];
	ld.f32 	%f243, [%rd56+60];
	fma.rn.f32 	%f1145, %f242, %f243, %f241;
	add.s32 	%r421, %r148, 16;
	setp.ne.s32 	%p30, %r421, %r123;
	@%p30 bra 	$L__BB13_192;
	setp.eq.s32 	%p31, %r119, 0;
	@%p31 bra 	$L__BB13_203;
	setp.lt.u32 	%p32, %r120, 7;
	mov.u32 	%r423, %r123;
	@%p32 bra 	$L__BB13_196;
	ld.global.nc.f32 	%f245, [%rd55+64];
	ld.f32 	%f246, [%rd56+64];
	fma.rn.f32 	%f247, %f245, %f246, %f1145;
	ld.global.nc.f32 	%f248, [%rd55+68];
	ld.f32 	%f249, [%rd56+68];
	fma.rn.f32 	%f250, %f248, %f249, %f247;
	ld.global.nc.f32 	%f251, [%rd55+72];
	ld.f32 	%f252, [%rd56+72];
	fma.rn.f32 	%f253, %f251, %f252, %f250;
	ld.global.nc.f32 	%f254, [%rd55+76];
	ld.f32 	%f255, [%rd56+76];
	fma.rn.f32 	%f256, %f254, %f255, %f253;
	ld.global.nc.f32 	%f257, [%rd55+80];
	ld.f32 	%f258, [%rd56+80];
	fma.rn.f32 	%f259, %f257, %f258, %f256;
	ld.global.nc.f32 	%f260, [%rd55+84];
	ld.f32 	%f261, [%rd56+84];
	fma.rn.f32 	%f262, %f260, %f261, %f259;
	ld.global.nc.f32 	%f263, [%rd55+88];
	ld.f32 	%f264, [%rd56+88];
	fma.rn.f32 	%f265, %f263, %f264, %f262;
	ld.global.nc.f32 	%f266, [%rd55+92];
	ld.f32 	%f267, [%rd56+92];
	fma.rn.f32 	%f1145, %f266, %f267, %f265;
	add.s32 	%r423, %r148, 24;
$L__BB13_196:
	setp.eq.s32 	%p33, %r121, 0;
	@%p33 bra 	$L__BB13_203;
	add.s32 	%r231, %r121, -1;
	setp.lt.u32 	%p34, %r231, 3;
	@%p34 bra 	$L__BB13_199;
	cvt.u64.u32 	%rd112, %r423;
	mul.wide.u32 	%rd113, %r423, 4;
	add.s64 	%rd114, %rd45, %rd113;
	ld.global.nc.f32 	%f269, [%rd114];
	add.s64 	%rd115, %rd54, %rd112;
	shl.b64 	%rd116, %rd115, 2;
	add.s64 	%rd117, %rd53, %rd116;
	ld.f32 	%f270, [%rd117];
	fma.rn.f32 	%f271, %f269, %f270, %f1145;
	ld.global.nc.f32 	%f272, [%rd114+4];
	ld.f32 	%f273, [%rd117+4];
	fma.rn.f32 	%f274, %f272, %f273, %f271;
	ld.global.nc.f32 	%f275, [%rd114+8];
	ld.f32 	%f276, [%rd117+8];
	fma.rn.f32 	%f277, %f275, %f276, %f274;
	ld.global.nc.f32 	%f278, [%rd114+12];
	ld.f32 	%f279, [%rd117+12];
	fma.rn.f32 	%f1145, %f278, %f279, %f277;
	add.s32 	%r423, %r423, 4;
$L__BB13_199:
	setp.eq.s32 	%p35, %r124, 0;
	@%p35 bra 	$L__BB13_203;
	setp.eq.s32 	%p36, %r124, 1;
	cvt.u64.u32 	%rd118, %r423;
	mul.wide.u32 	%rd119, %r423, 4;
	add.s64 	%rd57, %rd45, %rd119;
	ld.global.nc.f32 	%f280, [%rd57];
	add.s64 	%rd120, %rd54, %rd118;
	shl.b64 	%rd121, %rd120, 2;
	add.s64 	%rd58, %rd53, %rd121;
	ld.f32 	%f281, [%rd58];
	fma.rn.f32 	%f1145, %f280, %f281, %f1145;
	@%p36 bra 	$L__BB13_203;
	setp.eq.s32 	%p37, %r124, 2;
	ld.global.nc.f32 	%f282, [%rd57+4];
	ld.f32 	%f283, [%rd58+4];
	fma.rn.f32 	%f1145, %f282, %f283, %f1145;
	@%p37 bra 	$L__BB13_203;
	ld.global.nc.f32 	%f284, [%rd57+8];
	ld.f32 	%f285, [%rd58+8];
	fma.rn.f32 	%f1145, %f284, %f285, %f1145;
$L__BB13_203:
	mul.f32 	%f286, %f99, %f1145;
	sub.s32 	%r232, %r420, %r129;
	cvt.rn.f32.s32 	%f287, %r232;
	fma.rn.f32 	%f288, %f1130, %f287, %f286;
	sub.f32 	%f289, %f288, %f1138;
	fma.rn.f32 	%f290, %f289, 0f3BBB989D, 0f3F000000;
	cvt.sat.f32.f32 	%f291, %f290;
	mov.f32 	%f292, 0f4B400001;
	mov.f32 	%f293, 0f437C0000;
	fma.rm.f32 	%f294, %f291, %f293, %f292;
	add.f32 	%f295, %f294, 0fCB40007F;
	neg.f32 	%f296, %f295;
	fma.rn.f32 	%f297, %f289, 0f3FB8AA3B, %f296;
	fma.rn.f32 	%f298, %f289, 0f32A57060, %f297;
	mov.b32 	%r233, %f294;
	shl.b32 	%r234, %r233, 23;
	mov.b32 	%f299, %r234;
	ex2.approx.ftz.f32 	%f300, %f298;
	fma.rn.f32 	%f1146, %f300, %f299, %f1146;
$L__BB13_204:
	add.s32 	%r420, %r420, 1;
	setp.ne.s32 	%p38, %r420, %r130;
	@%p38 bra 	$L__BB13_190;
	setp.gt.f32 	%p39, %f1146, 0f00000000;
	rcp.rn.f32 	%f301, %f1146;
	selp.f32 	%f85, %f301, 0f00000000, %p39;
	mov.b32 	%r425, 0;
	mov.u32 	%r424, %r191;
$L__BB13_206:
	min.u32 	%r236, %r424, 128;
	max.u32 	%r157, %r236, 1;
	and.b32  	%r158, %r157, 7;
	setp.eq.s32 	%p40, %r191, %r425;
	@%p40 bra 	$L__BB13_249;
	setp.lt.u32 	%p41, %r424, 16;
	mov.b32 	%r427, 0;
	@%p41 bra 	$L__BB13_210;
	mov.b32 	%r429, 0;
$L__BB13_209:
	.pragma "nounroll";
	mul.wide.u32 	%rd122, %r429, 4;
	add.s64 	%rd123, %rd7, %rd122;
	mov.f32 	%f302, 0f00000000;
	st.local.v4.f32 	[%rd123], {%f302, %f302, %f302, %f302};
	st.local.v4.f32 	[%rd123+16], {%f302, %f302, %f302, %f302};
	st.local.v4.f32 	[%rd123+32], {%f302, %f302, %f302, %f302};
	st.local.v4.f32 	[%rd123+48], {%f302, %f302, %f302, %f302};
	add.s32 	%r429, %r429, 16;
	and.b32  	%r427, %r157, 240;
	setp.eq.s32 	%p42, %r429, %r427;
	@%p42 bra 	$L__BB13_210;
	bra.uni 	$L__BB13_209;
$L__BB13_210:
	and.b32  	%r160, %r157, 15;
	setp.eq.s32 	%p43, %r160, 0;
	@%p43 bra 	$L__BB13_220;
	setp.lt.u32 	%p44, %r160, 8;
	@%p44 bra 	$L__BB13_213;
	mul.wide.u32 	%rd124, %r427, 4;
	add.s64 	%rd125, %rd7, %rd124;
	mov.b32 	%r239, 0;
	st.local.u32 	[%rd125], %r239;
	st.local.u32 	[%rd125+4], %r239;
	st.local.u32 	[%rd125+8], %r239;
	st.local.u32 	[%rd125+12], %r239;
	st.local.u32 	[%rd125+16], %r239;
	st.local.u32 	[%rd125+20], %r239;
	st.local.u32 	[%rd125+24], %r239;
	st.local.u32 	[%rd125+28], %r239;
	add.s32 	%r427, %r427, 8;
$L__BB13_213:
	setp.eq.s32 	%p45, %r158, 0;
	@%p45 bra 	$L__BB13_220;
	and.b32  	%r163, %r157, 3;
	setp.lt.u32 	%p46, %r158, 4;
	@%p46 bra 	$L__BB13_216;
	mul.wide.u32 	%rd126, %r427, 4;
	add.s64 	%rd127, %rd7, %rd126;
	mov.b32 	%r240, 0;
	st.local.u32 	[%rd127], %r240;
	st.local.u32 	[%rd127+4], %r240;
	st.local.u32 	[%rd127+8], %r240;
	st.local.u32 	[%rd127+12], %r240;
	add.s32 	%r427, %r427, 4;
$L__BB13_216:
	setp.eq.s32 	%p47, %r163, 0;
	@%p47 bra 	$L__BB13_220;
	mul.wide.u32 	%rd128, %r427, 4;
	add.s64 	%rd59, %rd7, %rd128;
	mov.b32 	%r241, 0;
	st.local.u32 	[%rd59], %r241;
	setp.eq.s32 	%p48, %r163, 1;
	@%p48 bra 	$L__BB13_220;
	mov.b32 	%r242, 0;
	st.local.u32 	[%rd59+4], %r242;
	setp.eq.s32 	%p49, %r163, 2;
	@%p49 bra 	$L__BB13_220;
	mov.b32 	%r243, 0;
	st.local.u32 	[%rd59+8], %r243;
$L__BB13_220:
	and.b32  	%r166, %r157, 3;
	and.b32  	%r167, %r157, 252;
	mov.b32 	%r430, 0;
$L__BB13_221:
	div.u32 	%r172, %r430, %r199;
	setp.ge.u32 	%p50, %r172, %r200;
	@%p50 bra 	$L__BB13_241;
	mul.wide.u32 	%rd129, %r172, 8;
	add.s64 	%rd130, %rd2, %rd129;
	ld.global.nc.u64 	%rd60, [%rd130];
	mul.lo.s32 	%r246, %r172, %r199;
	sub.s32 	%r247, %r430, %r246;
	mul.lo.s32 	%r248, %r247, %r195;
	cvt.u64.u32 	%rd131, %r248;
	add.s64 	%rd61, %rd131, %rd46;
	mov.f32 	%f1152, 0f00000000;
	mov.b32 	%r431, 0;
$L__BB13_223:
	.pragma "nounroll";
	mov.u32 	%r173, %r431;
	cvt.u64.u32 	%rd132, %r173;
	mul.wide.u32 	%rd133, %r173, 4;
	add.s64 	%rd62, %rd45, %rd133;
	ld.global.nc.f32 	%f304, [%rd62];
	add.s64 	%rd134, %rd61, %rd132;
	shl.b64 	%rd135, %rd134, 2;
	add.s64 	%rd63, %rd60, %rd135;
	ld.f32 	%f305, [%rd63];
	fma.rn.f32 	%f306, %f304, %f305, %f1152;
	ld.global.nc.f32 	%f307, [%rd62+4];
	ld.f32 	%f308, [%rd63+4];
	fma.rn.f32 	%f309, %f307, %f308, %f306;
	ld.global.nc.f32 	%f310, [%rd62+8];
	ld.f32 	%f311, [%rd63+8];
	fma.rn.f32 	%f312, %f310, %f311, %f309;
	ld.global.nc.f32 	%f313, [%rd62+12];
	ld.f32 	%f314, [%rd63+12];
	fma.rn.f32 	%f315, %f313, %f314, %f312;
	ld.global.nc.f32 	%f316, [%rd62+16];
	ld.f32 	%f317, [%rd63+16];
	fma.rn.f32 	%f318, %f316, %f317, %f315;
	ld.global.nc.f32 	%f319, [%rd62+20];
	ld.f32 	%f320, [%rd63+20];
	fma.rn.f32 	%f321, %f319, %f320, %f318;
	ld.global.nc.f32 	%f322, [%rd62+24];
	ld.f32 	%f323, [%rd63+24];
	fma.rn.f32 	%f324, %f322, %f323, %f321;
	ld.global.nc.f32 	%f325, [%rd62+28];
	ld.f32 	%f326, [%rd63+28];
	fma.rn.f32 	%f327, %f325, %f326, %f324;
	ld.global.nc.f32 	%f328, [%rd62+32];
	ld.f32 	%f329, [%rd63+32];
	fma.rn.f32 	%f330, %f328, %f329, %f327;
	ld.global.nc.f32 	%f331, [%rd62+36];
	ld.f32 	%f332, [%rd63+36];
	fma.rn.f32 	%f333, %f331, %f332, %f330;
	ld.global.nc.f32 	%f334, [%rd62+40];
	ld.f32 	%f335, [%rd63+40];
	fma.rn.f32 	%f336, %f334, %f335, %f333;
	ld.global.nc.f32 	%f337, [%rd62+44];
	ld.f32 	%f338, [%rd63+44];
	fma.rn.f32 	%f339, %f337, %f338, %f336;
	ld.global.nc.f32 	%f340, [%rd62+48];
	ld.f32 	%f341, [%rd63+48];
	fma.rn.f32 	%f342, %f340, %f341, %f339;
	ld.global.nc.f32 	%f343, [%rd62+52];
	ld.f32 	%f344, [%rd63+52];
	fma.rn.f32 	%f345, %f343, %f344, %f342;
	ld.global.nc.f32 	%f346, [%rd62+56];
	ld.f32 	%f347, [%rd63+56];
	fma.rn.f32 	%f348, %f346, %f347, %f345;
	ld.global.nc.f32 	%f349, [%rd62+60];
	ld.f32 	%f350, [%rd63+60];
	fma.rn.f32 	%f1152, %f349, %f350, %f348;
	add.s32 	%r431, %r173, 16;
	setp.ne.s32 	%p51, %r431, %r123;
	@%p51 bra 	$L__BB13_223;
	setp.eq.s32 	%p52, %r119, 0;
	@%p52 bra 	$L__BB13_234;
	setp.lt.u32 	%p53, %r120, 7;
	mov.u32 	%r433, %r123;
	@%p53 bra 	$L__BB13_227;
	ld.global.nc.f32 	%f352, [%rd62+64];
	ld.f32 	%f353, [%rd63+64];
	fma.rn.f32 	%f354, %f352, %f353, %f1152;
	ld.global.nc.f32 	%f355, [%rd62+68];
	ld.f32 	%f356, [%rd63+68];
	fma.rn.f32 	%f357, %f355, %f356, %f354;
	ld.global.nc.f32 	%f358, [%rd62+72];
	ld.f32 	%f359, [%rd63+72];
	fma.rn.f32 	%f360, %f358, %f359, %f357;
	ld.global.nc.f32 	%f361, [%rd62+76];
	ld.f32 	%f362, [%rd63+76];
	fma.rn.f32 	%f363, %f361, %f362, %f360;
	ld.global.nc.f32 	%f364, [%rd62+80];
	ld.f32 	%f365, [%rd63+80];
	fma.rn.f32 	%f366, %f364, %f365, %f363;
	ld.global.nc.f32 	%f367, [%rd62+84];
	ld.f32 	%f368, [%rd63+84];
	fma.rn.f32 	%f369, %f367, %f368, %f366;
	ld.global.nc.f32 	%f370, [%rd62+88];
	ld.f32 	%f371, [%rd63+88];
	fma.rn.f32 	%f372, %f370, %f371, %f369;
	ld.global.nc.f32 	%f373, [%rd62+92];
	ld.f32 	%f374, [%rd63+92];
	fma.rn.f32 	%f1152, %f373, %f374, %f372;
	add.s32 	%r433, %r173, 24;
$L__BB13_227:
	setp.eq.s32 	%p54, %r121, 0;
	@%p54 bra 	$L__BB13_234;
	add.s32 	%r249, %r121, -1;
	setp.lt.u32 	%p55, %r249, 3;
	@%p55 bra 	$L__BB13_230;
	cvt.u64.u32 	%rd136, %r433;
	mul.wide.u32 	%rd137, %r433, 4;
	add.s64 	%rd138, %rd45, %rd137;
	ld.global.nc.f32 	%f376, [%rd138];
	add.s64 	%rd139, %rd61, %rd136;
	shl.b64 	%rd140, %rd139, 2;
	add.s64 	%rd141, %rd60, %rd140;
	ld.f32 	%f377, [%rd141];
	fma.rn.f32 	%f378, %f376, %f377, %f1152;
	ld.global.nc.f32 	%f379, [%rd138+4];
	ld.f32 	%f380, [%rd141+4];
	fma.rn.f32 	%f381, %f379, %f380, %f378;
	ld.global.nc.f32 	%f382, [%rd138+8];
	ld.f32 	%f383, [%rd141+8];
	fma.rn.f32 	%f384, %f382, %f383, %f381;
	ld.global.nc.f32 	%f385, [%rd138+12];
	ld.f32 	%f386, [%rd141+12];
	fma.rn.f32 	%f1152, %f385, %f386, %f384;
	add.s32 	%r433, %r433, 4;
$L__BB13_230:
	setp.eq.s32 	%p56, %r124, 0;
	@%p56 bra 	$L__BB13_234;
	setp.eq.s32 	%p57, %r124, 1;
	cvt.u64.u32 	%rd142, %r433;
	mul.wide.u32 	%rd143, %r433, 4;
	add.s64 	%rd64, %rd45, %rd143;
	ld.global.nc.f32 	%f387, [%rd64];
	add.s64 	%rd144, %rd61, %rd142;
	shl.b64 	%rd145, %rd144, 2;
	add.s64 	%rd65, %rd60, %rd145;
	ld.f32 	%f388, [%rd65];
	fma.rn.f32 	%f1152, %f387, %f388, %f1152;
	@%p57 bra 	$L__BB13_234;
	setp.eq.s32 	%p58, %r124, 2;
	ld.global.nc.f32 	%f389, [%rd64+4];
	ld.f32 	%f390, [%rd65+4];
	fma.rn.f32 	%f1152, %f389, %f390, %f1152;
	@%p58 bra 	$L__BB13_234;
	ld.global.nc.f32 	%f391, [%rd64+8];
	ld.f32 	%f392, [%rd65+8];
	fma.rn.f32 	%f1152, %f391, %f392, %f1152;
$L__BB13_234:
	setp.lt.u32 	%p59, %r424, 4;
	mul.f32 	%f393, %f99, %f1152;
	sub.s32 	%r251, %r430, %r129;
	cvt.rn.f32.s32 	%f394, %r251;
	fma.rn.f32 	%f395, %f1130, %f394, %f393;
	sub.f32 	%f396, %f395, %f1138;
	fma.rn.f32 	%f397, %f396, 0f3BBB989D, 0f3F000000;
	cvt.sat.f32.f32 	%f398, %f397;
	mov.f32 	%f399, 0f4B400001;
	mov.f32 	%f400, 0f437C0000;
	fma.rm.f32 	%f401, %f398, %f400, %f399;
	add.f32 	%f402, %f401, 0fCB40007F;
	neg.f32 	%f403, %f402;
	fma.rn.f32 	%f404, %f396, 0f3FB8AA3B, %f403;
	fma.rn.f32 	%f405, %f396, 0f32A57060, %f404;
	mov.b32 	%r252, %f401;
	shl.b32 	%r253, %r252, 23;
	mov.b32 	%f406, %r253;
	ex2.approx.ftz.f32 	%f407, %f405;
	mul.f32 	%f98, %f407, %f406;
	mul.lo.s32 	%r254, %r199, %r195;
	cvt.u64.u32 	%rd146, %r254;
	add.s64 	%rd66, %rd61, %rd146;
	mov.b32 	%r435, 0;
	@%p59 bra 	$L__BB13_237;
	mov.b32 	%r434, 0;
$L__BB13_236:
	add.s32 	%r256, %r434, %r425;
	cvt.u64.u32 	%rd147, %r256;
	add.s64 	%rd148, %rd66, %rd147;
	shl.b64 	%rd149, %rd148, 2;
	add.s64 	%rd150, %rd60, %rd149;
	ld.f32 	%f408, [%rd150];
	mul.wide.u32 	%rd151, %r434, 4;
	add.s64 	%rd152, %rd7, %rd151;
	ld.local.v4.f32 	{%f409, %f410, %f411, %f412}, [%rd152];
	fma.rn.f32 	%f413, %f98, %f408, %f409;
	ld.f32 	%f414, [%rd150+4];
	fma.rn.f32 	%f415, %f98, %f414, %f410;
	ld.f32 	%f416, [%rd150+8];
	fma.rn.f32 	%f417, %f98, %f416, %f411;
	ld.f32 	%f418, [%rd150+12];
	fma.rn.f32 	%f419, %f98, %f418, %f412;
	st.local.v4.f32 	[%rd152], {%f413, %f415, %f417, %f419};
	add.s32 	%r434, %r434, 4;
	setp.ne.s32 	%p60, %r434, %r167;
	mov.u32 	%r435, %r167;
	@%p60 bra 	$L__BB13_236;
$L__BB13_237:
	setp.eq.s32 	%p61, %r166, 0;
	@%p61 bra 	$L__BB13_241;
	setp.eq.s32 	%p62, %r166, 1;
	add.s32 	%r257, %r435, %r425;
	cvt.u64.u32 	%rd153, %r257;
	add.s64 	%rd154, %rd66, %rd153;
	shl.b64 	%rd155, %rd154, 2;
	add.s64 	%rd156, %rd60, %rd155;
	ld.f32 	%f420, [%rd156];
	cvt.u64.u32 	%rd67, %r435;
	mul.wide.u32 	%rd157, %r435, 4;
	add.s64 	%rd68, %rd7, %rd157;
	ld.local.f32 	%f421, [%rd68];
	fma.rn.f32 	%f422, %f98, %f420, %f421;
	st.local.f32 	[%rd68], %f422;
	@%p62 bra 	$L__BB13_241;
	setp.eq.s32 	%p63, %r166, 2;
	cvt.u64.u32 	%rd158, %r425;
	add.s64 	%rd159, %rd67, %rd158;
	add.s64 	%rd160, %rd66, %rd159;
	shl.b64 	%rd161, %rd160, 2;
	add.s64 	%rd69, %rd60, %rd161;
	ld.f32 	%f423, [%rd69+4];
	ld.local.f32 	%f424, [%rd68+4];
	fma.rn.f32 	%f425, %f98, %f423, %f424;
	st.local.f32 	[%rd68+4], %f425;
	@%p63 bra 	$L__BB13_241;
	ld.f32 	%f426, [%rd69+8];
	ld.local.f32 	%f427, [%rd68+8];
	fma.rn.f32 	%f428, %f98, %f426, %f427;
	st.local.f32 	[%rd68+8], %f428;
$L__BB13_241:
	add.s32 	%r430, %r430, 1;
	setp.eq.s32 	%p64, %r430, %r130;
	@%p64 bra 	$L__BB13_242;
	bra.uni 	$L__BB13_221;
$L__BB13_242:
	setp.lt.u32 	%p65, %r424, 4;
	mov.b32 	%r437, 0;
	@%p65 bra 	$L__BB13_245;
	mov.b32 	%r436, 0;
$L__BB13_244:
	mul.wide.u32 	%rd162, %r436, 4;
	add.s64 	%rd163, %rd7, %rd162;
	ld.local.v4.f32 	{%f429, %f430, %f431, %f432}, [%rd163];
	mul.f32 	%f433, %f85, %f429;
	add.s32 	%r260, %r436, %r425;
	mul.wide.u32 	%rd164, %r260, 4;
	add.s64 	%rd165, %rd42, %rd164;
	st.global.f32 	[%rd165], %f433;
	mul.f32 	%f434, %f85, %f430;
	st.global.f32 	[%rd165+4], %f434;
	mul.f32 	%f435, %f85, %f431;
	st.global.f32 	[%rd165+8], %f435;
	mul.f32 	%f436, %f85, %f432;
	st.global.f32 	[%rd165+12], %f436;
	add.s32 	%r436, %r436, 4;
	setp.ne.s32 	%p66, %r436, %r167;
	mov.u32 	%r437, %r167;
	@%p66 bra 	$L__BB13_244;
$L__BB13_245:
	setp.eq.s32 	%p67, %r166, 0;
	@%p67 bra 	$L__BB13_249;
	setp.eq.s32 	%p68, %r166, 1;
	cvt.u64.u32 	%rd70, %r437;
	mul.wide.u32 	%rd166, %r437, 4;
	add.s64 	%rd71, %rd7, %rd166;
	ld.local.f32 	%f437, [%rd71];
	mul.f32 	%f438, %f85, %f437;
	add.s32 	%r261, %r437, %r425;
	mul.wide.u32 	%rd167, %r261, 4;
	add.s64 	%rd168, %rd42, %rd167;
	st.global.f32 	[%rd168], %f438;
	@%p68 bra 	$L__BB13_249;
	setp.eq.s32 	%p69, %r166, 2;
	ld.local.f32 	%f439, [%rd71+4];
	mul.f32 	%f440, %f85, %f439;
	cvt.u64.u32 	%rd169, %r425;
	add.s64 	%rd170, %rd70, %rd169;
	shl.b64 	%rd171, %rd170, 2;
	add.s64 	%rd72, %rd42, %rd171;
	st.global.f32 	[%rd72+4], %f440;
	@%p69 bra 	$L__BB13_249;
	ld.local.f32 	%f441, [%rd71+8];
	mul.f32 	%f442, %f85, %f441;
	st.global.f32 	[%rd72+8], %f442;
$L__BB13_249:
	add.s32 	%r425, %r425, 128;
	setp.lt.u32 	%p70, %r425, %r191;
	add.s32 	%r424, %r424, -128;
	@%p70 bra 	$L__BB13_206;
	setp.eq.s64 	%p71, %rd73, 0;
	@%p71 bra 	$L__BB13_252;
	setp.lt.f32 	%p72, %f1146, 0f00800000;
	mul.f32 	%f443, %f1146, 0f4B000000;
	selp.f32 	%f444, %f443, %f1146, %p72;
	selp.f32 	%f445, 0fC1B80000, 0f00000000, %p72;
	mov.b32 	%r262, %f444;
	add.s32 	%r263, %r262, -1059760811;
	and.b32  	%r264, %r263, -8388608;
	sub.s32 	%r265, %r262, %r264;
	mov.b32 	%f446, %r265;
	cvt.rn.f32.s32 	%f447, %r264;
	fma.rn.f32 	%f448, %f447, 0f34000000, %f445;
	add.f32 	%f449, %f446, 0fBF800000;
	fma.rn.f32 	%f450, %f449, 0fBE055027, 0f3E1039F6;
	fma.rn.f32 	%f451, %f450, %f449, 0fBDF8CDCC;
	fma.rn.f32 	%f452, %f451, %f449, 0f3E0F2955;
	fma.rn.f32 	%f453, %f452, %f449, 0fBE2AD8B9;
	fma.rn.f32 	%f454, %f453, %f449, 0f3E4CED0B;
	fma.rn.f32 	%f455, %f454, %f449, 0fBE7FFF22;
	fma.rn.f32 	%f456, %f455, %f449, 0f3EAAAA78;
	fma.rn.f32 	%f457, %f456, %f449, 0fBF000000;
	mul.f32 	%f458, %f449, %f457;
	fma.rn.f32 	%f459, %f458, %f449, %f449;
	fma.rn.f32 	%f460, %f448, 0f3F317218, %f459;
	setp.gt.u32 	%p73, %r262, 2139095039;
	fma.rn.f32 	%f461, %f444, 0f7F800000, 0f7F800000;
	selp.f32 	%f462, %f461, %f460, %p73;
	setp.eq.f32 	%p74, %f444, 0f00000000;
	selp.f32 	%f463, 0fFF800000, %f462, %p74;
	add.f32 	%f464, %f1138, %f463;
	mul.wide.u32 	%rd172, %r368, 4;
	add.s64 	%rd173, %rd4, %rd172;
	st.global.f32 	[%rd173], %f464;
$L__BB13_252:
	add.s32 	%r368, %r368, %r10;
	setp.lt.u32 	%p84, %r368, %r8;
	@%p84 bra 	$L__BB13_156;
$L__BB13_253:
	ret;

}
	// .globl	sample_from_logits
.visible .entry sample_from_logits(
	.param .u64 .ptr .align 1 sample_from_logits_param_0,
	.param .u64 .ptr .align 1 sample_from_logits_param_1,
	.param .align 4 .b8 sample_from_logits_param_2[24]
)
{
	.local .align 16 .b8 	__local_depot14[1536];
	.reg .b64 	%SP;
	.reg .b64 	%SPL;
	.reg .pred 	%p<80>;
	.reg .b32 	%r<268>;
	.reg .b32 	%f<259>;
	.reg .b64 	%rd<156>;

	mov.u64 	%SPL, __local_depot14;
	ld.param.u32 	%r1, [sample_from_logits_param_2];
	ld.param.u32 	%r2, [sample_from_logits_param_2+4];
	ld.param.f32 	%f1, [sample_from_logits_param_2+8];
	ld.param.f32 	%f2, [sample_from_logits_param_2+12];
	ld.param.u32 	%r3, [sample_from_logits_param_2+16];
	ld.param.u32 	%r102, [sample_from_logits_param_2+20];
	ld.param.u64 	%rd37, [sample_from_logits_param_0];
	ld.param.u64 	%rd38, [sample_from_logits_param_1];
	cvta.to.global.u64 	%rd1, %rd37;
	cvta.to.global.u64 	%rd2, %rd38;
	add.u64 	%rd3, %SPL, 0;
	add.u64 	%rd4, %SPL, 512;
	add.u64 	%rd5, %SPL, 1024;
	mov.u32 	%r103, %ctaid.x;
	mov.u32 	%r104, %ntid.x;
	mov.u32 	%r105, %tid.x;
	mad.lo.s32 	%r4, %r103, %r104, %r105;
	setp.ge.u32 	%p1, %r4, %r102;
	@%p1 bra 	$L__BB14_70;
	setp.ne.s32 	%p2, %r1, 0;
	@%p2 bra 	$L__BB14_3;
	mul.wide.u32 	%rd143, %r4, 4;
	add.s64 	%rd144, %rd2, %rd143;
	mov.b32 	%r229, 0;
	st.global.u32 	[%rd144], %r229;
	bra.uni 	$L__BB14_70;
$L__BB14_3:
	setp.leu.f32 	%p3, %f1, 0f00000000;
	setp.gt.f32 	%p4, %f1, 0f3F800000;
	selp.f32 	%f43, 0f3F800000, %f1, %p4;
	selp.f32 	%f3, 0f3F800000, %f43, %p3;
	mul.lo.s32 	%r5, %r3, %r4;
	setp.eq.s32 	%p5, %r2, 0;
	setp.lt.f32 	%p6, %f3, 0f3F800000;
	selp.b32 	%r106, %r1, 1, %p6;
	selp.b32 	%r6, %r106, %r2, %p5;
	setp.gt.u32 	%p7, %r6, 1;
	@%p7 bra 	$L__BB14_19;
	setp.eq.s32 	%p42, %r1, 1;
	mov.b32 	%r246, 0;
	@%p42 bra 	$L__BB14_18;
	mul.wide.u32 	%rd81, %r5, 4;
	add.s64 	%rd82, %rd1, %rd81;
	ld.global.f32 	%f240, [%rd82];
	add.s32 	%r7, %r1, -1;
	add.s32 	%r147, %r1, -2;
	and.b32  	%r8, %r7, 15;
	setp.lt.u32 	%p43, %r147, 15;
	mov.b32 	%r246, 0;
	mov.b32 	%r237, 1;
	@%p43 bra 	$L__BB14_9;
	and.b32  	%r9, %r7, -16;
	mov.b32 	%r246, 0;
	mov.b32 	%r231, 8;
	mov.u32 	%r230, %r5;
$L__BB14_7:
	.pragma "nounroll";
	add.s32 	%r150, %r231, -7;
	add.s32 	%r151, %r230, 1;
	mul.wide.u32 	%rd83, %r151, 4;
	add.s64 	%rd84, %rd1, %rd83;
	ld.global.f32 	%f184, [%rd84];
	setp.gt.f32 	%p44, %f184, %f240;
	selp.f32 	%f185, %f184, %f240, %p44;
	selp.b32 	%r152, %r150, %r246, %p44;
	add.s32 	%r153, %r230, 2;
	mul.wide.u32 	%rd85, %r153, 4;
	add.s64 	%rd86, %rd1, %rd85;
	ld.global.f32 	%f186, [%rd86];
	setp.gt.f32 	%p45, %f186, %f185;
	selp.f32 	%f187, %f186, %f185, %p45;
	add.s32 	%r154, %r231, -6;
	selp.b32 	%r155, %r154, %r152, %p45;
	add.s32 	%r156, %r230, 3;
	mul.wide.u32 	%rd87, %r156, 4;
	add.s64 	%rd88, %rd1, %rd87;
	ld.global.f32 	%f188, [%rd88];
	setp.gt.f32 	%p46, %f188, %f187;
	selp.f32 	%f189, %f188, %f187, %p46;
	add.s32 	%r157, %r231, -5;
	selp.b32 	%r158, %r157, %r155, %p46;
	add.s32 	%r159, %r230, 4;
	mul.wide.u32 	%rd89, %r159, 4;
	add.s64 	%rd90, %rd1, %rd89;
	ld.global.f32 	%f190, [%rd90];
	setp.gt.f32 	%p47, %f190, %f189;
	selp.f32 	%f191, %f190, %f189, %p47;
	add.s32 	%r160, %r231, -4;
	selp.b32 	%r161, %r160, %r158, %p47;
	add.s32 	%r162, %r230, 5;
	mul.wide.u32 	%rd91, %r162, 4;
	add.s64 	%rd92, %rd1, %rd91;
	ld.global.f32 	%f192, [%rd92];
	setp.gt.f32 	%p48, %f192, %f191;
	selp.f32 	%f193, %f192, %f191, %p48;
	add.s32 	%r163, %r231, -3;
	selp.b32 	%r164, %r163, %r161, %p48;
	add.s32 	%r165, %r230, 6;
	mul.wide.u32 	%rd93, %r165, 4;
	add.s64 	%rd94, %rd1, %rd93;
	ld.global.f32 	%f194, [%rd94];
	setp.gt.f32 	%p49, %f194, %f193;
	selp.f32 	%f195, %f194, %f193, %p49;
	add.s32 	%r166, %r231, -2;
	selp.b32 	%r167, %r166, %r164, %p49;
	add.s32 	%r168, %r230, 7;
	mul.wide.u32 	%rd95, %r168, 4;
	add.s64 	%rd96, %rd1, %rd95;
	ld.global.f32 	%f196, [%rd96];
	setp.gt.f32 	%p50, %f196, %f195;
	selp.f32 	%f197, %f196, %f195, %p50;
	add.s32 	%r169, %r231, -1;
	selp.b32 	%r170, %r169, %r167, %p50;
	add.s32 	%r171, %r230, 8;
	mul.wide.u32 	%rd97, %r171, 4;
	add.s64 	%rd98, %rd1, %rd97;
	ld.global.f32 	%f198, [%rd98];
	setp.gt.f32 	%p51, %f198, %f197;
	selp.f32 	%f199, %f198, %f197, %p51;
	selp.b32 	%r172, %r231, %r170, %p51;
	add.s32 	%r173, %r230, 9;
	mul.wide.u32 	%rd99, %r173, 4;
	add.s64 	%rd100, %rd1, %rd99;
	ld.global.f32 	%f200, [%rd100];
	setp.gt.f32 	%p52, %f200, %f199;
	selp.f32 	%f201, %f200, %f199, %p52;
	add.s32 	%r174, %r231, 1;
	selp.b32 	%r175, %r174, %r172, %p52;
	add.s32 	%r176, %r230, 10;
	mul.wide.u32 	%rd101, %r176, 4;
	add.s64 	%rd102, %rd1, %rd101;
	ld.global.f32 	%f202, [%rd102];
	setp.gt.f32 	%p53, %f202, %f201;
	selp.f32 	%f203, %f202, %f201, %p53;
	add.s32 	%r177, %r231, 2;
	selp.b32 	%r178, %r177, %r175, %p53;
	add.s32 	%r179, %r230, 11;
	mul.wide.u32 	%rd103, %r179, 4;
	add.s64 	%rd104, %rd1, %rd103;
	ld.global.f32 	%f204, [%rd104];
	setp.gt.f32 	%p54, %f204, %f203;
	selp.f32 	%f205, %f204, %f203, %p54;
	add.s32 	%r180, %r231, 3;
	selp.b32 	%r181, %r180, %r178, %p54;
	add.s32 	%r182, %r230, 12;
	mul.wide.u32 	%rd105, %r182, 4;
	add.s64 	%rd106, %rd1, %rd105;
	ld.global.f32 	%f206, [%rd106];
	setp.gt.f32 	%p55, %f206, %f205;
	selp.f32 	%f207, %f206, %f205, %p55;
	add.s32 	%r183, %r231, 4;
	selp.b32 	%r184, %r183, %r181, %p55;
	add.s32 	%r185, %r230, 13;
	mul.wide.u32 	%rd107, %r185, 4;
	add.s64 	%rd108, %rd1, %rd107;
	ld.global.f32 	%f208, [%rd108];
	setp.gt.f32 	%p56, %f208, %f207;
	selp.f32 	%f209, %f208, %f207, %p56;
	add.s32 	%r186, %r231, 5;
	selp.b32 	%r187, %r186, %r184, %p56;
	add.s32 	%r188, %r230, 14;
	mul.wide.u32 	%rd109, %r188, 4;
	add.s64 	%rd110, %rd1, %rd109;
	ld.global.f32 	%f210, [%rd110];
	setp.gt.f32 	%p57, %f210, %f209;
	selp.f32 	%f211, %f210, %f209, %p57;
	add.s32 	%r189, %r231, 6;
	selp.b32 	%r190, %r189, %r187, %p57;
	add.s32 	%r191, %r230, 15;
	mul.wide.u32 	%rd111, %r191, 4;
	add.s64 	%rd112, %rd1, %rd111;
	ld.global.f32 	%f212, [%rd112];
	setp.gt.f32 	%p58, %f212, %f211;
	selp.f32 	%f213, %f212, %f211, %p58;
	add.s32 	%r192, %r231, 7;
	selp.b32 	%r193, %r192, %r190, %p58;
	add.s32 	%r230, %r230, 16;
	mul.wide.u32 	%rd113, %r230, 4;
	add.s64 	%rd114, %rd1, %rd113;
	ld.global.f32 	%f214, [%rd114];
	setp.gt.f32 	%p59, %f214, %f213;
	selp.f32 	%f240, %f214, %f213, %p59;
	add.s32 	%r194, %r231, 8;
	selp.b32 	%r246, %r194, %r193, %p59;
	add.s32 	%r231, %r231, 16;
	setp.ne.s32 	%p60, %r194, %r9;
	@%p60 bra 	$L__BB14_7;
	add.s32 	%r237, %r231, -7;
$L__BB14_9:
	setp.eq.s32 	%p61, %r8, 0;
	@%p61 bra 	$L__BB14_18;
	and.b32  	%r20, %r7, 7;
	setp.lt.u32 	%p62, %r8, 8;
	@%p62 bra 	$L__BB14_12;
	add.s32 	%r196, %r237, %r5;
	mul.wide.u32 	%rd115, %r196, 4;
	add.s64 	%rd116, %rd1, %rd115;
	ld.global.f32 	%f215, [%rd116];
	setp.gt.f32 	%p63, %f215, %f240;
	selp.f32 	%f216, %f215, %f240, %p63;
	selp.b32 	%r197, %r237, %r246, %p63;
	add.s32 	%r198, %r237, 1;
	add.s32 	%r199, %r196, 1;
	mul.wide.u32 	%rd117, %r199, 4;
	add.s64 	%rd118, %rd1, %rd117;
	ld.global.f32 	%f217, [%rd118];
	setp.gt.f32 	%p64, %f217, %f216;
	selp.f32 	%f218, %f217, %f216, %p64;
	selp.b32 	%r200, %r198, %r197, %p64;
	add.s32 	%r201, %r237, 2;
	add.s32 	%r202, %r196, 2;
	mul.wide.u32 	%rd119, %r202, 4;
	add.s64 	%rd120, %rd1, %rd119;
	ld.global.f32 	%f219, [%rd120];
	setp.gt.f32 	%p65, %f219, %f218;
	selp.f32 	%f220, %f219, %f218, %p65;
	selp.b32 	%r203, %r201, %r200, %p65;
	add.s32 	%r204, %r237, 3;
	add.s32 	%r205, %r196, 3;
	mul.wide.u32 	%rd121, %r205, 4;
	add.s64 	%rd122, %rd1, %rd121;
	ld.global.f32 	%f221, [%rd122];
	setp.gt.f32 	%p66, %f221, %f220;
	selp.f32 	%f222, %f221, %f220, %p66;
	selp.b32 	%r206, %r204, %r203, %p66;
	add.s32 	%r207, %r237, 4;
	add.s32 	%r208, %r196, 4;
	mul.wide.u32 	%rd123, %r208, 4;
	add.s64 	%rd124, %rd1, %rd123;
	ld.global.f32 	%f223, [%rd124];
	setp.gt.f32 	%p67, %f223, %f222;
	selp.f32 	%f224, %f223, %f222, %p67;
	selp.b32 	%r209, %r207, %r206, %p67;
	add.s32 	%r210, %r237, 5;
	add.s32 	%r211, %r196, 5;
	mul.wide.u32 	%rd125, %r211, 4;
	add.s64 	%rd126, %rd1, %rd125;
	ld.global.f32 	%f225, [%rd126];
	setp.gt.f32 	%p68, %f225, %f224;
	selp.f32 	%f226, %f225, %f224, %p68;
	selp.b32 	%r212, %r210, %r209, %p68;
	add.s32 	%r213, %r237, 6;
	add.s32 	%r214, %r196, 6;
	mul.wide.u32 	%rd127, %r214, 4;
	add.s64 	%rd128, %rd1, %rd127;
	ld.global.f32 	%f227, [%rd128];
	setp.gt.f32 	%p69, %f227, %f226;
	selp.f32 	%f228, %f227, %f226, %p69;
	selp.b32 	%r215, %r213, %r212, %p69;
	add.s32 	%r216, %r237, 7;
	add.s32 	%r217, %r196, 7;
	mul.wide.u32 	%rd129, %r217, 4;
	add.s64 	%rd130, %rd1, %rd129;
	ld.global.f32 	%f229, [%rd130];
	setp.gt.f32 	%p70, %f229, %f228;
	selp.f32 	%f240, %f229, %f228, %p70;
	selp.b32 	%r246, %r216, %r215, %p70;
	add.s32 	%r237, %r237, 8;
$L__BB14_12:
	setp.eq.s32 	%p71, %r20, 0;
	@%p71 bra 	$L__BB14_18;
	and.b32  	%r26, %r7, 3;
	setp.lt.u32 	%p72, %r20, 4;
	@%p72 bra 	$L__BB14_15;
	add.s32 	%r219, %r237, %r5;
	mul.wide.u32 	%rd131, %r219, 4;
	add.s64 	%rd132, %rd1, %rd131;
	ld.global.f32 	%f230, [%rd132];
	setp.gt.f32 	%p73, %f230, %f240;
	selp.f32 	%f231, %f230, %f240, %p73;
	selp.b32 	%r220, %r237, %r246, %p73;
	add.s32 	%r221, %r237, 1;
	add.s32 	%r222, %r219, 1;
	mul.wide.u32 	%rd133, %r222, 4;
	add.s64 	%rd134, %rd1, %rd133;
	ld.global.f32 	%f232, [%rd134];
	setp.gt.f32 	%p74, %f232, %f231;
	selp.f32 	%f233, %f232, %f231, %p74;
	selp.b32 	%r223, %r221, %r220, %p74;
	add.s32 	%r224, %r237, 2;
	add.s32 	%r225, %r219, 2;
	mul.wide.u32 	%rd135, %r225, 4;
	add.s64 	%rd136, %rd1, %rd135;
	ld.global.f32 	%f234, [%rd136];
	setp.gt.f32 	%p75, %f234, %f233;
	selp.f32 	%f235, %f234, %f233, %p75;
	selp.b32 	%r226, %r224, %r223, %p75;
	add.s32 	%r227, %r237, 3;
	add.s32 	%r228, %r219, 3;
	mul.wide.u32 	%rd137, %r228, 4;
	add.s64 	%rd138, %rd1, %rd137;
	ld.global.f32 	%f236, [%rd138];
	setp.gt.f32 	%p76, %f236, %f235;
	selp.f32 	%f240, %f236, %f235, %p76;
	selp.b32 	%r246, %r227, %r226, %p76;
	add.s32 	%r237, %r237, 4;
$L__BB14_15:
	setp.eq.s32 	%p77, %r26, 0;
	@%p77 bra 	$L__BB14_18;
	add.s32 	%r243, %r237, %r5;
	neg.s32 	%r242, %r26;
$L__BB14_17:
	.pragma "nounroll";
	mul.wide.u32 	%rd139, %r243, 4;
	add.s64 	%rd140, %rd1, %rd139;
	ld.global.f32 	%f237, [%rd140];
	setp.gt.f32 	%p78, %f237, %f240;
	selp.f32 	%f240, %f237, %f240, %p78;
	selp.b32 	%r246, %r237, %r246, %p78;
	add.s32 	%r237, %r237, 1;
	add.s32 	%r243, %r243, 1;
	add.s32 	%r242, %r242, 1;
	setp.ne.s32 	%p79, %r242, 0;
	@%p79 bra 	$L__BB14_17;
$L__BB14_18:
	mul.wide.u32 	%rd141, %r4, 4;
	add.s64 	%rd142, %rd2, %rd141;
	st.global.u32 	[%rd142], %r246;
	bra.uni 	$L__BB14_70;
$L__BB14_19:
	min.u32 	%r43, %r6, %r1;
	min.u32 	%r260, %r43, 128;
	and.b32  	%r45, %r260, 15;
	setp.lt.u32 	%p8, %r43, 16;
	mov.b32 	%r249, 0;
	@%p8 bra 	$L__BB14_22;
	and.b32  	%r249, %r260, 240;
	neg.s32 	%r247, %r249;
	add.s64 	%rd146, %rd3, 32;
	add.s64 	%rd145, %rd4, 32;
$L__BB14_21:
	.pragma "nounroll";
	mov.f32 	%f44, 0fFF800000;
	st.local.v4.f32 	[%rd146+-32], {%f44, %f44, %f44, %f44};
	mov.b32 	%r108, 0;
	st.local.v4.u32 	[%rd145+-32], {%r108, %r108, %r108, %r108};
	st.local.v4.f32 	[%rd146+-16], {%f44, %f44, %f44, %f44};
	st.local.v4.u32 	[%rd145+-16], {%r108, %r108, %r108, %r108};
	st.local.v4.f32 	[%rd146], {%f44, %f44, %f44, %f44};
	st.local.v4.u32 	[%rd145], {%r108, %r108, %r108, %r108};
	st.local.v4.f32 	[%rd146+16], {%f44, %f44, %f44, %f44};
	st.local.v4.u32 	[%rd145+16], {%r108, %r108, %r108, %r108};
	add.s32 	%r247, %r247, 16;
	add.s64 	%rd146, %rd146, 64;
	add.s64 	%rd145, %rd145, 64;
	setp.ne.s32 	%p9, %r247, 0;
	@%p9 bra 	$L__BB14_21;
$L__BB14_22:
	setp.eq.s32 	%p10, %r45, 0;
	@%p10 bra 	$L__BB14_31;
	and.b32  	%r51, %r260, 7;
	setp.lt.u32 	%p11, %r45, 8;
	@%p11 bra 	$L__BB14_25;
	mul.wide.u32 	%rd42, %r249, 4;
	add.s64 	%rd43, %rd3, %rd42;
	mov.b32 	%r109, -8388608;
	st.local.u32 	[%rd43], %r109;
	add.s64 	%rd44, %rd4, %rd42;
	mov.b32 	%r110, 0;
	st.local.u32 	[%rd44], %r110;
	st.local.u32 	[%rd43+4], %r109;
	st.local.u32 	[%rd44+4], %r110;
	st.local.u32 	[%rd43+8], %r109;
	st.local.u32 	[%rd44+8], %r110;
	st.local.u32 	[%rd43+12], %r109;
	st.local.u32 	[%rd44+12], %r110;
	st.local.u32 	[%rd43+16], %r109;
	st.local.u32 	[%rd44+16], %r110;
	st.local.u32 	[%rd43+20], %r109;
	st.local.u32 	[%rd44+20], %r110;
	st.local.u32 	[%rd43+24], %r109;
	st.local.u32 	[%rd44+24], %r110;
	st.local.u32 	[%rd43+28], %r109;
	st.local.u32 	[%rd44+28], %r110;
	add.s32 	%r249, %r249, 8;
$L__BB14_25:
	setp.eq.s32 	%p12, %r51, 0;
	@%p12 bra 	$L__BB14_31;
	and.b32  	%r54, %r260, 3;
	setp.lt.u32 	%p13, %r51, 4;
	@%p13 bra 	$L__BB14_28;
	mul.wide.u32 	%rd45, %r249, 4;
	add.s64 	%rd46, %rd3, %rd45;
	mov.b32 	%r111, -8388608;
	st.local.u32 	[%rd46], %r111;
	add.s64 	%rd47, %rd4, %rd45;
	mov.b32 	%r112, 0;
	st.local.u32 	[%rd47], %r112;
	st.local.u32 	[%rd46+4], %r111;
	st.local.u32 	[%rd47+4], %r112;
	st.local.u32 	[%rd46+8], %r111;
	st.local.u32 	[%rd47+8], %r112;
	st.local.u32 	[%rd46+12], %r111;
	st.local.u32 	[%rd47+12], %r112;
	add.s32 	%r249, %r249, 4;
$L__BB14_28:
	setp.eq.s32 	%p14, %r54, 0;
	@%p14 bra 	$L__BB14_31;
	mul.wide.u32 	%rd48, %r249, 4;
	add.s64 	%rd148, %rd4, %rd48;
	add.s64 	%rd147, %rd3, %rd48;
	neg.s32 	%r251, %r54;
$L__BB14_30:
	.pragma "nounroll";
	mov.b32 	%r113, -8388608;
	st.local.u32 	[%rd147], %r113;
	mov.b32 	%r114, 0;
	st.local.u32 	[%rd148], %r114;
	add.s64 	%rd148, %rd148, 4;
	add.s64 	%rd147, %rd147, 4;
	add.s32 	%r251, %r251, 1;
	setp.ne.s32 	%p15, %r251, 0;
	@%p15 bra 	$L__BB14_30;
$L__BB14_31:
	add.s32 	%r60, %r260, -1;
	mul.wide.u32 	%rd49, %r60, 4;
	add.s64 	%rd18, %rd3, %rd49;
	setp.gt.f32 	%p16, %f2, 0f00000000;
	selp.f32 	%f14, %f2, 0f3F800000, %p16;
	mov.b32 	%r252, 0;
$L__BB14_32:
	add.s32 	%r116, %r252, %r5;
	mul.wide.u32 	%rd50, %r116, 4;
	add.s64 	%rd51, %rd1, %rd50;
	ld.global.f32 	%f45, [%rd51];
	div.rn.f32 	%f15, %f45, %f14;
	ld.local.f32 	%f46, [%rd18];
	setp.le.f32 	%p17, %f15, %f46;
	@%p17 bra 	$L__BB14_39;
	setp.eq.s32 	%p18, %r60, 0;
	mov.b64 	%rd149, 0;
	@%p18 bra 	$L__BB14_38;
	mov.u32 	%r253, %r60;
	mov.u32 	%r254, %r260;
$L__BB14_35:
	mov.u32 	%r255, %r253;
	add.s32 	%r64, %r254, -2;
	mul.wide.u32 	%rd53, %r64, 4;
	add.s64 	%rd54, %rd3, %rd53;
	ld.local.f32 	%f16, [%rd54];
	setp.leu.f32 	%p19, %f15, %f16;
	@%p19 bra 	$L__BB14_37;
	mul.wide.u32 	%rd55, %r255, 4;
	add.s64 	%rd56, %rd3, %rd55;
	st.local.f32 	[%rd56], %f16;
	add.s64 	%rd58, %rd4, %rd53;
	ld.local.u32 	%r118, [%rd58];
	add.s64 	%rd59, %rd4, %rd55;
	st.local.u32 	[%rd59], %r118;
	add.s32 	%r253, %r255, -1;
	setp.ne.s32 	%p20, %r253, 0;
	mov.b32 	%r117, 0;
	mov.u32 	%r254, %r255;
	mov.u32 	%r255, %r117;
	@%p20 bra 	$L__BB14_35;
$L__BB14_37:
	cvt.u64.u32 	%rd149, %r255;
$L__BB14_38:
	shl.b64 	%rd60, %rd149, 2;
	add.s64 	%rd61, %rd3, %rd60;
	st.local.f32 	[%rd61], %f15;
	add.s64 	%rd62, %rd4, %rd60;
	st.local.u32 	[%rd62], %r252;
$L__BB14_39:
	add.s32 	%r252, %r252, 1;
	setp.ne.s32 	%p21, %r252, %r1;
	@%p21 bra 	$L__BB14_32;
	ld.local.f32 	%f17, [%rd3];
	and.b32  	%r68, %r260, 3;
	setp.lt.u32 	%p22, %r43, 4;
	mov.f32 	%f247, 0f00000000;
	mov.b32 	%r257, 0;
	@%p22 bra 	$L__BB14_43;
	and.b32  	%r257, %r260, 252;
	neg.s32 	%r256, %r257;
	mov.f32 	%f247, 0f00000000;
	mov.u64 	%rd150, %rd3;
	mov.u64 	%rd151, %rd5;
$L__BB14_42:
	ld.local.v4.f32 	{%f50, %f51, %f52, %f53}, [%rd150];
	sub.f32 	%f54, %f50, %f17;
	fma.rn.f32 	%f55, %f54, 0f3BBB989D, 0f3F000000;
	cvt.sat.f32.f32 	%f56, %f55;
	mov.f32 	%f57, 0f4B400001;
	mov.f32 	%f58, 0f437C0000;
	fma.rm.f32 	%f59, %f56, %f58, %f57;
	add.f32 	%f60, %f59, 0fCB40007F;
	neg.f32 	%f61, %f60;
	fma.rn.f32 	%f62, %f54, 0f3FB8AA3B, %f61;
	fma.rn.f32 	%f63, %f54, 0f32A57060, %f62;
	mov.b32 	%r120, %f59;
	shl.b32 	%r121, %r120, 23;
	mov.b32 	%f64, %r121;
	ex2.approx.ftz.f32 	%f65, %f63;
	mul.f32 	%f66, %f65, %f64;
	add.f32 	%f67, %f247, %f66;
	sub.f32 	%f68, %f51, %f17;
	fma.rn.f32 	%f69, %f68, 0f3BBB989D, 0f3F000000;
	cvt.sat.f32.f32 	%f70, %f69;
	fma.rm.f32 	%f71, %f70, %f58, %f57;
	add.f32 	%f72, %f71, 0fCB40007F;
	neg.f32 	%f73, %f72;
	fma.rn.f32 	%f74, %f68, 0f3FB8AA3B, %f73;
	fma.rn.f32 	%f75, %f68, 0f32A57060, %f74;
	mov.b32 	%r122, %f71;
	shl.b32 	%r123, %r122, 23;
	mov.b32 	%f76, %r123;
	ex2.approx.ftz.f32 	%f77, %f75;
	mul.f32 	%f78, %f77, %f76;
	add.f32 	%f79, %f67, %f78;
	sub.f32 	%f80, %f52, %f17;
	fma.rn.f32 	%f81, %f80, 0f3BBB989D, 0f3F000000;
	cvt.sat.f32.f32 	%f82, %f81;
	fma.rm.f32 	%f83, %f82, %f58, %f57;
	add.f32 	%f84, %f83, 0fCB40007F;
	neg.f32 	%f85, %f84;
	fma.rn.f32 	%f86, %f80, 0f3FB8AA3B, %f85;
	fma.rn.f32 	%f87, %f80, 0f32A57060, %f86;
	mov.b32 	%r124, %f83;
	shl.b32 	%r125, %r124, 23;
	mov.b32 	%f88, %r125;
	ex2.approx.ftz.f32 	%f89, %f87;
	mul.f32 	%f90, %f89, %f88;
	add.f32 	%f91, %f79, %f90;
	sub.f32 	%f92, %f53, %f17;
	fma.rn.f32 	%f93, %f92, 0f3BBB989D, 0f3F000000;
	cvt.sat.f32.f32 	%f94, %f93;
	fma.rm.f32 	%f95, %f94, %f58, %f57;
	add.f32 	%f96, %f95, 0fCB40007F;
	neg.f32 	%f97, %f96;
	fma.rn.f32 	%f98, %f92, 0f3FB8AA3B, %f97;
	fma.rn.f32 	%f99, %f92, 0f32A57060, %f98;
	mov.b32 	%r126, %f95;
	shl.b32 	%r127, %r126, 23;
	mov.b32 	%f100, %r127;
	ex2.approx.ftz.f32 	%f101, %f99;
	mul.f32 	%f102, %f101, %f100;
	st.local.v4.f32 	[%rd151], {%f66, %f78, %f90, %f102};
	add.f32 	%f247, %f91, %f102;
	add.s32 	%r256, %r256, 4;
	add.s64 	%rd151, %rd151, 16;
	add.s64 	%rd150, %rd150, 16;
	setp.ne.s32 	%p23, %r256, 0;
	@%p23 bra 	$L__BB14_42;
$L__BB14_43:
	setp.eq.s32 	%p24, %r68, 0;
	@%p24 bra 	$L__BB14_46;
	mul.wide.u32 	%rd63, %r257, 4;
	add.s64 	%rd153, %rd5, %rd63;
	add.s64 	%rd152, %rd3, %rd63;
	neg.s32 	%r258, %r68;
$L__BB14_45:
	.pragma "nounroll";
	ld.local.f32 	%f103, [%rd152];
	sub.f32 	%f104, %f103, %f17;
	fma.rn.f32 	%f105, %f104, 0f3BBB989D, 0f3F000000;
	cvt.sat.f32.f32 	%f106, %f105;
	mov.f32 	%f107, 0f4B400001;
	mov.f32 	%f108, 0f437C0000;
	fma.rm.f32 	%f109, %f106, %f108, %f107;
	add.f32 	%f110, %f109, 0fCB40007F;
	neg.f32 	%f111, %f110;
	fma.rn.f32 	%f112, %f104, 0f3FB8AA3B, %f111;
	fma.rn.f32 	%f113, %f104, 0f32A57060, %f112;
	mov.b32 	%r128, %f109;
	shl.b32 	%r129, %r128, 23;
	mov.b32 	%f114, %r129;
	ex2.approx.ftz.f32 	%f115, %f113;
	mul.f32 	%f116, %f115, %f114;
	st.local.f32 	[%rd153], %f116;
	add.f32 	%f247, %f247, %f116;
	add.s64 	%rd153, %rd153, 4;
	add.s64 	%rd152, %rd152, 4;
	add.s32 	%r258, %r258, 1;
	setp.ne.s32 	%p25, %r258, 0;
	@%p25 bra 	$L__BB14_45;
$L__BB14_46:
	setp.geu.f32 	%p26, %f3, 0f3F800000;
	setp.leu.f32 	%p27, %f247, 0f00000000;
	or.pred  	%p28, %p26, %p27;
	@%p28 bra 	$L__BB14_51;
	mov.f32 	%f248, 0f00000000;
	mov.b32 	%r259, 0;
$L__BB14_48:
	mul.wide.u32 	%rd64, %r259, 4;
	add.s64 	%rd65, %rd5, %rd64;
	ld.local.f32 	%f118, [%rd65];
	add.f32 	%f248, %f248, %f118;
	div.rn.f32 	%f119, %f248, %f247;
	setp.ltu.f32 	%p29, %f119, %f3;
	@%p29 bra 	$L__BB14_50;
	add.s32 	%r260, %r259, 1;
	bra.uni 	$L__BB14_51;
$L__BB14_50:
	add.s32 	%r259, %r259, 1;
	setp.ne.s32 	%p30, %r259, %r260;
	@%p30 bra 	$L__BB14_48;
$L__BB14_51:
	max.u32 	%r81, %r260, 1;
	and.b32  	%r82, %r81, 15;
	setp.lt.u32 	%p31, %r260, 16;
	mov.f32 	%f257, 0f00000000;
	mov.b32 	%r263, 0;
	@%p31 bra 	$L__BB14_54;
	and.b32  	%r263, %r81, -16;
	neg.s32 	%r261, %r263;
	add.s64 	%rd154, %rd5, 32;
	mov.f32 	%f257, 0f00000000;
$L__BB14_53:
	.pragma "nounroll";
	ld.local.v4.f32 	{%f123, %f124, %f125, %f126}, [%rd154+-32];
	add.f32 	%f127, %f257, %f123;
	add.f32 	%f128, %f127, %f124;
	add.f32 	%f129, %f128, %f125;
	add.f32 	%f130, %f129, %f126;
	ld.local.v4.f32 	{%f131, %f132, %f133, %f134}, [%rd154+-16];
	add.f32 	%f135, %f130, %f131;
	add.f32 	%f136, %f135, %f132;
	add.f32 	%f137, %f136, %f133;
	add.f32 	%f138, %f137, %f134;
	ld.local.v4.f32 	{%f139, %f140, %f141, %f142}, [%rd154];
	add.f32 	%f143, %f138, %f139;
	add.f32 	%f144, %f143, %f140;
	add.f32 	%f145, %f144, %f141;
	add.f32 	%f146, %f145, %f142;
	ld.local.v4.f32 	{%f147, %f148, %f149, %f150}, [%rd154+16];
	add.f32 	%f151, %f146, %f147;
	add.f32 	%f152, %f151, %f148;
	add.f32 	%f153, %f152, %f149;
	add.f32 	%f257, %f153, %f150;
	add.s32 	%r261, %r261, 16;
	add.s64 	%rd154, %rd154, 64;
	setp.ne.s32 	%p32, %r261, 0;
	@%p32 bra 	$L__BB14_53;
$L__BB14_54:
	setp.eq.s32 	%p33, %r82, 0;
	@%p33 bra 	$L__BB14_63;
	and.b32  	%r88, %r81, 7;
	setp.lt.u32 	%p34, %r82, 8;
	@%p34 bra 	$L__BB14_57;
	mul.wide.u32 	%rd66, %r263, 4;
	add.s64 	%rd67, %rd5, %rd66;
	ld.local.f32 	%f155, [%rd67];
	add.f32 	%f156, %f257, %f155;
	ld.local.f32 	%f157, [%rd67+4];
	add.f32 	%f158, %f156, %f157;
	ld.local.f32 	%f159, [%rd67+8];
	add.f32 	%f160, %f158, %f159;
	ld.local.f32 	%f161, [%rd67+12];
	add.f32 	%f162, %f160, %f161;
	ld.local.f32 	%f163, [%rd67+16];
	add.f32 	%f164, %f162, %f163;
	ld.local.f32 	%f165, [%rd67+20];
	add.f32 	%f166, %f164, %f165;
	ld.local.f32 	%f167, [%rd67+24];
	add.f32 	%f168, %f166, %f167;
	ld.local.f32 	%f169, [%rd67+28];
	add.f32 	%f257, %f168, %f169;
	add.s32 	%r263, %r263, 8;
$L__BB14_57:
	setp.eq.s32 	%p35, %r88, 0;
	@%p35 bra 	$L__BB14_63;
	and.b32  	%r91, %r81, 3;
	setp.lt.u32 	%p36, %r88, 4;
	@%p36 bra 	$L__BB14_60;
	mul.wide.u32 	%rd68, %r263, 4;
	add.s64 	%rd69, %rd5, %rd68;
	ld.local.f32 	%f171, [%rd69];
	add.f32 	%f172, %f257, %f171;
	ld.local.f32 	%f173, [%rd69+4];
	add.f32 	%f174, %f172, %f173;
	ld.local.f32 	%f175, [%rd69+8];
	add.f32 	%f176, %f174, %f175;
	ld.local.f32 	%f177, [%rd69+12];
	add.f32 	%f257, %f176, %f177;
	add.s32 	%r263, %r263, 4;
$L__BB14_60:
	setp.eq.s32 	%p37, %r91, 0;
	@%p37 bra 	$L__BB14_63;
	mul.wide.u32 	%rd70, %r263, 4;
	add.s64 	%rd155, %rd5, %rd70;
	neg.s32 	%r265, %r91;
$L__BB14_62:
	.pragma "nounroll";
	ld.local.f32 	%f178, [%rd155];
	add.f32 	%f257, %f257, %f178;
	add.s64 	%rd155, %rd155, 4;
	add.s32 	%r265, %r265, 1;
	setp.ne.s32 	%p38, %r265, 0;
	@%p38 bra 	$L__BB14_62;
$L__BB14_63:
	setp.gtu.f32 	%p39, %f257, 0f00000000;
	@%p39 bra 	$L__BB14_65;
	ld.local.u32 	%r132, [%rd4];
	mul.wide.u32 	%rd71, %r4, 4;
	add.s64 	%rd72, %rd2, %rd71;
	st.global.u32 	[%rd72], %r132;
	bra.uni 	$L__BB14_70;
$L__BB14_65:
	// begin inline asm
	mov.u64 	%rd73, %clock64;
	// end inline asm
	shr.u64 	%rd74, %rd73, 32;
	cvt.u32.u64 	%r134, %rd73;
	cvt.u32.u64 	%r135, %rd74;
	xor.b32  	%r136, %r135, %r134;
	shl.b32 	%r137, %r136, 13;
	xor.b32  	%r138, %r137, %r136;
	shr.u32 	%r139, %r138, 17;
	xor.b32  	%r140, %r139, %r138;
	shl.b32 	%r141, %r140, 5;
	xor.b32  	%r142, %r141, %r140;
	cvt.rn.f32.u32 	%f180, %r142;
	add.f32 	%f181, %f180, 0f3F800000;
	mul.f32 	%f182, %f181, 0f2F800000;
	mul.f32 	%f40, %f257, %f182;
	ld.local.u32 	%r267, [%rd4];
	mov.f32 	%f258, 0f00000000;
	mov.b32 	%r266, 0;
	bra.uni 	$L__BB14_67;
$L__BB14_66:
	add.s32 	%r266, %r266, 1;
	setp.eq.s32 	%p41, %r266, %r81;
	@%p41 bra 	$L__BB14_69;
$L__BB14_67:
	mul.wide.u32 	%rd75, %r266, 4;
	add.s64 	%rd76, %rd5, %rd75;
	ld.local.f32 	%f183, [%rd76];
	add.f32 	%f258, %f258, %f183;
	setp.gtu.f32 	%p40, %f40, %f258;
	@%p40 bra 	$L__BB14_66;
	add.s64 	%rd78, %rd4, %rd75;
	ld.local.u32 	%r267, [%rd78];
$L__BB14_69:
	mul.wide.u32 	%rd79, %r4, 4;
	add.s64 	%rd80, %rd2, %rd79;
	st.global.u32 	[%rd80], %r267;
$L__BB14_70:
	ret;

}


// ===== COMPILED SASS (sm_100) =====

	.target	sm_100

	.elftype	@"ET_EXEC"


//--------------------- .note.nv.tkinfo           --------------------------
	.section	.note.nv.tkinfo,"",@"SHT_NOTE"
	.sectionflags	@"SHF_NOTE_NV_TKINFO"
	.tkinfo
        /*0018*/ 	.word	0x00000002
        /*0030*/ 	.string	""
        /*0030*/ 	.string	"ptxas"
        /*0030*/ 	.string	"Cuda compilation tools, release 13.0, V13.0.88"
        /*0030*/ 	.string	"Build cuda_13.0.r13.0/compiler.36424714_0"
        /*0030*/ 	.string	"-arch sm_100 -m 64 "



//--------------------- .note.nv.cuinfo           --------------------------
	.section	.note.nv.cuinfo,"",@"SHT_NOTE"
	.sectionflags	@"SHF_NOTE_NV_CUINFO"
        /*0018*/ 	.short	0x0002
        /*001a*/ 	.short	0x0064
        /*001c*/ 	.short	0x0082
	.zero		2


//--------------------- .nv.info                  --------------------------
	.section	.nv.info,"",@"SHT_CUDA_INFO"
	.align	4


	//----- nvinfo : EIATTR_REGCOUNT
	.align		4
        /*0000*/ 	.byte	0x04, 0x2f
        /*0002*/ 	.short	(.L_2 - .L_1)
	.align		4
.L_1:
        /*0004*/ 	.word	index@(embedding_lookup)
        /*0008*/ 	.word	0x00000018


	//----- nvinfo : EIATTR_FRAME_SIZE
	.align		4
.L_2:
        /*000c*/ 	.byte	0x04, 0x11
        /*000e*/ 	.short	(.L_4 - .L_3)
	.align		4
.L_3:
        /*0010*/ 	.word	index@(embedding_lookup)
        /*0014*/ 	.word	0x00000000


	//----- nvinfo : EIATTR_REGCOUNT
	.align		4
.L_4:
        /*0018*/ 	.byte	0x04, 0x2f
        /*001a*/ 	.short	(.L_6 - .L_5)
	.align		4
.L_5:
        /*001c*/ 	.word	index@(linear)
        /*0020*/ 	.word	0x00000020


	//----- nvinfo : EIATTR_FRAME_SIZE
	.align		4
.L_6:
        /*0024*/ 	.byte	0x04, 0x11
        /*0026*/ 	.short	(.L_8 - .L_7)
	.align		4
.L_7:
        /*0028*/ 	.word	index@(linear)
        /*002c*/ 	.word	0x00000000


	//----- nvinfo : EIATTR_REGCOUNT
	.align		4
.L_8:
        /*0030*/ 	.byte	0x04, 0x2f
        /*0032*/ 	.short	(.L_10 - .L_9)
	.align		4
.L_9:
        /*0034*/ 	.word	index@(_Z12quantized_mmILi1EEvPKfPKhPf15QuantizedConfig)
        /*0038*/ 	.word	0x0000001d


	//----- nvinfo : EIATTR_FRAME_SIZE
	.align		4
.L_10:
        /*003c*/ 	.byte	0x04, 0x11
        /*003e*/ 	.short	(.L_12 - .L_11)
	.align		4
.L_11:
        /*0040*/ 	.word	index@(_Z12quantized_mmILi1EEvPKfPKhPf15QuantizedConfig)
        /*0044*/ 	.word	0x00000000


	//----- nvinfo : EIATTR_REGCOUNT
	.align		4
.L_12:
        /*0048*/ 	.byte	0x04, 0x2f
        /*004a*/ 	.short	(.L_14 - .L_13)
	.align		4
.L_13:
        /*004c*/ 	.word	index@(_Z12quantized_mmILi2EEvPKfPKhPf15QuantizedConfig)
        /*0050*/ 	.word	0x0000001d


	//----- nvinfo : EIATTR_FRAME_SIZE
	.align		4
.L_14:
        /*0054*/ 	.byte	0x04, 0x11
        /*0056*/ 	.short	(.L_16 - .L_15)
	.align		4
.L_15:
        /*0058*/ 	.word	index@(_Z12quantized_mmILi2EEvPKfPKhPf15QuantizedConfig)
        /*005c*/ 	.word	0x00000000


	//----- nvinfo : EIATTR_REGCOUNT
	.align		4
.L_16:
        /*0060*/ 	.byte	0x04, 0x2f
        /*0062*/ 	.short	(.L_18 - .L_17)
	.align		4
.L_17:
        /*0064*/ 	.word	index@(_Z12quantized_mmILi4EEvPKfPKhPf15QuantizedConfig)
        /*0068*/ 	.word	0x0000001e


	//----- nvinfo : EIATTR_FRAME_SIZE
	.align		4
.L_18:
        /*006c*/ 	.byte	0x04, 0x11
        /*006e*/ 	.short	(.L_20 - .L_19)
	.align		4
.L_19:
        /*0070*/ 	.word	index@(_Z12quantized_mmILi4EEvPKfPKhPf15QuantizedConfig)
        /*0074*/ 	.word	0x00000000


	//----- nvinfo : EIATTR_REGCOUNT
	.align		4
.L_20:
        /*0078*/ 	.byte	0x04, 0x2f
        /*007a*/ 	.short	(.L_22 - .L_21)
	.align		4
.L_21:
        /*007c*/ 	.word	index@(_Z12quantized_mmILi8EEvPKfPKhPf15QuantizedConfig)
        /*0080*/ 	.word	0x0000001f


	//----- nvinfo : EIATTR_FRAME_SIZE
	.align		4
.L_22:
        /*0084*/ 	.byte	0x04, 0x11
        /*0086*/ 	.short	(.L_24 - .L_23)
	.align		4
.L_23:
        /*0088*/ 	.word	index@(_Z12quantized_mmILi8EEvPKfPKhPf15QuantizedConfig)
        /*008c*/ 	.word	0x00000000


	//----- nvinfo : EIATTR_REGCOUNT
	.align		4
.L_24:
        /*0090*/ 	.byte	0x04, 0x2f
        /*0092*/ 	.short	(.L_26 - .L_25)
	.align		4
.L_25:
        /*0094*/ 	.word	index@(add)
        /*0098*/ 	.word	0x00000014


	//----- nvinfo : EIATTR_FRAME_SIZE
	.align		4
.L_26:
        /*009c*/ 	.byte	0x04, 0x11
        /*009e*/ 	.short	(.L_28 - .L_27)
	.align		4
.L_27:
        /*00a0*/ 	.word	index@(add)
        /*00a4*/ 	.word	0x00000000


	//----- nvinfo : EIATTR_REGCOUNT
	.align		4
.L_28:
        /*00a8*/ 	.byte	0x04, 0x2f
        /*00aa*/ 	.short	(.L_30 - .L_29)
	.align		4
.L_29:
        /*00ac*/ 	.word	index@(rms_norm)
        /*00b0*/ 	.word	0x0000001f


	//----- nvinfo : EIATTR_FRAME_SIZE
	.align		4
.L_30:
        /*00b4*/ 	.byte	0x04, 0x11
        /*00b6*/ 	.short	(.L_32 - .L_31)
	.align		4
.L_31:
        /*00b8*/ 	.word	index@($__internal_7_$__cuda_sm3x_div_rn_noftz_f32_slowpath)
        /*00bc*/ 	.word	0x00000000


	//----- nvinfo : EIATTR_FRAME_SIZE
	.align		4
.L_32:
        /*00c0*/ 	.byte	0x04, 0x11
        /*00c2*/ 	.short	(.L_34 - .L_33)
	.align		4
.L_33:
        /*00c4*/ 	.word	index@(rms_norm)
        /*00c8*/ 	.word	0x00000000


	//----- nvinfo : EIATTR_REGCOUNT
	.align		4
.L_34:
        /*00cc*/ 	.byte	0x04, 0x2f
        /*00ce*/ 	.short	(.L_36 - .L_35)
	.align		4
.L_35:
        /*00d0*/ 	.word	index@(silu)
        /*00d4*/ 	.word	0x00000014


	//----- nvinfo : EIATTR_FRAME_SIZE
	.align		4
.L_36:
        /*00d8*/ 	.byte	0x04, 0x11
        /*00da*/ 	.short	(.L_38 - .L_37)
	.align		4
.L_37:
        /*00dc*/ 	.word	index@($__internal_6_$__cuda_sm20_rcp_rn_f32_slowpath)
        /*00e0*/ 	.word	0x00000000


	//----- nvinfo : EIATTR_FRAME_SIZE
	.align		4
.L_38:
        /*00e4*/ 	.byte	0x04, 0x11
        /*00e6*/ 	.short	(.L_40 - .L_39)
	.align		4
.L_39:
        /*00e8*/ 	.word	index@(silu)
        /*00ec*/ 	.word	0x00000000


	//----- nvinfo : EIATTR_REGCOUNT
	.align		4
.L_40:
        /*00f0*/ 	.byte	0x04, 0x2f
        /*00f2*/ 	.short	(.L_42 - .L_41)
	.align		4
.L_41:
        /*00f4*/ 	.word	index@(fused_gate_up_silu)
        /*00f8*/ 	.word	0x00000018


	//----- nvinfo : EIATTR_FRAME_SIZE
	.align		4
.L_42:
        /*00fc*/ 	.byte	0x04, 0x11
        /*00fe*/ 	.short	(.L_44 - .L_43)
	.align		4
.L_43:
        /*0100*/ 	.word	index@($__internal_5_$__cuda_sm20_rcp_rn_f32_slowpath)
        /*0104*/ 	.word	0x00000000


	//----- nvinfo : EIATTR_FRAME_SIZE
	.align		4
.L_44:
        /*0108*/ 	.byte	0x04, 0x11
        /*010a*/ 	.short	(.L_46 - .L_45)
	.align		4
.L_45:
        /*010c*/ 	.word	index@(fused_gate_up_silu)
        /*0110*/ 	.word	0x00000000


	//----- nvinfo : EIATTR_REGCOUNT
	.align		4
.L_46:
        /*0114*/ 	.byte	0x04, 0x2f
        /*0116*/ 	.short	(.L_48 - .L_47)
	.align		4
.L_47:
        /*0118*/ 	.word	index@(rope)
        /*011c*/ 	.word	0x0000001e


	//----- nvinfo : EIATTR_FRAME_SIZE
	.align		4
.L_48:
        /*0120*/ 	.byte	0x04, 0x11
        /*0122*/ 	.short	(.L_50 - .L_49)
	.align		4
.L_49:
        /*0124*/ 	.word	index@($__internal_4_$__cuda_sm3x_div_rn_noftz_f32_slowpath)
        /*0128*/ 	.word	0x00000020


	//----- nvinfo : EIATTR_FRAME_SIZE
	.align		4
.L_50:
        /*012c*/ 	.byte	0x04, 0x11
        /*012e*/ 	.short	(.L_52 - .L_51)
	.align		4
.L_51:
        /*0130*/ 	.word	index@(rope)
        /*0134*/ 	.word	0x00000020


	//----- nvinfo : EIATTR_REGCOUNT
	.align		4
.L_52:
        /*0138*/ 	.byte	0x04, 0x2f
        /*013a*/ 	.short	(.L_54 - .L_53)
	.align		4
.L_53:
        /*013c*/ 	.word	index@(fused_qkv_rope)
        /*0140*/ 	.word	0x00000020


	//----- nvinfo : EIATTR_FRAME_SIZE
	.align		4
.L_54:
        /*0144*/ 	.byte	0x04, 0x11
        /*0146*/ 	.short	(.L_56 - .L_55)
	.align		4
.L_55:
        /*0148*/ 	.word	index@($__internal_3_$__cuda_sm3x_div_rn_noftz_f32_slowpath)
        /*014c*/ 	.word	0x00000020


	//----- nvinfo : EIATTR_FRAME_SIZE
	.align		4
.L_56:
        /*0150*/ 	.byte	0x04, 0x11
        /*0152*/ 	.short	(.L_58 - .L_57)
	.align		4
.L_57:
        /*0154*/ 	.word	index@(fused_qkv_rope)
        /*0158*/ 	.word	0x00000020


	//----- nvinfo : EIATTR_REGCOUNT
	.align		4
.L_58:
        /*015c*/ 	.byte	0x04, 0x2f
        /*015e*/ 	.short	(.L_60 - .L_59)
	.align		4
.L_59:
        /*0160*/ 	.word	index@(flash_attention)
        /*0164*/ 	.word	0x00000028


	//----- nvinfo : EIATTR_FRAME_SIZE
	.align		4
.L_60:
        /*0168*/ 	.byte	0x04, 0x11
        /*016a*/ 	.short	(.L_62 - .L_61)
	.align		4
.L_61:
        /*016c*/ 	.word	index@($__internal_2_$__cuda_sm20_rcp_rn_f32_slowpath)
        /*0170*/ 	.word	0x00000600


	//----- nvinfo : EIATTR_FRAME_SIZE
	.align		4
.L_62:
        /*0174*/ 	.byte	0x04, 0x11
        /*0176*/ 	.short	(.L_64 - .L_63)
	.align		4
.L_63:
        /*0178*/ 	.word	index@(flash_attention)
        /*017c*/ 	.word	0x00000600


	//----- nvinfo : EIATTR_REGCOUNT
	.align		4
.L_64:
        /*0180*/ 	.byte	0x04, 0x2f
        /*0182*/ 	.short	(.L_66 - .L_65)
	.align		4
.L_65:
        /*0184*/ 	.word	index@(flash_attention_paged)
        /*0188*/ 	.word	0x00000030


	//----- nvinfo : EIATTR_FRAME_SIZE
	.align		4
.L_66:
        /*018c*/ 	.byte	0x04, 0x11
        /*018e*/ 	.short	(.L_68 - .L_67)
	.align		4
.L_67:
        /*0190*/ 	.word	index@($__internal_1_$__cuda_sm20_rcp_rn_f32_slowpath)
        /*0194*/ 	.word	0x00000600


	//----- nvinfo : EIATTR_FRAME_SIZE
	.align		4
.L_68:
        /*0198*/ 	.byte	0x04, 0x11
        /*019a*/ 	.short	(.L_70 - .L_69)
	.align		4
.L_69:
        /*019c*/ 	.word	index@(flash_attention_paged)
        /*01a0*/ 	.word	0x00000600


	//----- nvinfo : EIATTR_REGCOUNT
	.align		4
.L_70:
        /*01a4*/ 	.byte	0x04, 0x2f
        /*01a6*/ 	.short	(.L_72 - .L_71)
	.align		4
.L_71:
        /*01a8*/ 	.word	index@(sample_from_logits)
        /*01ac*/ 	.word	0x00000020


	//----- nvinfo : EIATTR_FRAME_SIZE
	.align		4
.L_72:
        /*01b0*/ 	.byte	0x04, 0x11
        /*01b2*/ 	.short	(.L_74 - .L_73)
	.align		4
.L_73:
        /*01b4*/ 	.word	index@($__internal_0_$__cuda_sm3x_div_rn_noftz_f32_slowpath)
        /*01b8*/ 	.word	0x00000600


	//----- nvinfo : EIATTR_FRAME_SIZE
	.align		4
.L_74:
        /*01bc*/ 	.byte	0x04, 0x11
        /*01be*/ 	.short	(.L_76 - .L_75)
	.align		4
.L_75:
        /*01c0*/ 	.word	index@(sample_from_logits)
        /*01c4*/ 	.word	0x00000600


	//----- nvinfo : EIATTR_MIN_STACK_SIZE
	.align		4
.L_76:
        /*01c8*/ 	.byte	0x04, 0x12
        /*01ca*/ 	.short	(.L_78 - .L_77)
	.align		4
.L_77:
        /*01cc*/ 	.word	index@(sample_from_logits)
        /*01d0*/ 	.word	0x00000600


	//----- nvinfo : EIATTR_MIN_STACK_SIZE
	.align		4
.L_78:
        /*01d4*/ 	.byte	0x04, 0x12
        /*01d6*/ 	.short	(.L_80 - .L_79)
	.align		4
.L_79:
        /*01d8*/ 	.word	index@(flash_attention_paged)
        /*01dc*/ 	.word	0x00000600


	//----- nvinfo : EIATTR_MIN_STACK_SIZE
	.align		4
.L_80:
        /*01e0*/ 	.byte	0x04, 0x12
        /*01e2*/ 	.short	(.L_82 - .L_81)
	.align		4
.L_81:
        /*01e4*/ 	.word	index@(flash_attention)
        /*01e8*/ 	.word	0x00000600


	//----- nvinfo : EIATTR_MIN_STACK_SIZE
	.align		4
.L_82:
        /*01ec*/ 	.byte	0x04, 0x12
        /*01ee*/ 	.short	(.L_84 - .L_83)
	.align		4
.L_83:
        /*01f0*/ 	.word	index@(fused_qkv_rope)
        /*01f4*/ 	.word	0x00000020


	//----- nvinfo : EIATTR_MIN_STACK_SIZE
	.align		4
.L_84:
        /*01f8*/ 	.byte	0x04, 0x12
        /*01fa*/ 	.short	(.L_86 - .L_85)
	.align		4
.L_85:
        /*01fc*/ 	.word	index@(rope)
        /*0200*/ 	.word	0x00000020


	//----- nvinfo : EIATTR_MIN_STACK_SIZE
	.align		4
.L_86:
        /*0204*/ 	.byte	0x04, 0x12
        /*0206*/ 	.short	(.L_88 - .L_87)
	.align		4
.L_87:
        /*0208*/ 	.word	index@(fused_gate_up_silu)
        /*020c*/ 	.word	0x00000000


	//----- nvinfo : EIATTR_MIN_STACK_SIZE
	.align		4
.L_88:
        /*0210*/ 	.byte	0x04, 0x12
        /*0212*/ 	.short	(.L_90 - .L_89)
	.align		4
.L_89:
        /*0214*/ 	.word	index@(silu)
        /*0218*/ 	.word	0x00000000


	//----- nvinfo : EIATTR_MIN_STACK_SIZE
	.align		4
.L_90:
        /*021c*/ 	.byte	0x04, 0x12
        /*021e*/ 	.short	(.L_92 - .L_91)
	.align		4
.L_91:
        /*0220*/ 	.word	index@(rms_norm)
        /*0224*/ 	.word	0x00000000


	//----- nvinfo : EIATTR_MIN_STACK_SIZE
	.align		4
.L_92:
        /*0228*/ 	.byte	0x04, 0x12
        /*022a*/ 	.short	(.L_94 - .L_93)
	.align		4
.L_93:
        /*022c*/ 	.word	index@(add)
        /*0230*/ 	.word	0x00000000


	//----- nvinfo : EIATTR_MIN_STACK_SIZE
	.align		4
.L_94:
        /*0234*/ 	.byte	0x04, 0x12
        /*0236*/ 	.short	(.L_96 - .L_95)
	.align		4
.L_95:
        /*0238*/ 	.word	index@(_Z12quantized_mmILi8EEvPKfPKhPf15QuantizedConfig)
        /*023c*/ 	.word	0x00000000


	//----- nvinfo : EIATTR_MIN_STACK_SIZE
	.align		4
.L_96:
        /*0240*/ 	.byte	0x04, 0x12
        /*0242*/ 	.short	(.L_98 - .L_97)
	.align		4
.L_97:
        /*0244*/ 	.word	index@(_Z12quantized_mmILi4EEvPKfPKhPf15QuantizedConfig)
        /*0248*/ 	.word	0x00000000


	//----- nvinfo : EIATTR_MIN_STACK_SIZE
	.align		4
.L_98:
        /*024c*/ 	.byte	0x04, 0x12
        /*024e*/ 	.short	(.L_100 - .L_99)
	.align		4
.L_99:
        /*0250*/ 	.word	index@(_Z12quantized_mmILi2EEvPKfPKhPf15QuantizedConfig)
        /*0254*/ 	.word	0x00000000


	//----- nvinfo : EIATTR_MIN_STACK_SIZE
	.align		4
.L_100:
        /*0258*/ 	.byte	0x04, 0x12
        /*025a*/ 	.short	(.L_102 - .L_101)
	.align		4
.L_101:
        /*025c*/ 	.word	index@(_Z12quantized_mmILi1EEvPKfPKhPf15QuantizedConfig)
        /*0260*/ 	.word	0x00000000


	//----- nvinfo : EIATTR_MIN_STACK_SIZE
	.align		4
.L_102:
        /*0264*/ 	.byte	0x04, 0x12
        /*0266*/ 	.short	(.L_104 - .L_103)
	.align		4
.L_103:
        /*0268*/ 	.word	index@(linear)
        /*026c*/ 	.word	0x00000000


	//----- nvinfo : EIATTR_MIN_STACK_SIZE
	.align		4
.L_104:
        /*0270*/ 	.byte	0x04, 0x12
        /*0272*/ 	.short	(.L_106 - .L_105)
	.align		4
.L_105:
        /*0274*/ 	.word	index@(embedding_lookup)
        /*0278*/ 	.word	0x00000000
.L_106:


//--------------------- .nv.compat                --------------------------
	.section	.nv.compat,"",@"SHT_CUDA_COMPAT_INFO"
	.align	4
        /*0000*/ 	.byte	0x02, 0x09, 0x00, 0x00, 0x02, 0x02, 0x01, 0x00, 0x02, 0x05, 0x05, 0x00, 0x03, 0x07, 0x01, 0x01
        /*0010*/ 	.byte	0x02, 0x03, 0x00, 0x00, 0x02, 0x06, 0x01, 0x00, 0x04, 0x0b, 0x08, 0x00, 0x01, 0x00, 0x00, 0x00
        /*0020*/ 	.byte	0x00, 0x00, 0x00, 0x00


//--------------------- .nv.info.sample_from_logits --------------------------
	.section	.nv.info.sample_from_logits,"",@"SHT_CUDA_INFO"
	.sectionflags	@""
	.align	4


	//----- nvinfo : EIATTR_CUDA_API_VERSION
	.align		4
        /*0000*/ 	.byte	0x04, 0x37
        /*0002*/ 	.short	(.L_108 - .L_107)
.L_107:
        /*0004*/ 	.word	0x00000082


	//----- nvinfo : EIATTR_KPARAM_INFO
	.align		4
.L_108:
        /*0008*/ 	.byte	0x04, 0x17
        /*000a*/ 	.short	(.L_110 - .L_109)
.L_109:
        /*000c*/ 	.word	0x00000000
        /*0010*/ 	.short	0x0002
        /*0012*/ 	.short	0x0010
        /*0014*/ 	.byte	0x00, 0xf0, 0x61, 0x00


	//----- nvinfo : EIATTR_KPARAM_INFO
	.align		4
.L_110:
        /*0018*/ 	.byte	0x04, 0x17
        /*001a*/ 	.short	(.L_112 - .L_111)
.L_111:
        /*001c*/ 	.word	0x00000000
        /*0020*/ 	.short	0x0001
        /*0022*/ 	.short	0x0008
        /*0024*/ 	.byte	0x00, 0xf5, 0x21, 0x00


	//----- nvinfo : EIATTR_KPARAM_INFO
	.align		4
.L_112:
        /*0028*/ 	.byte	0x04, 0x17
        /*002a*/ 	.short	(.L_114 - .L_113)
.L_113:
        /*002c*/ 	.word	0x00000000
        /*0030*/ 	.short	0x0000
        /*0032*/ 	.short	0x0000
        /*0034*/ 	.byte	0x00, 0xf5, 0x21, 0x00


	//----- nvinfo : EIATTR_SPARSE_MMA_MASK
	.align		4
.L_114:
        /*0038*/ 	.byte	0x03, 0x50
        /*003a*/ 	.short	0x0000


	//----- nvinfo : EIATTR_MAXREG_COUNT
	.align		4
        /*003c*/ 	.byte	0x03, 0x1b
        /*003e*/ 	.short	0x00ff


	//----- nvinfo : EIATTR_MERCURY_ISA_VERSION
	.align		4
        /*0040*/ 	.byte	0x03, 0x5f
        /*0042*/ 	.short	0x0101


	//----- nvinfo : EIATTR_VRC_CTA_INIT_COUNT
	.align		4
        /*0044*/ 	.byte	0x02, 0x4a
	.zero		1
	.zero		1


	//----- nvinfo : EIATTR_EXIT_INSTR_OFFSETS
	.align		4
        /*0048*/ 	.byte	0x04, 0x1c
        /*004a*/ 	.short	(.L_116 - .L_115)


	//   ....[0]....
.L_115:
        /*004c*/ 	.word	0x00000080


	//   ....[1]....
        /*0050*/ 	.word	0x000000f0


	//   ....[2]....
        /*0054*/ 	.word	0x00000f70


	//   ....[3]....
        /*0058*/ 	.word	0x000024d0


	//   ....[4]....
        /*005c*/ 	.word	0x00002780


	//----- nvinfo : EIATTR_CRS_STACK_SIZE
	.align		4
.L_116:
        /*0060*/ 	.byte	0x04, 0x1e
        /*0062*/ 	.short	(.L_118 - .L_117)
.L_117:
        /*0064*/ 	.word	0x00000000


	//----- nvinfo : EIATTR_CBANK_PARAM_SIZE
	.align		4
.L_118:
        /*0068*/ 	.byte	0x03, 0x19
        /*006a*/ 	.short	0x0028


	//----- nvinfo : EIATTR_PARAM_CBANK
	.align		4
        /*006c*/ 	.byte	0x04, 0x0a
        /*006e*/ 	.short	(.L_120 - .L_119)
	.align		4
.L_119:
        /*0070*/ 	.word	index@(.nv.constant0.sample_from_logits)
        /*0074*/ 	.short	0x0380
        /*0076*/ 	.short	0x0028


	//----- nvinfo : EIATTR_SW_WAR
	.align		4
.L_120:
        /*0078*/ 	.byte	0x04, 0x36
        /*007a*/ 	.short	(.L_122 - .L_121)
.L_121:
        /*007c*/ 	.word	0x00000008
.L_122:


//--------------------- .nv.info.flash_attention_paged --------------------------
	.section	.nv.info.flash_attention_paged,"",@"SHT_CUDA_INFO"
	.sectionflags	@""
	.align	4


	//----- nvinfo : EIATTR_CUDA_API_VERSION
	.align		4
        /*0000*/ 	.byte	0x04, 0x37
        /*0002*/ 	.short	(.L_124 - .L_123)
.L_123:
        /*0004*/ 	.word	0x00000082


	//----- nvinfo : EIATTR_KPARAM_INFO
	.align		4
.L_124:
        /*0008*/ 	.byte	0x04, 0x17
        /*000a*/ 	.short	(.L_126 - .L_125)
.L_125:
        /*000c*/ 	.word	0x00000000
        /*0010*/ 	.short	0x0005
        /*0012*/ 	.short	0x0028
        /*0014*/ 	.byte	0x00, 0xf0, 0xd1, 0x00


	//----- nvinfo : EIATTR_KPARAM_INFO
	.align		4
.L_126:
        /*0018*/ 	.byte	0x04, 0x17
        /*001a*/ 	.short	(.L_128 - .L_127)
.L_127:
        /*001c*/ 	.word	0x00000000
        /*0020*/ 	.short	0x0004
        /*0022*/ 	.short	0x0020
        /*0024*/ 	.byte	0x00, 0xf5, 0x21, 0x00


	//----- nvinfo : EIATTR_KPARAM_INFO
	.align		4
.L_128:
        /*0028*/ 	.byte	0x04, 0x17
        /*002a*/ 	.short	(.L_130 - .L_129)
.L_129:
        /*002c*/ 	.word	0x00000000
        /*0030*/ 	.short	0x0003
        /*0032*/ 	.short	0x0018
        /*0034*/ 	.byte	0x00, 0xf5, 0x21, 0x00


	//----- nvinfo : EIATTR_KPARAM_INFO
	.align		4
.L_130:
        /*0038*/ 	.byte	0x04, 0x17
        /*003a*/ 	.short	(.L_132 - .L_131)
.L_131:
        /*003c*/ 	.word	0x00000000
        /*0040*/ 	.short	0x0002
        /*0042*/ 	.short	0x0010
        /*0044*/ 	.byte	0x00, 0xf5, 0x21, 0x00


	//----- nvinfo : EIATTR_KPARAM_INFO
	.align		4
.L_132:
        /*0048*/ 	.byte	0x04, 0x17
        /*004a*/ 	.short	(.L_134 - .L_133)
.L_133:
        /*004c*/ 	.word	0x00000000
        /*0050*/ 	.short	0x0001
        /*0052*/ 	.short	0x0008
        /*0054*/ 	.byte	0x00, 0xf5, 0x21, 0x00


	//----- nvinfo : EIATTR_KPARAM_INFO
	.align		4
.L_134:
        /*0058*/ 	.byte	0x04, 0x17
        /*005a*/ 	.short	(.L_136 - .L_135)
.L_135:
        /*005c*/ 	.word	0x00000000
        /*0060*/ 	.short	0x0000
        /*0062*/ 	.short	0x0000
        /*0064*/ 	.byte	0x00, 0xf5, 0x21, 0x00


	//----- nvinfo : EIATTR_SPARSE_MMA_MASK
	.align		4
.L_136:
        /*0068*/ 	.byte	0x03, 0x50
        /*006a*/ 	.short	0x0000


	//----- nvinfo : EIATTR_MAXREG_COUNT
	.align		4
        /*006c*/ 	.byte	0x03, 0x1b
        /*006e*/ 	.short	0x00ff


	//----- nvinfo : EIATTR_MERCURY_ISA_VERSION
	.align		4
        /*0070*/ 	.byte	0x03, 0x5f
        /*0072*/ 	.short	0x0101


	//----- nvinfo : EIATTR_VRC_CTA_INIT_COUNT
	.align		4
        /*0074*/ 	.byte	0x02, 0x4a
	.zero		1
	.zero		1


	//----- nvinfo : EIATTR_EXIT_INSTR_OFFSETS
	.align		4
        /*0078*/ 	.byte	0x04, 0x1c
        /*007a*/ 	.short	(.L_138 - .L_137)


	//   ....[0]....
.L_137:
        /*007c*/ 	.word	0x000000a0


	//   ....[1]....
        /*0080*/ 	.word	0x00000160


	//   ....[2]....
        /*0084*/ 	.word	0x00000310


	//   ....[3]....
        /*0088*/ 	.word	0x000033a0


	//   ....[4]....
        /*008c*/ 	.word	0x00006550


	//   ....[5]....
        /*0090*/ 	.word	0x0000ae70


	//----- nvinfo : EIATTR_CRS_STACK_SIZE
	.align		4
.L_138:
        /*0094*/ 	.byte	0x04, 0x1e
        /*0096*/ 	.short	(.L_140 - .L_139)
.L_139:
        /*0098*/ 	.word	0x00000000


	//----- nvinfo : EIATTR_CBANK_PARAM_SIZE
	.align		4
.L_140:
        /*009c*/ 	.byte	0x03, 0x19
        /*009e*/ 	.short	0x005c


	//----- nvinfo : EIATTR_PARAM_CBANK
	.align		4
        /*00a0*/ 	.byte	0x04, 0x0a
        /*00a2*/ 	.short	(.L_142 - .L_141)
	.align		4
.L_141:
        /*00a4*/ 	.word	index@(.nv.constant0.flash_attention_paged)
        /*00a8*/ 	.short	0x0380
        /*00aa*/ 	.short	0x005c


	//----- nvinfo : EIATTR_SW_WAR
	.align		4
.L_142:
        /*00ac*/ 	.byte	0x04, 0x36
        /*00ae*/ 	.short	(.L_144 - .L_143)
.L_143:
        /*00b0*/ 	.word	0x00000008
.L_144:


//--------------------- .nv.info.flash_attention  --------------------------
	.section	.nv.info.flash_attention,"",@"SHT_CUDA_INFO"
	.sectionflags	@""
	.align	4


	//----- nvinfo : EIATTR_CUDA_API_VERSION
	.align		4
        /*0000*/ 	.byte	0x04, 0x37
        /*0002*/ 	.short	(.L_146 - .L_145)
.L_145:
        /*0004*/ 	.word	0x00000082


	//----- nvinfo : EIATTR_KPARAM_INFO
	.align		4
.L_146:
        /*0008*/ 	.byte	0x04, 0x17
        /*000a*/ 	.short	(.L_148 - .L_147)
.L_147:
        /*000c*/ 	.word	0x00000000
        /*0010*/ 	.short	0x0006
        /*0012*/ 	.short	0x0030
        /*0014*/ 	.byte	0x00, 0xf0, 0xb1, 0x00


	//----- nvinfo : EIATTR_KPARAM_INFO
	.align		4
.L_148:
        /*0018*/ 	.byte	0x04, 0x17
        /*001a*/ 	.short	(.L_150 - .L_149)
.L_149:
        /*001c*/ 	.word	0x00000000
        /*0020*/ 	.short	0x0005
        /*0022*/ 	.short	0x0028
        /*0024*/ 	.byte	0x00, 0xf5, 0x21, 0x00


	//----- nvinfo : EIATTR_KPARAM_INFO
	.align		4
.L_150:
        /*0028*/ 	.byte	0x04, 0x17
        /*002a*/ 	.short	(.L_152 - .L_151)
.L_151:
        /*002c*/ 	.word	0x00000000
        /*0030*/ 	.short	0x0004
        /*0032*/ 	.short	0x0020
        /*0034*/ 	.byte	0x00, 0xf5, 0x21, 0x00


	//----- nvinfo : EIATTR_KPARAM_INFO
	.align		4
.L_152:
        /*0038*/ 	.byte	0x04, 0x17
        /*003a*/ 	.short	(.L_154 - .L_153)
.L_153:
        /*003c*/ 	.word	0x00000000
        /*0040*/ 	.short	0x0003
        /*0042*/ 	.short	0x0018
        /*0044*/ 	.byte	0x00, 0xf5, 0x21, 0x00


	//----- nvinfo : EIATTR_KPARAM_INFO
	.align		4
.L_154:
        /*0048*/ 	.byte	0x04, 0x17
        /*004a*/ 	.short	(.L_156 - .L_155)
.L_155:
        /*004c*/ 	.word	0x00000000
        /*0050*/ 	.short	0x0002
        /*0052*/ 	.short	0x0010
        /*0054*/ 	.byte	0x00, 0xf5, 0x21, 0x00


	//----- nvinfo : EIATTR_KPARAM_INFO
	.align		4
.L_156:
        /*0058*/ 	.byte	0x04, 0x17
        /*005a*/ 	.short	(.L_158 - .L_157)
.L_157:
        /*005c*/ 	.word	0x00000000
        /*0060*/ 	.short	0x0001
        /*0062*/ 	.short	0x0008
        /*0064*/ 	.byte	0x00, 0xf5, 0x21, 0x00


	//----- nvinfo : EIATTR_KPARAM_INFO
	.align		4
.L_158:
        /*0068*/ 	.byte	0x04, 0x17
        /*006a*/ 	.short	(.L_160 - .L_159)
.L_159:
        /*006c*/ 	.word	0x00000000
        /*0070*/ 	.short	0x0000
        /*0072*/ 	.short	0x0000
        /*0074*/ 	.byte	0x00, 0xf5, 0x21, 0x00


	//----- nvinfo : EIATTR_SPARSE_MMA_MASK
	.align		4
.L_160:
        /*0078*/ 	.byte	0x03, 0x50
        /*007a*/ 	.short	0x0000


	//----- nvinfo : EIATTR_MAXREG_COUNT
	.align		4
        /*007c*/ 	.byte	0x03, 0x1b
        /*007e*/ 	.short	0x00ff


	//----- nvinfo : EIATTR_MERCURY_ISA_VERSION
	.align		4
        /*0080*/ 	.byte	0x03, 0x5f
        /*0082*/ 	.short	0x0101


	//----- nvinfo : EIATTR_VRC_CTA_INIT_COUNT
	.align		4
        /*0084*/ 	.byte	0x02, 0x4a
	.zero		1
	.zero		1


	//----- nvinfo : EIATTR_EXIT_INSTR_OFFSETS
	.align		4
        /*0088*/ 	.byte	0x04, 0x1c
        /*008a*/ 	.short	(.L_162 - .L_161)


	//   ....[0]....
.L_161:
        /*008c*/ 	.word	0x00000080


	//   ....[1]....
        /*0090*/ 	.word	0x00000140


	//   ....[2]....
        /*0094*/ 	.word	0x000002f0


	//   ....[3]....
        /*0098*/ 	.word	0x00003190


	//   ....[4]....
        /*009c*/ 	.word	0x00006160


	//   ....[5]....
        /*00a0*/ 	.word	0x0000a570


	//----- nvinfo : EIATTR_CRS_STACK_SIZE
	.align		4
.L_162:
        /*00a4*/ 	.byte	0x04, 0x1e
        /*00a6*/ 	.short	(.L_164 - .L_163)
.L_163:
        /*00a8*/ 	.word	0x00000000


	//----- nvinfo : EIATTR_CBANK_PARAM_SIZE
	.align		4
.L_164:
        /*00ac*/ 	.byte	0x03, 0x19
        /*00ae*/ 	.short	0x005c


	//----- nvinfo : EIATTR_PARAM_CBANK
	.align		4
        /*00b0*/ 	.byte	0x04, 0x0a
        /*00b2*/ 	.short	(.L_166 - .L_165)
	.align		4
.L_165:
        /*00b4*/ 	.word	index@(.nv.constant0.flash_attention)
        /*00b8*/ 	.short	0x0380
        /*00ba*/ 	.short	0x005c


	//----- nvinfo : EIATTR_SW_WAR
	.align		4
.L_166:
        /*00bc*/ 	.byte	0x04, 0x36
        /*00be*/ 	.short	(.L_168 - .L_167)
.L_167:
        /*00c0*/ 	.word	0x00000008
.L_168:


//--------------------- .nv.info.fused_qkv_rope   --------------------------
	.section	.nv.info.fused_qkv_rope,"",@"SHT_CUDA_INFO"
	.sectionflags	@""
	.align	4


	//----- nvinfo : EIATTR_CUDA_API_VERSION
	.align		4
        /*0000*/ 	.byte	0x04, 0x37
        /*0002*/ 	.short	(.L_170 - .L_169)
.L_169:
        /*0004*/ 	.word	0x00000082


	//----- nvinfo : EIATTR_KPARAM_INFO
	.align		4
.L_170:
        /*0008*/ 	.byte	0x04, 0x17
        /*000a*/ 	.short	(.L_172 - .L_171)
.L_171:
        /*000c*/ 	.word	0x00000000
        /*0010*/ 	.short	0x0007
        /*0012*/ 	.short	0x0038
        /*0014*/ 	.byte	0x00, 0xf0, 0xb1, 0x00


	//----- nvinfo : EIATTR_KPARAM_INFO
	.align		4
.L_172:
        /*0018*/ 	.byte	0x04, 0x17
        /*001a*/ 	.short	(.L_174 - .L_173)
.L_173:
        /*001c*/ 	.word	0x00000000
        /*0020*/ 	.short	0x0006
        /*0022*/ 	.short	0x0030
        /*0024*/ 	.byte	0x00, 0xf5, 0x21, 0x00


	//----- nvinfo : EIATTR_KPARAM_INFO
	.align		4
.L_174:
        /*0028*/ 	.byte	0x04, 0x17
        /*002a*/ 	.short	(.L_176 - .L_175)
.L_175:
        /*002c*/ 	.word	0x00000000
        /*0030*/ 	.short	0x0005
        /*0032*/ 	.short	0x0028
        /*0034*/ 	.byte	0x00, 0xf5, 0x21, 0x00


	//----- nvinfo : EIATTR_KPARAM_INFO
	.align		4
.L_176:
        /*0038*/ 	.byte	0x04, 0x17
        /*003a*/ 	.short	(.L_178 - .L_177)
.L_177:
        /*003c*/ 	.word	0x00000000
        /*0040*/ 	.short	0x0004
        /*0042*/ 	.short	0x0020
        /*0044*/ 	.byte	0x00, 0xf5, 0x21, 0x00


	//----- nvinfo : EIATTR_KPARAM_INFO
	.align		4
.L_178:
        /*0048*/ 	.byte	0x04, 0x17
        /*004a*/ 	.short	(.L_180 - .L_179)
.L_179:
        /*004c*/ 	.word	0x00000000
        /*0050*/ 	.short	0x0003
        /*0052*/ 	.short	0x0018
        /*0054*/ 	.byte	0x00, 0xf5, 0x21, 0x00


	//----- nvinfo : EIATTR_KPARAM_INFO
	.align		4
.L_180:
        /*0058*/ 	.byte	0x04, 0x17
        /*005a*/ 	.short	(.L_182 - .L_181)
.L_181:
        /*005c*/ 	.word	0x00000000
        /*0060*/ 	.short	0x0002
        /*0062*/ 	.short	0x0010
        /*0064*/ 	.byte	0x00, 0xf5, 0x21, 0x00


	//----- nvinfo : EIATTR_KPARAM_INFO
	.align		4
.L_182:
        /*0068*/ 	.byte	0x04, 0x17
        /*006a*/ 	.short	(.L_184 - .L_183)
.L_183:
        /*006c*/ 	.word	0x00000000
        /*0070*/ 	.short	0x0001
        /*0072*/ 	.short	0x0008
        /*0074*/ 	.byte	0x00, 0xf5, 0x21, 0x00


	//----- nvinfo : EIATTR_KPARAM_INFO
	.align		4
.L_184:
        /*0078*/ 	.byte	0x04, 0x17
        /*007a*/ 	.short	(.L_186 - .L_185)
.L_185:
        /*007c*/ 	.word	0x00000000
        /*0080*/ 	.short	0x0000
        /*0082*/ 	.short	0x0000
        /*0084*/ 	.byte	0x00, 0xf5, 0x21, 0x00


	//----- nvinfo : EIATTR_SPARSE_MMA_MASK
	.align		4
.L_186:
        /*0088*/ 	.byte	0x03, 0x50
        /*008a*/ 	.short	0x0000


	//----- nvinfo : EIATTR_MAXREG_COUNT
	.align		4
        /*008c*/ 	.byte	0x03, 0x1b
        /*008e*/ 	.short	0x00ff


	//----- nvinfo : EIATTR_MERCURY_ISA_VERSION
	.align		4
        /*0090*/ 	.byte	0x03, 0x5f
        /*0092*/ 	.short	0x0101


	//----- nvinfo : EIATTR_VRC_CTA_INIT_COUNT
	.align		4
        /*0094*/ 	.byte	0x02, 0x4a
	.zero		1
	.zero		1


	//----- nvinfo : EIATTR_EXIT_INSTR_OFFSETS
	.align		4
        /*0098*/ 	.byte	0x04, 0x1c
        /*009a*/ 	.short	(.L_188 - .L_187)


	//   ....[0]....
.L_187:
        /*009c*/ 	.word	0x00000080


	//   ....[1]....
        /*00a0*/ 	.word	0x000000d0


	//   ....[2]....
        /*00a4*/ 	.word	0x00000330


	//   ....[3]....
        /*00a8*/ 	.word	0x000062f0


	//----- nvinfo : EIATTR_CRS_STACK_SIZE
	.align		4
.L_188:
        /*00ac*/ 	.byte	0x04, 0x1e
        /*00ae*/ 	.short	(.L_190 - .L_189)
.L_189:
        /*00b0*/ 	.word	0x00000000


	//----- nvinfo : EIATTR_CBANK_PARAM_SIZE
	.align		4
.L_190:
        /*00b4*/ 	.byte	0x03, 0x19
        /*00b6*/ 	.short	0x0064


	//----- nvinfo : EIATTR_PARAM_CBANK
	.align		4
        /*00b8*/ 	.byte	0x04, 0x0a
        /*00ba*/ 	.short	(.L_192 - .L_191)
	.align		4
.L_191:
        /*00bc*/ 	.word	index@(.nv.constant0.fused_qkv_rope)
        /*00c0*/ 	.short	0x0380
        /*00c2*/ 	.short	0x0064


	//----- nvinfo : EIATTR_SW_WAR
	.align		4
.L_192:
        /*00c4*/ 	.byte	0x04, 0x36
        /*00c6*/ 	.short	(.L_194 - .L_193)
.L_193:
        /*00c8*/ 	.word	0x00000008
.L_194:


//--------------------- .nv.info.rope             --------------------------
	.section	.nv.info.rope,"",@"SHT_CUDA_INFO"
	.sectionflags	@""
	.align	4


	//----- nvinfo : EIATTR_CUDA_API_VERSION
	.align		4
        /*0000*/ 	.byte	0x04, 0x37
        /*0002*/ 	.short	(.L_196 - .L_195)
.L_195:
        /*0004*/ 	.word	0x00000082


	//----- nvinfo : EIATTR_KPARAM_INFO
	.align		4
.L_196:
        /*0008*/ 	.byte	0x04, 0x17
        /*000a*/ 	.short	(.L_198 - .L_197)
.L_197:
        /*000c*/ 	.word	0x00000000
        /*0010*/ 	.short	0x0005
        /*0012*/ 	.short	0x0028
        /*0014*/ 	.byte	0x00, 0xf0, 0x81, 0x00


	//----- nvinfo : EIATTR_KPARAM_INFO
	.align		4
.L_198:
        /*0018*/ 	.byte	0x04, 0x17
        /*001a*/ 	.short	(.L_200 - .L_199)
.L_199:
        /*001c*/ 	.word	0x00000000
        /*0020*/ 	.short	0x0004
        /*0022*/ 	.short	0x0020
        /*0024*/ 	.byte	0x00, 0xf5, 0x21, 0x00


	//----- nvinfo : EIATTR_KPARAM_INFO
	.align		4
.L_200:
        /*0028*/ 	.byte	0x04, 0x17
        /*002a*/ 	.short	(.L_202 - .L_201)
.L_201:
        /*002c*/ 	.word	0x00000000
        /*0030*/ 	.short	0x0003
        /*0032*/ 	.short	0x0018
        /*0034*/ 	.byte	0x00, 0xf5, 0x21, 0x00


	//----- nvinfo : EIATTR_KPARAM_INFO
	.align		4
.L_202:
        /*0038*/ 	.byte	0x04, 0x17
        /*003a*/ 	.short	(.L_204 - .L_203)
.L_203:
        /*003c*/ 	.word	0x00000000
        /*0040*/ 	.short	0x0002
        /*0042*/ 	.short	0x0010
        /*0044*/ 	.byte	0x00, 0xf5, 0x21, 0x00


	//----- nvinfo : EIATTR_KPARAM_INFO
	.align		4
.L_204:
        /*0048*/ 	.byte	0x04, 0x17
        /*004a*/ 	.short	(.L_206 - .L_205)
.L_205:
        /*004c*/ 	.word	0x00000000
        /*0050*/ 	.short	0x0001
        /*0052*/ 	.short	0x0008
        /*0054*/ 	.byte	0x00, 0xf5, 0x21, 0x00


	//----- nvinfo : EIATTR_KPARAM_INFO
	.align		4
.L_206:
        /*0058*/ 	.byte	0x04, 0x17
        /*005a*/ 	.short	(.L_208 - .L_207)
.L_207:
        /*005c*/ 	.word	0x00000000
        /*0060*/ 	.short	0x0000
        /*0062*/ 	.short	0x0000
        /*0064*/ 	.byte	0x00, 0xf5, 0x21, 0x00


	//----- nvinfo : EIATTR_SPARSE_MMA_MASK
	.align		4
.L_208:
        /*0068*/ 	.byte	0x03, 0x50
        /*006a*/ 	.short	0x0000


	//----- nvinfo : EIATTR_MAXREG_COUNT
	.align		4
        /*006c*/ 	.byte	0x03, 0x1b
        /*006e*/ 	.short	0x00ff


	//----- nvinfo : EIATTR_MERCURY_ISA_VERSION
	.align		4
        /*0070*/ 	.byte	0x03, 0x5f
        /*0072*/ 	.short	0x0101


	//----- nvinfo : EIATTR_VRC_CTA_INIT_COUNT
	.align		4
        /*0074*/ 	.byte	0x02, 0x4a
	.zero		1
	.zero		1


	//----- nvinfo : EIATTR_EXIT_INSTR_OFFSETS
	.align		4
        /*0078*/ 	.byte	0x04, 0x1c
        /*007a*/ 	.short	(.L_210 - .L_209)


	//   ....[0]....
.L_209:
        /*007c*/ 	.word	0x00000070


	//   ....[1]....
        /*0080*/ 	.word	0x000000c0


	//   ....[2]....
        /*0084*/ 	.word	0x00000190


	//   ....[3]....
        /*0088*/ 	.word	0x00001990


	//----- nvinfo : EIATTR_CRS_STACK_SIZE
	.align		4
.L_210:
        /*008c*/ 	.byte	0x04, 0x1e
        /*008e*/ 	.short	(.L_212 - .L_211)
.L_211:
        /*0090*/ 	.word	0x00000000


	//----- nvinfo : EIATTR_CBANK_PARAM_SIZE
	.align		4
.L_212:
        /*0094*/ 	.byte	0x03, 0x19
        /*0096*/ 	.short	0x0048


	//----- nvinfo : EIATTR_PARAM_CBANK
	.align		4
        /*0098*/ 	.byte	0x04, 0x0a
        /*009a*/ 	.short	(.L_214 - .L_213)
	.align		4
.L_213:
        /*009c*/ 	.word	index@(.nv.constant0.rope)
        /*00a0*/ 	.short	0x0380
        /*00a2*/ 	.short	0x0048


	//----- nvinfo : EIATTR_SW_WAR
	.align		4
.L_214:
        /*00a4*/ 	.byte	0x04, 0x36
        /*00a6*/ 	.short	(.L_216 - .L_215)
.L_215:
        /*00a8*/ 	.word	0x00000008
.L_216:


//--------------------- .nv.info.fused_gate_up_silu --------------------------
	.section	.nv.info.fused_gate_up_silu,"",@"SHT_CUDA_INFO"
	.sectionflags	@""
	.align	4


	//----- nvinfo : EIATTR_CUDA_API_VERSION
	.align		4
        /*0000*/ 	.byte	0x04, 0x37
        /*0002*/ 	.short	(.L_218 - .L_217)
.L_217:
        /*0004*/ 	.word	0x00000082


	//----- nvinfo : EIATTR_KPARAM_INFO
	.align		4
.L_218:
        /*0008*/ 	.byte	0x04, 0x17
        /*000a*/ 	.short	(.L_220 - .L_219)
.L_219:
        /*000c*/ 	.word	0x00000000
        /*0010*/ 	.short	0x0003
        /*0012*/ 	.short	0x0018
        /*0014*/ 	.byte	0x00, 0xf0, 0x11, 0x00


	//----- nvinfo : EIATTR_KPARAM_INFO
	.align		4
.L_220:
        /*0018*/ 	.byte	0x04, 0x17
        /*001a*/ 	.short	(.L_222 - .L_221)
.L_221:
        /*001c*/ 	.word	0x00000000
        /*0020*/ 	.short	0x0002
        /*0022*/ 	.short	0x0010
        /*0024*/ 	.byte	0x00, 0xf5, 0x21, 0x00


	//----- nvinfo : EIATTR_KPARAM_INFO
	.align		4
.L_222:
        /*0028*/ 	.byte	0x04, 0x17
        /*002a*/ 	.short	(.L_224 - .L_223)
.L_223:
        /*002c*/ 	.word	0x00000000
        /*0030*/ 	.short	0x0001
        /*0032*/ 	.short	0x0008
        /*0034*/ 	.byte	0x00, 0xf5, 0x21, 0x00


	//----- nvinfo : EIATTR_KPARAM_INFO
	.align		4
.L_224:
        /*0038*/ 	.byte	0x04, 0x17
        /*003a*/ 	.short	(.L_226 - .L_225)
.L_225:
        /*003c*/ 	.word	0x00000000
        /*0040*/ 	.short	0x0000
        /*0042*/ 	.short	0x0000
        /*0044*/ 	.byte	0x00, 0xf5, 0x21, 0x00


	//----- nvinfo : EIATTR_SPARSE_MMA_MASK
	.align		4
.L_226:
        /*0048*/ 	.byte	0x03, 0x50
        /*004a*/ 	.short	0x0000


	//----- nvinfo : EIATTR_MAXREG_COUNT
	.align		4
        /*004c*/ 	.byte	0x03, 0x1b
        /*004e*/ 	.short	0x00ff


	//----- nvinfo : EIATTR_MERCURY_ISA_VERSION
	.align		4
        /*0050*/ 	.byte	0x03, 0x5f
        /*0052*/ 	.short	0x0101


	//----- nvinfo : EIATTR_VRC_CTA_INIT_COUNT
	.align		4
        /*0054*/ 	.byte	0x02, 0x4a
	.zero		1
	.zero		1


	//----- nvinfo : EIATTR_EXIT_INSTR_OFFSETS
	.align		4
        /*0058*/ 	.byte	0x04, 0x1c
        /*005a*/ 	.short	(.L_228 - .L_227)


	//   ....[0]....
.L_227:
        /*005c*/ 	.word	0x00000070


	//   ....[1]....
        /*0060*/ 	.word	0x00000330


	//----- nvinfo : EIATTR_CRS_STACK_SIZE
	.align		4
.L_228:
        /*0064*/ 	.byte	0x04, 0x1e
        /*0066*/ 	.short	(.L_230 - .L_229)
.L_229:
        /*0068*/ 	.word	0x00000000


	//----- nvinfo : EIATTR_CBANK_PARAM_SIZE
	.align		4
.L_230:
        /*006c*/ 	.byte	0x03, 0x19
        /*006e*/ 	.short	0x001c


	//----- nvinfo : EIATTR_PARAM_CBANK
	.align		4
        /*0070*/ 	.byte	0x04, 0x0a
        /*0072*/ 	.short	(.L_232 - .L_231)
	.align		4
.L_231:
        /*0074*/ 	.word	index@(.nv.constant0.fused_gate_up_silu)
        /*0078*/ 	.short	0x0380
        /*007a*/ 	.short	0x001c


	//----- nvinfo : EIATTR_SW_WAR
	.align		4
.L_232:
        /*007c*/ 	.byte	0x04, 0x36
        /*007e*/ 	.short	(.L_234 - .L_233)
.L_233:
        /*0080*/ 	.word	0x00000008
.L_234:


//--------------------- .nv.info.silu             --------------------------
	.section	.nv.info.silu,"",@"SHT_CUDA_INFO"
	.sectionflags	@""
	.align	4


	//----- nvinfo : EIATTR_CUDA_API_VERSION
	.align		4
        /*0000*/ 	.byte	0x04, 0x37
        /*0002*/ 	.short	(.L_236 - .L_235)
.L_235:
        /*0004*/ 	.word	0x00000082


	//----- nvinfo : EIATTR_KPARAM_INFO
	.align		4
.L_236:
        /*0008*/ 	.byte	0x04, 0x17
        /*000a*/ 	.short	(.L_238 - .L_237)
.L_237:
        /*000c*/ 	.word	0x00000000
        /*0010*/ 	.short	0x0002
        /*0012*/ 	.short	0x0010
        /*0014*/ 	.byte	0x00, 0xf0, 0x11, 0x00


	//----- nvinfo : EIATTR_KPARAM_INFO
	.align		4
.L_238:
        /*0018*/ 	.byte	0x04, 0x17
        /*001a*/ 	.short	(.L_240 - .L_239)
.L_239:
        /*001c*/ 	.word	0x00000000
        /*0020*/ 	.short	0x0001
        /*0022*/ 	.short	0x0008
        /*0024*/ 	.byte	0x00, 0xf5, 0x21, 0x00


	//----- nvinfo : EIATTR_KPARAM_INFO
	.align		4
.L_240:
        /*0028*/ 	.byte	0x04, 0x17
        /*002a*/ 	.short	(.L_242 - .L_241)
.L_241:
        /*002c*/ 	.word	0x00000000
        /*0030*/ 	.short	0x0000
        /*0032*/ 	.short	0x0000
        /*0034*/ 	.byte	0x00, 0xf5, 0x21, 0x00


	//----- nvinfo : EIATTR_SPARSE_MMA_MASK
	.align		4
.L_242:
        /*0038*/ 	.byte	0x03, 0x50
        /*003a*/ 	.short	0x0000


	//----- nvinfo : EIATTR_MAXREG_COUNT
	.align		4
        /*003c*/ 	.byte	0x03, 0x1b
        /*003e*/ 	.short	0x00ff


	//----- nvinfo : EIATTR_MERCURY_ISA_VERSION
	.align		4
        /*0040*/ 	.byte	0x03, 0x5f
        /*0042*/ 	.short	0x0101


	//----- nvinfo : EIATTR_VRC_CTA_INIT_COUNT
	.align		4
        /*0044*/ 	.byte	0x02, 0x4a
	.zero		1
	.zero		1


	//----- nvinfo : EIATTR_EXIT_INSTR_OFFSETS
	.align		4
        /*0048*/ 	.byte	0x04, 0x1c
        /*004a*/ 	.short	(.L_244 - .L_243)


	//   ....[0]....
.L_243:
        /*004c*/ 	.word	0x00000070


	//   ....[1]....
        /*0050*/ 	.word	0x000002e0


	//----- nvinfo : EIATTR_CRS_STACK_SIZE
	.align		4
.L_244:
        /*0054*/ 	.byte	0x04, 0x1e
        /*0056*/ 	.short	(.L_246 - .L_245)
.L_245:
        /*0058*/ 	.word	0x00000000


	//----- nvinfo : EIATTR_CBANK_PARAM_SIZE
	.align		4
.L_246:
        /*005c*/ 	.byte	0x03, 0x19
        /*005e*/ 	.short	0x0014


	//----- nvinfo : EIATTR_PARAM_CBANK
	.align		4
        /*0060*/ 	.byte	0x04, 0x0a
        /*0062*/ 	.short	(.L_248 - .L_247)
	.align		4
.L_247:
        /*0064*/ 	.word	index@(.nv.constant0.silu)
        /*0068*/ 	.short	0x0380
        /*006a*/ 	.short	0x0014


	//----- nvinfo : EIATTR_SW_WAR
	.align		4
.L_248:
        /*006c*/ 	.byte	0x04, 0x36
        /*006e*/ 	.short	(.L_250 - .L_249)
.L_249:
        /*0070*/ 	.word	0x00000008
.L_250:


//--------------------- .nv.info.rms_norm         --------------------------
	.section	.nv.info.rms_norm,"",@"SHT_CUDA_INFO"
	.sectionflags	@""
	.align	4


	//----- nvinfo : EIATTR_CUDA_API_VERSION
	.align		4
        /*0000*/ 	.byte	0x04, 0x37
        /*0002*/ 	.short	(.L_252 - .L_251)
.L_251:
        /*0004*/ 	.word	0x00000082


	//----- nvinfo : EIATTR_KPARAM_INFO
	.align		4
.L_252:
        /*0008*/ 	.byte	0x04, 0x17
        /*000a*/ 	.short	(.L_254 - .L_253)
.L_253:
        /*000c*/ 	.word	0x00000000
        /*0010*/ 	.short	0x0003
        /*0012*/ 	.short	0x0018
        /*0014*/ 	.byte	0x00, 0xf0, 0x41, 0x00


	//----- nvinfo : EIATTR_KPARAM_INFO
	.align		4
.L_254:
        /*0018*/ 	.byte	0x04, 0x17
        /*001a*/ 	.short	(.L_256 - .L_255)
.L_255:
        /*001c*/ 	.word	0x00000000
        /*0020*/ 	.short	0x0002
        /*0022*/ 	.short	0x0010
        /*0024*/ 	.byte	0x00, 0xf5, 0x21, 0x00


	//----- nvinfo : EIATTR_KPARAM_INFO
	.align		4
.L_256:
        /*0028*/ 	.byte	0x04, 0x17
        /*002a*/ 	.short	(.L_258 - .L_257)
.L_257:
        /*002c*/ 	.word	0x00000000
        /*0030*/ 	.short	0x0001
        /*0032*/ 	.short	0x0008
        /*0034*/ 	.byte	0x00, 0xf5, 0x21, 0x00


	//----- nvinfo : EIATTR_KPARAM_INFO
	.align		4
.L_258:
        /*0038*/ 	.byte	0x04, 0x17
        /*003a*/ 	.short	(.L_260 - .L_259)
.L_259:
        /*003c*/ 	.word	0x00000000
        /*0040*/ 	.short	0x0000
        /*0042*/ 	.short	0x0000
        /*0044*/ 	.byte	0x00, 0xf5, 0x21, 0x00


	//----- nvinfo : EIATTR_SPARSE_MMA_MASK
	.align		4
.L_260:
        /*0048*/ 	.byte	0x03, 0x50
        /*004a*/ 	.short	0x0000


	//----- nvinfo : EIATTR_MAXREG_COUNT
	.align		4
        /*004c*/ 	.byte	0x03, 0x1b
        /*004e*/ 	.short	0x00ff


	//----- nvinfo : EIATTR_MERCURY_ISA_VERSION
	.align		4
        /*0050*/ 	.byte	0x03, 0x5f
        /*0052*/ 	.short	0x0101


	//----- nvinfo : EIATTR_VRC_CTA_INIT_COUNT
	.align		4
        /*0054*/ 	.byte	0x02, 0x4a
	.zero		1
	.zero		1


	//----- nvinfo : EIATTR_EXIT_INSTR_OFFSETS
	.align		4
        /*0058*/ 	.byte	0x04, 0x1c
        /*005a*/ 	.short	(.L_262 - .L_261)


	//   ....[0]....
.L_261:
        /*005c*/ 	.word	0x00000090


	//   ....[1]....
        /*0060*/ 	.word	0x00000d30


	//   ....[2]....
        /*0064*/ 	.word	0x00000f50


	//   ....[3]....
        /*0068*/ 	.word	0x000010d0


	//   ....[4]....
        /*006c*/ 	.word	0x000011b0


	//----- nvinfo : EIATTR_CRS_STACK_SIZE
	.align		4
.L_262:
        /*0070*/ 	.byte	0x04, 0x1e
        /*0072*/ 	.short	(.L_264 - .L_263)
.L_263:
        /*0074*/ 	.word	0x00000000


	//----- nvinfo : EIATTR_CBANK_PARAM_SIZE
	.align		4
.L_264:
        /*0078*/ 	.byte	0x03, 0x19
        /*007a*/ 	.short	0x0028


	//----- nvinfo : EIATTR_PARAM_CBANK
	.align		4
        /*007c*/ 	.byte	0x04, 0x0a
        /*007e*/ 	.short	(.L_266 - .L_265)
	.align		4
.L_265:
        /*0080*/ 	.word	index@(.nv.constant0.rms_norm)
        /*0084*/ 	.short	0x0380
        /*0086*/ 	.short	0x0028


	//----- nvinfo : EIATTR_SW_WAR
	.align		4
.L_266:
        /*0088*/ 	.byte	0x04, 0x36
        /*008a*/ 	.short	(.L_268 - .L_267)
.L_267:
        /*008c*/ 	.word	0x00000008
.L_268:


//--------------------- .nv.info.add              --------------------------
	.section	.nv.info.add,"",@"SHT_CUDA_INFO"
	.sectionflags	@""
	.align	4


	//----- nvinfo : EIATTR_CUDA_API_VERSION
	.align		4
        /*0000*/ 	.byte	0x04, 0x37
        /*0002*/ 	.short	(.L_270 - .L_269)
.L_269:
        /*0004*/ 	.word	0x00000082


	//----- nvinfo : EIATTR_KPARAM_INFO
	.align		4
.L_270:
        /*0008*/ 	.byte	0x04, 0x17
        /*000a*/ 	.short	(.L_272 - .L_271)
.L_271:
        /*000c*/ 	.word	0x00000000
        /*0010*/ 	.short	0x0003
        /*0012*/ 	.short	0x0018
        /*0014*/ 	.byte	0x00, 0xf0, 0x11, 0x00


	//----- nvinfo : EIATTR_KPARAM_INFO
	.align		4
.L_272:
        /*0018*/ 	.byte	0x04, 0x17
        /*001a*/ 	.short	(.L_274 - .L_273)
.L_273:
        /*001c*/ 	.word	0x00000000
        /*0020*/ 	.short	0x0002
        /*0022*/ 	.short	0x0010
        /*0024*/ 	.byte	0x00, 0xf5, 0x21, 0x00


	//----- nvinfo : EIATTR_KPARAM_INFO
	.align		4
.L_274:
        /*0028*/ 	.byte	0x04, 0x17
        /*002a*/ 	.short	(.L_276 - .L_275)
.L_275:
        /*002c*/ 	.word	0x00000000
        /*0030*/ 	.short	0x0001
        /*0032*/ 	.short	0x0008
        /*0034*/ 	.byte	0x00, 0xf5, 0x21, 0x00


	//----- nvinfo : EIATTR_KPARAM_INFO
	.align		4
.L_276:
        /*0038*/ 	.byte	0x04, 0x17
        /*003a*/ 	.short	(.L_278 - .L_277)
.L_277:
        /*003c*/ 	.word	0x00000000
        /*0040*/ 	.short	0x0000
        /*0042*/ 	.short	0x0000
        /*0044*/ 	.byte	0x00, 0xf5, 0x21, 0x00


	//----- nvinfo : EIATTR_SPARSE_MMA_MASK
	.align		4
.L_278:
        /*0048*/ 	.byte	0x03, 0x50
        /*004a*/ 	.short	0x0000


	//----- nvinfo : EIATTR_MAXREG_COUNT
	.align		4
        /*004c*/ 	.byte	0x03, 0x1b
        /*004e*/ 	.short	0x00ff


	//----- nvinfo : EIATTR_MERCURY_ISA_VERSION
	.align		4
        /*0050*/ 	.byte	0x03, 0x5f
        /*0052*/ 	.short	0x0101


	//----- nvinfo : EIATTR_VRC_CTA_INIT_COUNT
	.align		4
        /*0054*/ 	.byte	0x02, 0x4a
	.zero		1
	.zero		1


	//----- nvinfo : EIATTR_EXIT_INSTR_OFFSETS
	.align		4
        /*0058*/ 	.byte	0x04, 0x1c
        /*005a*/ 	.short	(.L_280 - .L_279)


	//   ....[0]....
.L_279:
        /*005c*/ 	.word	0x00000070


	//   ....[1]....
        /*0060*/ 	.word	0x00000180


	//----- nvinfo : EIATTR_CRS_STACK_SIZE
	.align		4
.L_280:
        /*0064*/ 	.byte	0x04, 0x1e
        /*0066*/ 	.short	(.L_282 - .L_281)
.L_281:
        /*0068*/ 	.word	0x00000000


	//----- nvinfo : EIATTR_CBANK_PARAM_SIZE
	.align		4
.L_282:
        /*006c*/ 	.byte	0x03, 0x19
        /*006e*/ 	.short	0x001c


	//----- nvinfo : EIATTR_PARAM_CBANK
	.align		4
        /*0070*/ 	.byte	0x04, 0x0a
        /*0072*/ 	.short	(.L_284 - .L_283)
	.align		4
.L_283:
        /*0074*/ 	.word	index@(.nv.constant0.add)
        /*0078*/ 	.short	0x0380
        /*007a*/ 	.short	0x001c


	//----- nvinfo : EIATTR_SW_WAR
	.align		4
.L_284:
        /*007c*/ 	.byte	0x04, 0x36
        /*007e*/ 	.short	(.L_286 - .L_285)
.L_285:
        /*0080*/ 	.word	0x00000008
.L_286:


//--------------------- .nv.info._Z12quantized_mmILi8EEvPKfPKhPf15QuantizedConfig --------------------------
	.section	.nv.info._Z12quantized_mmILi8EEvPKfPKhPf15QuantizedConfig,"",@"SHT_CUDA_INFO"
	.sectionflags	@""
	.align	4


	//----- nvinfo : EIATTR_CUDA_API_VERSION
	.align		4
        /*0000*/ 	.byte	0x04, 0x37
        /*0002*/ 	.short	(.L_288 - .L_287)
.L_287:
        /*0004*/ 	.word	0x00000082


	//----- nvinfo : EIATTR_KPARAM_INFO
	.align		4
.L_288:
        /*0008*/ 	.byte	0x04, 0x17
        /*000a*/ 	.short	(.L_290 - .L_289)
.L_289:
        /*000c*/ 	.word	0x00000000
        /*0010*/ 	.short	0x0003
        /*0012*/ 	.short	0x0018
        /*0014*/ 	.byte	0x00, 0xf0, 0x71, 0x00


	//----- nvinfo : EIATTR_KPARAM_INFO
	.align		4
.L_290:
        /*0018*/ 	.byte	0x04, 0x17
        /*001a*/ 	.short	(.L_292 - .L_291)
.L_291:
        /*001c*/ 	.word	0x00000000
        /*0020*/ 	.short	0x0002
        /*0022*/ 	.short	0x0010
        /*0024*/ 	.byte	0x00, 0xf5, 0x21, 0x00


	//----- nvinfo : EIATTR_KPARAM_INFO
	.align		4
.L_292:
        /*0028*/ 	.byte	0x04, 0x17
        /*002a*/ 	.short	(.L_294 - .L_293)
.L_293:
        /*002c*/ 	.word	0x00000000
        /*0030*/ 	.short	0x0001
        /*0032*/ 	.short	0x0008
        /*0034*/ 	.byte	0x00, 0xf5, 0x21, 0x00


	//----- nvinfo : EIATTR_KPARAM_INFO
	.align		4
.L_294:
        /*0038*/ 	.byte	0x04, 0x17
        /*003a*/ 	.short	(.L_296 - .L_295)
.L_295:
        /*003c*/ 	.word	0x00000000
        /*0040*/ 	.short	0x0000
        /*0042*/ 	.short	0x0000
        /*0044*/ 	.byte	0x00, 0xf5, 0x21, 0x00


	//----- nvinfo : EIATTR_SPARSE_MMA_MASK
	.align		4
.L_296:
        /*0048*/ 	.byte	0x03, 0x50
        /*004a*/ 	.short	0x0000


	//----- nvinfo : EIATTR_MAXREG_COUNT
	.align		4
        /*004c*/ 	.byte	0x03, 0x1b
        /*004e*/ 	.short	0x00ff


	//----- nvinfo : EIATTR_MERCURY_ISA_VERSION
	.align		4
        /*0050*/ 	.byte	0x03, 0x5f
        /*0052*/ 	.short	0x0101


	//----- nvinfo : EIATTR_VRC_CTA_INIT_COUNT
	.align		4
        /*0054*/ 	.byte	0x02, 0x4a
	.zero		1
	.zero		1


	//----- nvinfo : EIATTR_EXIT_INSTR_OFFSETS
	.align		4
        /*0058*/ 	.byte	0x04, 0x1c
        /*005a*/ 	.short	(.L_298 - .L_297)


	//   ....[0]....
.L_297:
        /*005c*/ 	.word	0x000000a0


	//   ....[1]....
        /*0060*/ 	.word	0x000002c0


	//   ....[2]....
        /*0064*/ 	.word	0x00000d60


	//----- nvinfo : EIATTR_CRS_STACK_SIZE
	.align		4
.L_298:
        /*0068*/ 	.byte	0x04, 0x1e
        /*006a*/ 	.short	(.L_300 - .L_299)
.L_299:
        /*006c*/ 	.word	0x00000000


	//----- nvinfo : EIATTR_CBANK_PARAM_SIZE
	.align		4
.L_300:
        /*0070*/ 	.byte	0x03, 0x19
        /*0072*/ 	.short	0x0034


	//----- nvinfo : EIATTR_PARAM_CBANK
	.align		4
        /*0074*/ 	.byte	0x04, 0x0a
        /*0076*/ 	.short	(.L_302 - .L_301)
	.align		4
.L_301:
        /*0078*/ 	.word	index@(.nv.constant0._Z12quantized_mmILi8EEvPKfPKhPf15QuantizedConfig)
        /*007c*/ 	.short	0x0380
        /*007e*/ 	.short	0x0034


	//----- nvinfo : EIATTR_SW_WAR
	.align		4
.L_302:
        /*0080*/ 	.byte	0x04, 0x36
        /*0082*/ 	.short	(.L_304 - .L_303)
.L_303:
        /*0084*/ 	.word	0x00000008
.L_304:


//--------------------- .nv.info._Z12quantized_mmILi4EEvPKfPKhPf15QuantizedConfig --------------------------
	.section	.nv.info._Z12quantized_mmILi4EEvPKfPKhPf15QuantizedConfig,"",@"SHT_CUDA_INFO"
	.sectionflags	@""
	.align	4


	//----- nvinfo : EIATTR_CUDA_API_VERSION
	.align		4
        /*0000*/ 	.byte	0x04, 0x37
        /*0002*/ 	.short	(.L_306 - .L_305)
.L_305:
        /*0004*/ 	.word	0x00000082


	//----- nvinfo : EIATTR_KPARAM_INFO
	.align		4
.L_306:
        /*0008*/ 	.byte	0x04, 0x17
        /*000a*/ 	.short	(.L_308 - .L_307)
.L_307:
        /*000c*/ 	.word	0x00000000
        /*0010*/ 	.short	0x0003
        /*0012*/ 	.short	0x0018
        /*0014*/ 	.byte	0x00, 0xf0, 0x71, 0x00


	//----- nvinfo : EIATTR_KPARAM_INFO
	.align		4
.L_308:
        /*0018*/ 	.byte	0x04, 0x17
        /*001a*/ 	.short	(.L_310 - .L_309)
.L_309:
        /*001c*/ 	.word	0x00000000
        /*0020*/ 	.short	0x0002
        /*0022*/ 	.short	0x0010
        /*0024*/ 	.byte	0x00, 0xf5, 0x21, 0x00


	//----- nvinfo : EIATTR_KPARAM_INFO
	.align		4
.L_310:
        /*0028*/ 	.byte	0x04, 0x17
        /*002a*/ 	.short	(.L_312 - .L_311)
.L_311:
        /*002c*/ 	.word	0x00000000
        /*0030*/ 	.short	0x0001
        /*0032*/ 	.short	0x0008
        /*0034*/ 	.byte	0x00, 0xf5, 0x21, 0x00


	//----- nvinfo : EIATTR_KPARAM_INFO
	.align		4
.L_312:
        /*0038*/ 	.byte	0x04, 0x17
        /*003a*/ 	.short	(.L_314 - .L_313)
.L_313:
        /*003c*/ 	.word	0x00000000
        /*0040*/ 	.short	0x0000
        /*0042*/ 	.short	0x0000
        /*0044*/ 	.byte	0x00, 0xf5, 0x21, 0x00


	//----- nvinfo : EIATTR_SPARSE_MMA_MASK
	.align		4
.L_314:
        /*0048*/ 	.byte	0x03, 0x50
        /*004a*/ 	.short	0x0000


	//----- nvinfo : EIATTR_MAXREG_COUNT
	.align		4
        /*004c*/ 	.byte	0x03, 0x1b
        /*004e*/ 	.short	0x00ff


	//----- nvinfo : EIATTR_MERCURY_ISA_VERSION
	.align		4
        /*0050*/ 	.byte	0x03, 0x5f
        /*0052*/ 	.short	0x0101


	//----- nvinfo : EIATTR_VRC_CTA_INIT_COUNT
	.align		4
        /*0054*/ 	.byte	0x02, 0x4a
	.zero		1
	.zero		1


	//----- nvinfo : EIATTR_EXIT_INSTR_OFFSETS
	.align		4
        /*0058*/ 	.byte	0x04, 0x1c
        /*005a*/ 	.short	(.L_316 - .L_315)


	//   ....[0]....
.L_315:
        /*005c*/ 	.word	0x000000a0


	//   ....[1]....
        /*0060*/ 	.word	0x000002c0


	//   ....[2]....
        /*0064*/ 	.word	0x00001380


	//----- nvinfo : EIATTR_CRS_STACK_SIZE
	.align		4
.L_316:
        /*0068*/ 	.byte	0x04, 0x1e
        /*006a*/ 	.short	(.L_318 - .L_317)
.L_317:
        /*006c*/ 	.word	0x00000000


	//----- nvinfo : EIATTR_CBANK_PARAM_SIZE
	.align		4
.L_318:
        /*0070*/ 	.byte	0x03, 0x19
        /*0072*/ 	.short	0x0034


	//----- nvinfo : EIATTR_PARAM_CBANK
	.align		4
        /*0074*/ 	.byte	0x04, 0x0a
        /*0076*/ 	.short	(.L_320 - .L_319)
	.align		4
.L_319:
        /*0078*/ 	.word	index@(.nv.constant0._Z12quantized_mmILi4EEvPKfPKhPf15QuantizedConfig)
        /*007c*/ 	.short	0x0380
        /*007e*/ 	.short	0x0034


	//----- nvinfo : EIATTR_SW_WAR
	.align		4
.L_320:
        /*0080*/ 	.byte	0x04, 0x36
        /*0082*/ 	.short	(.L_322 - .L_321)
.L_321:
        /*0084*/ 	.word	0x00000008
.L_322:


//--------------------- .nv.info._Z12quantized_mmILi2EEvPKfPKhPf15QuantizedConfig --------------------------
	.section	.nv.info._Z12quantized_mmILi2EEvPKfPKhPf15QuantizedConfig,"",@"SHT_CUDA_INFO"
	.sectionflags	@""
	.align	4


	//----- nvinfo : EIATTR_CUDA_API_VERSION
	.align		4
        /*0000*/ 	.byte	0x04, 0x37
        /*0002*/ 	.short	(.L_324 - .L_323)
.L_323:
        /*0004*/ 	.word	0x00000082


	//----- nvinfo : EIATTR_KPARAM_INFO
	.align		4
.L_324:
        /*0008*/ 	.byte	0x04, 0x17
        /*000a*/ 	.short	(.L_326 - .L_325)
.L_325:
        /*000c*/ 	.word	0x00000000
        /*0010*/ 	.short	0x0003
        /*0012*/ 	.short	0x0018
        /*0014*/ 	.byte	0x00, 0xf0, 0x71, 0x00


	//----- nvinfo : EIATTR_KPARAM_INFO
	.align		4
.L_326:
        /*0018*/ 	.byte	0x04, 0x17
        /*001a*/ 	.short	(.L_328 - .L_327)
.L_327:
        /*001c*/ 	.word	0x00000000
        /*0020*/ 	.short	0x0002
        /*0022*/ 	.short	0x0010
        /*0024*/ 	.byte	0x00, 0xf5, 0x21, 0x00


	//----- nvinfo : EIATTR_KPARAM_INFO
	.align		4
.L_328:
        /*0028*/ 	.byte	0x04, 0x17
        /*002a*/ 	.short	(.L_330 - .L_329)
.L_329:
        /*002c*/ 	.word	0x00000000
        /*0030*/ 	.short	0x0001
        /*0032*/ 	.short	0x0008
        /*0034*/ 	.byte	0x00, 0xf5, 0x21, 0x00


	//----- nvinfo : EIATTR_KPARAM_INFO
	.align		4
.L_330:
        /*0038*/ 	.byte	0x04, 0x17
        /*003a*/ 	.short	(.L_332 - .L_331)
.L_331:
        /*003c*/ 	.word	0x00000000
        /*0040*/ 	.short	0x0000
        /*0042*/ 	.short	0x0000
        /*0044*/ 	.byte	0x00, 0xf5, 0x21, 0x00


	//----- nvinfo : EIATTR_SPARSE_MMA_MASK
	.align		4
.L_332:
        /*0048*/ 	.byte	0x03, 0x50
        /*004a*/ 	.short	0x0000


	//----- nvinfo : EIATTR_MAXREG_COUNT
	.align		4
        /*004c*/ 	.byte	0x03, 0x1b
        /*004e*/ 	.short	0x00ff


	//----- nvinfo : EIATTR_MERCURY_ISA_VERSION
	.align		4
        /*0050*/ 	.byte	0x03, 0x5f
        /*0052*/ 	.short	0x0101


	//----- nvinfo : EIATTR_VRC_CTA_INIT_COUNT
	.align		4
        /*0054*/ 	.byte	0x02, 0x4a
	.zero		1
	.zero		1


	//----- nvinfo : EIATTR_EXIT_INSTR_OFFSETS
	.align		4
        /*0058*/ 	.byte	0x04, 0x1c
        /*005a*/ 	.short	(.L_334 - .L_333)


	//   ....[0]....
.L_333:
        /*005c*/ 	.word	0x000000a0


	//   ....[1]....
        /*0060*/ 	.word	0x000002c0


	//   ....[2]....
        /*0064*/ 	.word	0x000012b0


	//----- nvinfo : EIATTR_CRS_STACK_SIZE
	.align		4
.L_334:
        /*0068*/ 	.byte	0x04, 0x1e
        /*006a*/ 	.short	(.L_336 - .L_335)
.L_335:
        /*006c*/ 	.word	0x00000000


	//----- nvinfo : EIATTR_CBANK_PARAM_SIZE
	.align		4
.L_336:
        /*0070*/ 	.byte	0x03, 0x19
        /*0072*/ 	.short	0x0034


	//----- nvinfo : EIATTR_PARAM_CBANK
	.align		4
        /*0074*/ 	.byte	0x04, 0x0a
        /*0076*/ 	.short	(.L_338 - .L_337)
	.align		4
.L_337:
        /*0078*/ 	.word	index@(.nv.constant0._Z12quantized_mmILi2EEvPKfPKhPf15QuantizedConfig)
        /*007c*/ 	.short	0x0380
        /*007e*/ 	.short	0x0034


	//----- nvinfo : EIATTR_SW_WAR
	.align		4
.L_338:
        /*0080*/ 	.byte	0x04, 0x36
        /*0082*/ 	.short	(.L_340 - .L_339)
.L_339:
        /*0084*/ 	.word	0x00000008
.L_340:


//--------------------- .nv.info._Z12quantized_mmILi1EEvPKfPKhPf15QuantizedConfig --------------------------
	.section	.nv.info._Z12quantized_mmILi1EEvPKfPKhPf15QuantizedConfig,"",@"SHT_CUDA_INFO"
	.sectionflags	@""
	.align	4


	//----- nvinfo : EIATTR_CUDA_API_VERSION
	.align		4
        /*0000*/ 	.byte	0x04, 0x37
        /*0002*/ 	.short	(.L_342 - .L_341)
.L_341:
        /*0004*/ 	.word	0x00000082


	//----- nvinfo : EIATTR_KPARAM_INFO
	.align		4
.L_342:
        /*0008*/ 	.byte	0x04, 0x17
        /*000a*/ 	.short	(.L_344 - .L_343)
.L_343:
        /*000c*/ 	.word	0x00000000
        /*0010*/ 	.short	0x0003
        /*0012*/ 	.short	0x0018
        /*0014*/ 	.byte	0x00, 0xf0, 0x71, 0x00


	//----- nvinfo : EIATTR_KPARAM_INFO
	.align		4
.L_344:
        /*0018*/ 	.byte	0x04, 0x17
        /*001a*/ 	.short	(.L_346 - .L_345)
.L_345:
        /*001c*/ 	.word	0x00000000
        /*0020*/ 	.short	0x0002
        /*0022*/ 	.short	0x0010
        /*0024*/ 	.byte	0x00, 0xf5, 0x21, 0x00


	//----- nvinfo : EIATTR_KPARAM_INFO
	.align		4
.L_346:
        /*0028*/ 	.byte	0x04, 0x17
        /*002a*/ 	.short	(.L_348 - .L_347)
.L_347:
        /*002c*/ 	.word	0x00000000
        /*0030*/ 	.short	0x0001
        /*0032*/ 	.short	0x0008
        /*0034*/ 	.byte	0x00, 0xf5, 0x21, 0x00


	//----- nvinfo : EIATTR_KPARAM_INFO
	.align		4
.L_348:
        /*0038*/ 	.byte	0x04, 0x17
        /*003a*/ 	.short	(.L_350 - .L_349)
.L_349:
        /*003c*/ 	.word	0x00000000
        /*0040*/ 	.short	0x0000
        /*0042*/ 	.short	0x0000
        /*0044*/ 	.byte	0x00, 0xf5, 0x21, 0x00


	//----- nvinfo : EIATTR_SPARSE_MMA_MASK
	.align		4
.L_350:
        /*0048*/ 	.byte	0x03, 0x50
        /*004a*/ 	.short	0x0000


	//----- nvinfo : EIATTR_MAXREG_COUNT
	.align		4
        /*004c*/ 	.byte	0x03, 0x1b
        /*004e*/ 	.short	0x00ff


	//----- nvinfo : EIATTR_MERCURY_ISA_VERSION
	.align		4
        /*0050*/ 	.byte	0x03, 0x5f
        /*0052*/ 	.short	0x0101


	//----- nvinfo : EIATTR_VRC_CTA_INIT_COUNT
	.align		4
        /*0054*/ 	.byte	0x02, 0x4a
	.zero		1
	.zero		1


	//----- nvinfo : EIATTR_EXIT_INSTR_OFFSETS
	.align		4
        /*0058*/ 	.byte	0x04, 0x1c
        /*005a*/ 	.short	(.L_352 - .L_351)


	//   ....[0]....
.L_351:
        /*005c*/ 	.word	0x000000a0


	//   ....[1]....
        /*0060*/ 	.word	0x000002c0


	//   ....[2]....
        /*0064*/ 	.word	0x00000f20


	//----- nvinfo : EIATTR_CRS_STACK_SIZE
	.align		4
.L_352:
        /*0068*/ 	.byte	0x04, 0x1e
        /*006a*/ 	.short	(.L_354 - .L_353)
.L_353:
        /*006c*/ 	.word	0x00000000


	//----- nvinfo : EIATTR_CBANK_PARAM_SIZE
	.align		4
.L_354:
        /*0070*/ 	.byte	0x03, 0x19
        /*0072*/ 	.short	0x0034


	//----- nvinfo : EIATTR_PARAM_CBANK
	.align		4
        /*0074*/ 	.byte	0x04, 0x0a
        /*0076*/ 	.short	(.L_356 - .L_355)
	.align		4
.L_355:
        /*0078*/ 	.word	index@(.nv.constant0._Z12quantized_mmILi1EEvPKfPKhPf15QuantizedConfig)
        /*007c*/ 	.short	0x0380
        /*007e*/ 	.short	0x0034


	//----- nvinfo : EIATTR_SW_WAR
	.align		4
.L_356:
        /*0080*/ 	.byte	0x04, 0x36
        /*0082*/ 	.short	(.L_358 - .L_357)
.L_357:
        /*0084*/ 	.word	0x00000008
.L_358:


//--------------------- .nv.info.linear           --------------------------
	.section	.nv.info.linear,"",@"SHT_CUDA_INFO"
	.sectionflags	@""
	.align	4


	//----- nvinfo : EIATTR_CUDA_API_VERSION
	.align		4
        /*0000*/ 	.byte	0x04, 0x37
        /*0002*/ 	.short	(.L_360 - .L_359)
.L_359:
        /*0004*/ 	.word	0x00000082


	//----- nvinfo : EIATTR_KPARAM_INFO
	.align		4
.L_360:
        /*0008*/ 	.byte	0x04, 0x17
        /*000a*/ 	.short	(.L_362 - .L_361)
.L_361:
        /*000c*/ 	.word	0x00000000
        /*0010*/ 	.short	0x0004
        /*0012*/ 	.short	0x0020
        /*0014*/ 	.byte	0x00, 0xf0, 0x71, 0x00


	//----- nvinfo : EIATTR_KPARAM_INFO
	.align		4
.L_362:
        /*0018*/ 	.byte	0x04, 0x17
        /*001a*/ 	.short	(.L_364 - .L_363)
.L_363:
        /*001c*/ 	.word	0x00000000
        /*0020*/ 	.short	0x0003
        /*0022*/ 	.short	0x0018
        /*0024*/ 	.byte	0x00, 0xf5, 0x21, 0x00


	//----- nvinfo : EIATTR_KPARAM_INFO
	.align		4
.L_364:
        /*0028*/ 	.byte	0x04, 0x17
        /*002a*/ 	.short	(.L_366 - .L_365)
.L_365:
        /*002c*/ 	.word	0x00000000
        /*0030*/ 	.short	0x0002
        /*0032*/ 	.short	0x0010
        /*0034*/ 	.byte	0x00, 0xf5, 0x21, 0x00


	//----- nvinfo : EIATTR_KPARAM_INFO
	.align		4
.L_366:
        /*0038*/ 	.byte	0x04, 0x17
        /*003a*/ 	.short	(.L_368 - .L_367)
.L_367:
        /*003c*/ 	.word	0x00000000
        /*0040*/ 	.short	0x0001
        /*0042*/ 	.short	0x0008
        /*0044*/ 	.byte	0x00, 0xf5, 0x21, 0x00


	//----- nvinfo : EIATTR_KPARAM_INFO
	.align		4
.L_368:
        /*0048*/ 	.byte	0x04, 0x17
        /*004a*/ 	.short	(.L_370 - .L_369)
.L_369:
        /*004c*/ 	.word	0x00000000
        /*0050*/ 	.short	0x0000
        /*0052*/ 	.short	0x0000
        /*0054*/ 	.byte	0x00, 0xf5, 0x21, 0x00


	//----- nvinfo : EIATTR_SPARSE_MMA_MASK
	.align		4
.L_370:
        /*0058*/ 	.byte	0x03, 0x50
        /*005a*/ 	.short	0x0000


	//----- nvinfo : EIATTR_MAXREG_COUNT
	.align		4
        /*005c*/ 	.byte	0x03, 0x1b
        /*005e*/ 	.short	0x00ff


	//----- nvinfo : EIATTR_MERCURY_ISA_VERSION
	.align		4
        /*0060*/ 	.byte	0x03, 0x5f
        /*0062*/ 	.short	0x0101


	//----- nvinfo : EIATTR_VRC_CTA_INIT_COUNT
	.align		4
        /*0064*/ 	.byte	0x02, 0x4a
	.zero		1
	.zero		1


	//----- nvinfo : EIATTR_EXIT_INSTR_OFFSETS
	.align		4
        /*0068*/ 	.byte	0x04, 0x1c
        /*006a*/ 	.short	(.L_372 - .L_371)


	//   ....[0]....
.L_371:
        /*006c*/ 	.word	0x000000a0


	//   ....[1]....
        /*0070*/ 	.word	0x00000320


	//   ....[2]....
        /*0074*/ 	.word	0x00000540


	//   ....[3]....
        /*0078*/ 	.word	0x000011b0


	//   ....[4]....
        /*007c*/ 	.word	0x00001db0


	//----- nvinfo : EIATTR_CRS_STACK_SIZE
	.align		4
.L_372:
        /*0080*/ 	.byte	0x04, 0x1e
        /*0082*/ 	.short	(.L_374 - .L_373)
.L_373:
        /*0084*/ 	.word	0x00000000


	//----- nvinfo : EIATTR_CBANK_PARAM_SIZE
	.align		4
.L_374:
        /*0088*/ 	.byte	0x03, 0x19
        /*008a*/ 	.short	0x003c


	//----- nvinfo : EIATTR_PARAM_CBANK
	.align		4
        /*008c*/ 	.byte	0x04, 0x0a
        /*008e*/ 	.short	(.L_376 - .L_375)
	.align		4
.L_375:
        /*0090*/ 	.word	index@(.nv.constant0.linear)
        /*0094*/ 	.short	0x0380
        /*0096*/ 	.short	0x003c


	//----- nvinfo : EIATTR_SW_WAR
	.align		4
.L_376:
        /*0098*/ 	.byte	0x04, 0x36
        /*009a*/ 	.short	(.L_378 - .L_377)
.L_377:
        /*009c*/ 	.word	0x00000008
.L_378:


//--------------------- .nv.info.embedding_lookup --------------------------
	.section	.nv.info.embedding_lookup,"",@"SHT_CUDA_INFO"
	.sectionflags	@""
	.align	4


	//----- nvinfo : EIATTR_CUDA_API_VERSION
	.align		4
        /*0000*/ 	.byte	0x04, 0x37
        /*0002*/ 	.short	(.L_380 - .L_379)
.L_379:
        /*0004*/ 	.word	0x00000082


	//----- nvinfo : EIATTR_KPARAM_INFO
	.align		4
.L_380:
        /*0008*/ 	.byte	0x04, 0x17
        /*000a*/ 	.short	(.L_382 - .L_381)
.L_381:
        /*000c*/ 	.word	0x00000000
        /*0010*/ 	.short	0x0003
        /*0012*/ 	.short	0x0018
        /*0014*/ 	.byte	0x00, 0xf0, 0x41, 0x00


	//----- nvinfo : EIATTR_KPARAM_INFO
	.align		4
.L_382:
        /*0018*/ 	.byte	0x04, 0x17
        /*001a*/ 	.short	(.L_384 - .L_383)
.L_383:
        /*001c*/ 	.word	0x00000000
        /*0020*/ 	.short	0x0002
        /*0022*/ 	.short	0x0010
        /*0024*/ 	.byte	0x00, 0xf5, 0x21, 0x00


	//----- nvinfo : EIATTR_KPARAM_INFO
	.align		4
.L_384:
        /*0028*/ 	.byte	0x04, 0x17
        /*002a*/ 	.short	(.L_386 - .L_385)
.L_385:
        /*002c*/ 	.word	0x00000000
        /*0030*/ 	.short	0x0001
        /*0032*/ 	.short	0x0008
        /*0034*/ 	.byte	0x00, 0xf5, 0x21, 0x00


	//----- nvinfo : EIATTR_KPARAM_INFO
	.align		4
.L_386:
        /*0038*/ 	.byte	0x04, 0x17
        /*003a*/ 	.short	(.L_388 - .L_387)
.L_387:
        /*003c*/ 	.word	0x00000000
        /*0040*/ 	.short	0x0000
        /*0042*/ 	.short	0x0000
        /*0044*/ 	.byte	0x00, 0xf5, 0x21, 0x00


	//----- nvinfo : EIATTR_SPARSE_MMA_MASK
	.align		4
.L_388:
        /*0048*/ 	.byte	0x03, 0x50
        /*004a*/ 	.short	0x0000


	//----- nvinfo : EIATTR_MAXREG_COUNT
	.align		4
        /*004c*/ 	.byte	0x03, 0x1b
        /*004e*/ 	.short	0x00ff


	//----- nvinfo : EIATTR_MERCURY_ISA_VERSION
	.align		4
        /*0050*/ 	.byte	0x03, 0x5f
        /*0052*/ 	.short	0x0101


	//----- nvinfo : EIATTR_VRC_CTA_INIT_COUNT
	.align		4
        /*0054*/ 	.byte	0x02, 0x4a
	.zero		1
	.zero		1


	//----- nvinfo : EIATTR_EXIT_INSTR_OFFSETS
	.align		4
        /*0058*/ 	.byte	0x04, 0x1c
        /*005a*/ 	.short	(.L_390 - .L_389)


	//   ....[0]....
.L_389:
        /*005c*/ 	.word	0x00000090


	//   ....[1]....
        /*0060*/ 	.word	0x00000340


	//----- nvinfo : EIATTR_CRS_STACK_SIZE
	.align		4
.L_390:
        /*0064*/ 	.byte	0x04, 0x1e
        /*0066*/ 	.short	(.L_392 - .L_391)
.L_391:
        /*0068*/ 	.word	0x00000000


	//----- nvinfo : EIATTR_CBANK_PARAM_SIZE
	.align		4
.L_392:
        /*006c*/ 	.byte	0x03, 0x19
        /*006e*/ 	.short	0x0028


	//----- nvinfo : EIATTR_PARAM_CBANK
	.align		4
        /*0070*/ 	.byte	0x04, 0x0a
        /*0072*/ 	.short	(.L_394 - .L_393)
	.align		4
.L_393:
        /*0074*/ 	.word	index@(.nv.constant0.embedding_lookup)
        /*0078*/ 	.short	0x0380
        /*007a*/ 	.short	0x0028


	//----- nvinfo : EIATTR_SW_WAR
	.align		4
.L_394:
        /*007c*/ 	.byte	0x04, 0x36
        /*007e*/ 	.short	(.L_396 - .L_395)
.L_395:
        /*0080*/ 	.word	0x00000008
.L_396:


//--------------------- .nv.callgraph             --------------------------
	.section	.nv.callgraph,"",@"SHT_CUDA_CALLGRAPH"
	.align	4
	.sectionentsize	8
	.align		4
        /*0000*/ 	.word	0x00000000
	.align		4
        /*0004*/ 	.word	0xffffffff
	.align		4
        /*0008*/ 	.word	0x00000000
	.align		4
        /*000c*/ 	.word	0xfffffffe
	.align		4
        /*0010*/ 	.word	0x00000000
	.align		4
        /*0014*/ 	.word	0xfffffffd
	.align		4
        /*0018*/ 	.word	0x00000000
	.align		4
        /*001c*/ 	.word	0xfffffffc


//--------------------- .nv.constant4             --------------------------
	.section	.nv.constant4,"a",@progbits
	.align	8
	.align		8
.nv.constant4:
        /*0000*/ 	.dword	__cudart_i2opi_f


//--------------------- .text.sample_from_logits  --------------------------
	.section	.text.sample_from_logits,"ax",@progbits
	.align	128
        .global         sample_from_logits
        .type           sample_from_logits,@function
        .size           sample_from_logits,(.L_x_510 - sample_from_logits)
        .other          sample_from_logits,@"STO_CUDA_ENTRY STV_DEFAULT"
sample_from_logits:
.text.sample_from_logits:
[----:B------:R-:W0:Y:S01]  /*0000*/  LDC R1, c[0x0][0x37c] ;  /* 0x0000df00ff017b82 */ /* 0x000e220000000800 */
[----:B------:R-:W1:Y:S07]  /*0010*/  S2R R3, SR_TID.X ;  /* 0x0000000000037919 */ /* 0x000e6e0000002100 */
[----:B------:R-:W1:Y:S01]  /*0020*/  S2UR UR4, SR_CTAID.X ;  /* 0x00000000000479c3 */ /* 0x000e620000002500 */
[----:B------:R-:W2:Y:S01]  /*0030*/  LDCU UR5, c[0x0][0x3a4] ;  /* 0x00007480ff0577ac */ /* 0x000ea20008000800 */
[----:B0-----:R-:W-:-:S06]  /*0040*/  VIADD R1, R1, 0xfffffa00 ;  /* 0xfffffa0001017836 */ /* 0x001fcc0000000000 */
[----:B------:R-:W1:Y:S02]  /*0050*/  LDC R0, c[0x0][0x360] ;  /* 0x0000d800ff007b82 */ /* 0x000e640000000800 */
[----:B-1----:R-:W-:-:S05]  /*0060*/  IMAD R0, R0, UR4, R3 ;  /* 0x0000000400007c24 */ /* 0x002fca000f8e0203 */
[----:B--2---:R-:W-:-:S13]  /*0070*/  ISETP.GE.U32.AND P0, PT, R0, UR5, PT ;  /* 0x0000000500007c0c */ /* 0x004fda000bf06070 */
[----:B------:R-:W-:Y:S05]  /*0080*/  @P0 EXIT ;  /* 0x000000000000094d */ /* 0x000fea0003800000 */
[----:B------:R-:W0:Y:S01]  /*0090*/  LDC R5, c[0x0][0x390] ;  /* 0x0000e400ff057b82 */ /* 0x000e220000000800 */
[----:B------:R-:W1:Y:S01]  /*00a0*/  LDCU.64 UR4, c[0x0][0x358] ;  /* 0x00006b00ff0477ac */ /* 0x000e620008000a00 */
[----:B0-----:R-:W-:-:S13]  /*00b0*/  ISETP.NE.AND P0, PT, R5, RZ, PT ;  /* 0x000000ff0500720c */ /* 0x001fda0003f05270 */
[----:B------:R-:W0:Y:S02]  /*00c0*/  @!P0 LDC.64 R2, c[0x0][0x388] ;  /* 0x0000e200ff028b82 */ /* 0x000e240000000a00 */
[----:B0-----:R-:W-:-:S05]  /*00d0*/  @!P0 IMAD.WIDE.U32 R2, R0, 0x4, R2 ;  /* 0x0000000400028825 */ /* 0x001fca00078e0002 */
[----:B-1----:R0:W-:Y:S01]  /*00e0*/  @!P0 STG.E desc[UR4][R2.64], RZ ;  /* 0x000000ff02008986 */ /* 0x0021e2000c101904 */
[----:B------:R-:W-:Y:S05]  /*00f0*/  @!P0 EXIT ;  /* 0x000000000000894d */ /* 0x000fea0003800000 */
[----:B------:R-:W1:Y:S01]  /*0100*/  LDC R12, c[0x0][0x398] ;  /* 0x0000e600ff0c7b82 */ /* 0x000e620000000800 */
[----:B------:R-:W0:Y:S07]  /*0110*/  LDCU UR6, c[0x0][0x3a0] ;  /* 0x00007400ff0677ac */ /* 0x000e2e0008000800 */
[----:B------:R-:W2:Y:S01]  /*0120*/  LDC R4, c[0x0][0x394] ;  /* 0x0000e500ff047b82 */ /* 0x000ea20000000800 */
[----:B0-----:R-:W-:Y:S01]  /*0130*/  IMAD R2, R0, UR6, RZ ;  /* 0x0000000600027c24 */ /* 0x001fe2000f8e02ff */
[----:B-1----:R-:W-:-:S02]  /*0140*/  FSETP.GT.AND P0, PT, R12, RZ, PT ;  /* 0x000000ff0c00720b */ /* 0x002fc40003f04000 */
[----:B------:R-:W-:-:S04]  /*0150*/  FMNMX.NAN R12, R12, 1, PT ;  /* 0x3f8000000c0c7809 */ /* 0x000fc80003820000 */
[----:B------:R-:W-:Y:S02]  /*0160*/  FSEL R12, R12, 1, P0 ;  /* 0x3f8000000c0c7808 */ /* 0x000fe40000000000 */
[----:B--2---:R-:W-:Y:S02]  /*0170*/  ISETP.NE.AND P1, PT, R4, RZ, PT ;  /* 0x000000ff0400720c */ /* 0x004fe40003f25270 */
[----:B------:R-:W-:-:S11]  /*0180*/  FSETP.GEU.AND P0, PT, R12, 1, PT ;  /* 0x3f8000000c00780b */ /* 0x000fd60003f0e000 */
[----:B------:R-:W-:-:S04]  /*0190*/  @!P1 SEL R4, R5, 0x1, !P0 ;  /* 0x0000000105049807 */ /* 0x000fc80004000000 */
[----:B------:R-:W-:-:S13]  /*01a0*/  ISETP.GT.U32.AND P0, PT, R4, 0x1, PT ;  /* 0x000000010400780c */ /* 0x000fda0003f04070 */
[----:B------:R-:W-:Y:S05]  /*01b0*/  @P0 BRA `(.L_x_0) ;  /* 0x0000000c00700947 */ /* 0x000fea0003800000 */
[----:B------:R-:W-:Y:S01]  /*01c0*/  ISETP.NE.AND P0, PT, R5, 0x1, PT ;  /* 0x000000010500780c */ /* 0x000fe20003f05270 */
[----:B------:R-:W-:-:S12]  /*01d0*/  IMAD.MOV.U32 R4, RZ, RZ, RZ ;  /* 0x000000ffff047224 */ /* 0x000fd800078e00ff */
[----:B------:R-:W-:Y:S05]  /*01e0*/  @!P0 BRA `(.L_x_1) ;  /* 0x0000000c00548947 */ /* 0x000fea0003800000 */
[----:B------:R-:W0:Y:S02]  /*01f0*/  LDC.64 R14, c[0x0][0x380] ;  /* 0x0000e000ff0e7b82 */ /* 0x000e240000000a00 */
[----:B0-----:R-:W-:-:S06]  /*0200*/  IMAD.WIDE.U32 R22, R2, 0x4, R14 ;  /* 0x0000000402167825 */ /* 0x001fcc00078e000e */
[----:B------:R0:W5:Y:S01]  /*0210*/  LDG.E R22, desc[UR4][R22.64] ;  /* 0x0000000416167981 */ /* 0x000162000c1e1900 */
[C---:B------:R-:W-:Y:S01]  /*0220*/  IADD3 R3, PT, PT, R5.reuse, -0x2, RZ ;  /* 0xfffffffe05037810 */ /* 0x040fe20007ffe0ff */
[----:B------:R-:W-:Y:S02]  /*0230*/  VIADD R5, R5, 0xffffffff ;  /* 0xffffffff05057836 */ /* 0x000fe40000000000 */
[----:B------:R-:W-:Y:S01]  /*0240*/  IMAD.MOV.U32 R4, RZ, RZ, RZ ;  /* 0x000000ffff047224 */ /* 0x000fe200078e00ff */
[----:B------:R-:W-:Y:S01]  /*0250*/  ISETP.GE.U32.AND P0, PT, R3, 0xf, PT ;  /* 0x0000000f0300780c */ /* 0x000fe20003f06070 */
[----:B------:R-:W-:Y:S01]  /*0260*/  HFMA2 R3, -RZ, RZ, 0, 5.9604644775390625e-08 ;  /* 0x00000001ff037431 */ /* 0x000fe200000001ff */
[----:B------:R-:W-:-:S11]  /*0270*/  LOP3.LUT R6, R5, 0xf, RZ, 0xc0, !PT ;  /* 0x0000000f05067812 */ /* 0x000fd600078ec0ff */
[----:B0-----:R-:W-:Y:S05]  /*0280*/  @!P0 BRA `(.L_x_2) ;  /* 0x0000000400a48947 */ /* 0x001fea0003800000 */
[----:B------:R-:W-:Y:S01]  /*0290*/  LOP3.LUT R7, R5, 0xfffffff0, RZ, 0xc0, !PT ;  /* 0xfffffff005077812 */ /* 0x000fe200078ec0ff */
[----:B------:R-:W-:Y:S01]  /*02a0*/  IMAD.MOV.U32 R4, RZ, RZ, RZ ;  /* 0x000000ffff047224 */ /* 0x000fe200078e00ff */
[----:B------:R-:W-:Y:S01]  /*02b0*/  MOV R8, R2 ;  /* 0x0000000200087202 */ /* 0x000fe20000000f00 */
[----:B------:R-:W-:-:S07]  /*02c0*/  IMAD.MOV.U32 R3, RZ, RZ, 0x8 ;  /* 0x00000008ff037424 */ /* 0x000fce00078e00ff */
.L_x_3:
[----:B------:R-:W-:-:S04]  /*02d0*/  VIADD R13, R8, 0x1 ;  /* 0x00000001080d7836 */ /* 0x000fc80000000000 */
[----:B------:R-:W-:-:S05]  /*02e0*/  IMAD.WIDE.U32 R12, R13, 0x4, R14 ;  /* 0x000000040d0c7825 */ /* 0x000fca00078e000e */
[----:B------:R-:W2:Y:S01]  /*02f0*/  LDG.E R23, desc[UR4][R12.64] ;  /* 0x000000040c177981 */ /* 0x000ea2000c1e1900 */
[----:B------:R-:W-:-:S04]  /*0300*/  VIADD R17, R8, 0x2 ;  /* 0x0000000208117836 */ /* 0x000fc80000000000 */
[----:B------:R-:W-:-:S05]  /*0310*/  IMAD.WIDE.U32 R16, R17, 0x4, R14 ;  /* 0x0000000411107825 */ /* 0x000fca00078e000e */
[----:B------:R0:W3:Y:S01]  /*0320*/  LDG.E R9, desc[UR4][R16.64] ;  /* 0x0000000410097981 */ /* 0x0000e2000c1e1900 */
[C---:B------:R-:W-:Y:S01]  /*0330*/  IADD3 R19, PT, PT, R8.reuse, 0x3, RZ ;  /* 0x0000000308137810 */ /* 0x040fe20007ffe0ff */
[----:B------:R-:W-:-:S04]  /*0340*/  VIADD R27, R8, 0x4 ;  /* 0x00000004081b7836 */ /* 0x000fc80000000000 */
[----:B------:R-:W-:-:S05]  /*0350*/  IMAD.WIDE.U32 R18, R19, 0x4, R14 ;  /* 0x0000000413127825 */ /* 0x000fca00078e000e */
[----:B------:R1:W4:Y:S01]  /*0360*/  LDG.E R10, desc[UR4][R18.64] ;  /* 0x00000004120a7981 */ /* 0x000322000c1e1900 */
[----:B------:R-:W-:-:S04]  /*0370*/  IMAD.WIDE.U32 R26, R27, 0x4, R14 ;  /* 0x000000041b1a7825 */ /* 0x000fc800078e000e */
[C---:B------:R-:W-:Y:S01]  /*0380*/  VIADD R21, R8.reuse, 0x5 ;  /* 0x0000000508157836 */ /* 0x040fe20000000000 */
[----:B------:R1:W4:Y:S01]  /*0390*/  LDG.E R11, desc[UR4][R26.64] ;  /* 0x000000041a0b7981 */ /* 0x000322000c1e1900 */
[----:B------:R-:W-:Y:S02]  /*03a0*/  IADD3 R29, PT, PT, R8, 0x6, RZ ;  /* 0x00000006081d7810 */ /* 0x000fe40007ffe0ff */
[----:B------:R-:W-:-:S05]  /*03b0*/  IMAD.WIDE.U32 R20, R21, 0x4, R14 ;  /* 0x0000000415147825 */ /* 0x000fca00078e000e */
[----:B------:R1:W4:Y:S01]  /*03c0*/  LDG.E R12, desc[UR4][R20.64] ;  /* 0x00000004140c7981 */ /* 0x000322000c1e1900 */
[----:B------:R-:W-:-:S04]  /*03d0*/  IMAD.WIDE.U32 R28, R29, 0x4, R14 ;  /* 0x000000041d1c7825 */ /* 0x000fc800078e000e */
[C---:B0-----:R-:W-:Y:S01]  /*03e0*/  VIADD R17, R8.reuse, 0x7 ;  /* 0x0000000708117836 */ /* 0x041fe20000000000 */
[----:B------:R0:W4:Y:S01]  /*03f0*/  LDG.E R13, desc[UR4][R28.64] ;  /* 0x000000041c0d7981 */ /* 0x000122000c1e1900 */
[----:B-1----:R-:W-:Y:S02]  /*0400*/  VIADD R19, R8, 0x8 ;  /* 0x0000000808137836 */ /* 0x002fe40000000000 */
[----:B------:R-:W-:-:S05]  /*0410*/  IMAD.WIDE.U32 R16, R17, 0x4, R14 ;  /* 0x0000000411107825 */ /* 0x000fca00078e000e */
[----:B------:R1:W4:Y:S01]  /*0420*/  LDG.E R24, desc[UR4][R16.64] ;  /* 0x0000000410187981 */ /* 0x000322000c1e1900 */
[----:B------:R-:W-:Y:S01]  /*0430*/  IMAD.WIDE.U32 R18, R19, 0x4, R14 ;  /* 0x0000000413127825 */ /* 0x000fe200078e000e */
[----:B------:R-:W-:-:S04]  /*0440*/  IADD3 R27, PT, PT, R8, 0x9, RZ ;  /* 0x00000009081b7810 */ /* 0x000fc80007ffe0ff */
[----:B------:R1:W4:Y:S01]  /*0450*/  LDG.E R25, desc[UR4][R18.64] ;  /* 0x0000000412197981 */ /* 0x000322000c1e1900 */
[----:B------:R-:W-:-:S04]  /*0460*/  IMAD.WIDE.U32 R26, R27, 0x4, R14 ;  /* 0x000000041b1a7825 */ /* 0x000fc800078e000e */
[C---:B------:R-:W-:Y:S02]  /*0470*/  VIADD R21, R8.reuse, 0xa ;  /* 0x0000000a08157836 */ /* 0x040fe40000000000 */
[----:B------:R-:W4:Y:S01]  /*0480*/  LDG.E R26, desc[UR4][R26.64] ;  /* 0x000000041a1a7981 */ /* 0x000f22000c1e1900 */
[C---:B0-----:R-:W-:Y:S02]  /*0490*/  VIADD R29, R8.reuse, 0xb ;  /* 0x0000000b081d7836 */ /* 0x041fe40000000000 */
[----:B------:R-:W-:Y:S01]  /*04a0*/  IMAD.WIDE.U32 R20, R21, 0x4, R14 ;  /* 0x0000000415147825 */ /* 0x000fe200078e000e */
[----:B-1----:R-:W-:-:S03]  /*04b0*/  IADD3 R17, PT, PT, R8, 0xc, RZ ;  /* 0x0000000c08117810 */ /* 0x002fc60007ffe0ff */
[--C-:B------:R-:W-:Y:S01]  /*04c0*/  IMAD.WIDE.U32 R28, R29, 0x4, R14.reuse ;  /* 0x000000041d1c7825 */ /* 0x100fe200078e000e */
[----:B------:R0:W4:Y:S03]  /*04d0*/  LDG.E R27, desc[UR4][R20.64] ;  /* 0x00000004141b7981 */ /* 0x000126000c1e1900 */
[--C-:B------:R-:W-:Y:S02]  /*04e0*/  IMAD.WIDE.U32 R16, R17, 0x4, R14.reuse ;  /* 0x0000000411107825 */ /* 0x100fe400078e000e */
[----:B------:R-:W4:Y:S02]  /*04f0*/  LDG.E R28, desc[UR4][R28.64] ;  /* 0x000000041c1c7981 */ /* 0x000f24000c1e1900 */
[----:B------:R-:W-:Y:S02]  /*0500*/  VIADD R19, R8, 0xd ;  /* 0x0000000d08137836 */ /* 0x000fe40000000000 */
[----:B------:R-:W4:Y:S02]  /*0510*/  LDG.E R16, desc[UR4][R16.64] ;  /* 0x0000000410107981 */ /* 0x000f24000c1e1900 */
[----:B------:R-:W-:-:S04]  /*0520*/  IMAD.WIDE.U32 R18, R19, 0x4, R14 ;  /* 0x0000000413127825 */ /* 0x000fc800078e000e */
[----:B0-----:R-:W-:Y:S02]  /*0530*/  VIADD R21, R8, 0xe ;  /* 0x0000000e08157836 */ /* 0x001fe40000000000 */
[----:B------:R0:W4:Y:S02]  /*0540*/  LDG.E R18, desc[UR4][R18.64] ;  /* 0x0000000412127981 */ /* 0x000124000c1e1900 */
[----:B------:R-:W-:-:S05]  /*0550*/  IMAD.WIDE.U32 R20, R21, 0x4, R14 ;  /* 0x0000000415147825 */ /* 0x000fca00078e000e */
[----:B------:R1:W4:Y:S01]  /*0560*/  LDG.E R17, desc[UR4][R20.64] ;  /* 0x0000000414117981 */ /* 0x000322000c1e1900 */
[C---:B0-----:R-:W-:Y:S01]  /*0570*/  IADD3 R19, PT, PT, R8.reuse, 0xf, RZ ;  /* 0x0000000f08137810 */ /* 0x041fe20007ffe0ff */
[----:B------:R-:W-:-:S04]  /*0580*/  VIADD R8, R8, 0x10 ;  /* 0x0000001008087836 */ /* 0x000fc80000000000 */
[----:B-1----:R-:W-:Y:S01]  /*0590*/  IMAD.WIDE.U32 R20, R8, 0x4, R14 ;  /* 0x0000000408147825 */ /* 0x002fe200078e000e */
[----:B--2--5:R-:W-:-:S04]  /*05a0*/  FSETP.GT.AND P2, PT, R23, R22, PT ;  /* 0x000000161700720b */ /* 0x024fc80003f44000 */
[----:B------:R-:W-:Y:S01]  /*05b0*/  FSEL R29, R23, R22, P2 ;  /* 0x00000016171d7208 */ /* 0x000fe20001000000 */
[----:B------:R-:W-:-:S06]  /*05c0*/  IMAD.WIDE.U32 R22, R19, 0x4, R14 ;  /* 0x0000000413167825 */ /* 0x000fcc00078e000e */
[----:B------:R-:W2:Y:S01]  /*05d0*/  LDG.E R22, desc[UR4][R22.64] ;  /* 0x0000000416167981 */ /* 0x000ea2000c1e1900 */
[----:B---3--:R-:W-:-:S04]  /*05e0*/  FSETP.GT.AND P3, PT, R9, R29, PT ;  /* 0x0000001d0900720b */ /* 0x008fc80003f64000 */
[----:B------:R-:W-:Y:S02]  /*05f0*/  FSEL R29, R9, R29, P3 ;  /* 0x0000001d091d7208 */ /* 0x000fe40001800000 */
[----:B------:R-:W3:Y:S01]  /*0600*/  LDG.E R9, desc[UR4][R20.64] ;  /* 0x0000000414097981 */ /* 0x000ee2000c1e1900 */
[----:B------:R-:W-:Y:S01]  /*0610*/  @P2 VIADD R4, R3, 0xfffffff9 ;  /* 0xfffffff903042836 */ /* 0x000fe20000000000 */
[----:B----4-:R-:W-:-:S04]  /*0620*/  FSETP.GT.AND P1, PT, R10, R29, PT ;  /* 0x0000001d0a00720b */ /* 0x010fc80003f24000 */
[----:B------:R-:W-:Y:S02]  /*0630*/  FSEL R10, R10, R29, P1 ;  /* 0x0000001d0a0a7208 */ /* 0x000fe40000800000 */
[----:B------:R-:W-:Y:S02]  /*0640*/  @P3 IADD3 R4, PT, PT, R3, -0x6, RZ ;  /* 0xfffffffa03043810 */ /* 0x000fe40007ffe0ff */
[----:B------:R-:W-:-:S04]  /*0650*/  FSETP.GT.AND P6, PT, R11, R10, PT ;  /* 0x0000000a0b00720b */ /* 0x000fc80003fc4000 */
[----:B------:R-:W-:Y:S01]  /*0660*/  FSEL R11, R11, R10, P6 ;  /* 0x0000000a0b0b7208 */ /* 0x000fe20003000000 */
[C---:B------:R-:W-:Y:S02]  /*0670*/  @P1 VIADD R4, R3.reuse, 0xfffffffb ;  /* 0xfffffffb03041836 */ /* 0x040fe40000000000 */
[----:B------:R-:W-:Y:S01]  /*0680*/  VIADD R10, R3, 0x8 ;  /* 0x00000008030a7836 */ /* 0x000fe20000000000 */
[----:B------:R-:W-:-:S04]  /*0690*/  FSETP.GT.AND P5, PT, R12, R11, PT ;  /* 0x0000000b0c00720b */ /* 0x000fc80003fa4000 */
[----:B------:R-:W-:Y:S01]  /*06a0*/  FSEL R12, R12, R11, P5 ;  /* 0x0000000b0c0c7208 */ /* 0x000fe20002800000 */
[----:B------:R-:W-:-:S03]  /*06b0*/  @P6 VIADD R4, R3, 0xfffffffc ;  /* 0xfffffffc03046836 */ /* 0x000fc60000000000 */
[----:B------:R-:W-:-:S04]  /*06c0*/  FSETP.GT.AND P0, PT, R13, R12, PT ;  /* 0x0000000c0d00720b */ /* 0x000fc80003f04000 */
[----:B------:R-:W-:Y:S02]  /*06d0*/  FSEL R13, R13, R12, P0 ;  /* 0x0000000c0d0d7208 */ /* 0x000fe40000000000 */
[----:B------:R-:W-:Y:S02]  /*06e0*/  @P5 IADD3 R4, PT, PT, R3, -0x3, RZ ;  /* 0xfffffffd03045810 */ /* 0x000fe40007ffe0ff */
[----:B------:R-:W-:-:S04]  /*06f0*/  FSETP.GT.AND P4, PT, R24, R13, PT ;  /* 0x0000000d1800720b */ /* 0x000fc80003f84000 */
[----:B------:R-:W-:Y:S01]  /*0700*/  FSEL R24, R24, R13, P4 ;  /* 0x0000000d18187208 */ /* 0x000fe20002000000 */
[----:B------:R-:W-:-:S03]  /*0710*/  @P0 VIADD R4, R3, 0xfffffffe ;  /* 0xfffffffe03040836 */ /* 0x000fc60000000000 */
[----:B------:R-:W-:-:S04]  /*0720*/  FSETP.GT.AND P2, PT, R25, R24, PT ;  /* 0x000000181900720b */ /* 0x000fc80003f44000 */
[----:B------:R-:W-:Y:S01]  /*0730*/  FSEL R25, R25, R24, P2 ;  /* 0x0000001819197208 */ /* 0x000fe20001000000 */
[----:B------:R-:W-:-:S03]  /*0740*/  @P4 VIADD R4, R3, 0xffffffff ;  /* 0xffffffff03044836 */ /* 0x000fc60000000000 */
[CC--:B------:R-:W-:Y:S02]  /*0750*/  FSETP.GT.AND P3, PT, R26.reuse, R25.reuse, PT ;  /* 0x000000191a00720b */ /* 0x0c0fe40003f64000 */
[----:B------:R-:W-:Y:S02]  /*0760*/  SEL R4, R3, R4, P2 ;  /* 0x0000000403047207 */ /* 0x000fe40001000000 */
[----:B------:R-:W-:-:S04]  /*0770*/  FSEL R26, R26, R25, P3 ;  /* 0x000000191a1a7208 */ /* 0x000fc80001800000 */
[----:B------:R-:W-:-:S04]  /*0780*/  FSETP.GT.AND P1, PT, R27, R26, PT ;  /* 0x0000001a1b00720b */ /* 0x000fc80003f24000 */
[----:B------:R-:W-:Y:S02]  /*0790*/  FSEL R27, R27, R26, P1 ;  /* 0x0000001a1b1b7208 */ /* 0x000fe40000800000 */
[----:B------:R-:W-:Y:S02]  /*07a0*/  @P3 IADD3 R4, PT, PT, R3, 0x1, RZ ;  /* 0x0000000103043810 */ /* 0x000fe40007ffe0ff */
[----:B------:R-:W-:-:S04]  /*07b0*/  FSETP.GT.AND P6, PT, R28, R27, PT ;  /* 0x0000001b1c00720b */ /* 0x000fc80003fc4000 */
[----:B------:R-:W-:Y:S01]  /*07c0*/  FSEL R27, R28, R27, P6 ;  /* 0x0000001b1c1b7208 */ /* 0x000fe20003000000 */
[----:B------:R-:W-:-:S03]  /*07d0*/  @P1 VIADD R4, R3, 0x2 ;  /* 0x0000000203041836 */ /* 0x000fc60000000000 */
[----:B------:R-:W-:-:S04]  /*07e0*/  FSETP.GT.AND P5, PT, R16, R27, PT ;  /* 0x0000001b1000720b */ /* 0x000fc80003fa4000 */
[----:B------:R-:W-:Y:S01]  /*07f0*/  FSEL R27, R16, R27, P5 ;  /* 0x0000001b101b7208 */ /* 0x000fe20002800000 */
[----:B------:R-:W-:-:S03]  /*0800*/  @P6 VIADD R4, R3, 0x3 ;  /* 0x0000000303046836 */ /* 0x000fc60000000000 */
[----:B------:R-:W-:-:S04]  /*0810*/  FSETP.GT.AND P0, PT, R18, R27, PT ;  /* 0x0000001b1200720b */ /* 0x000fc80003f04000 */
[----:B------:R-:W-:Y:S02]  /*0820*/  FSEL R18, R18, R27, P0 ;  /* 0x0000001b12127208 */ /* 0x000fe40000000000 */
[----:B------:R-:W-:Y:S02]  /*0830*/  @P5 IADD3 R4, PT, PT, R3, 0x4, RZ ;  /* 0x0000000403045810 */ /* 0x000fe40007ffe0ff */
[----:B------:R-:W-:-:S04]  /*0840*/  FSETP.GT.AND P2, PT, R17, R18, PT ;  /* 0x000000121100720b */ /* 0x000fc80003f44000 */
[----:B------:R-:W-:Y:S01]  /*0850*/  FSEL R17, R17, R18, P2 ;  /* 0x0000001211117208 */ /* 0x000fe20001000000 */
[----:B------:R-:W-:-:S08]  /*0860*/  @P0 VIADD R4, R3, 0x5 ;  /* 0x0000000503040836 */ /* 0x000fd00000000000 */
[----:B------:R-:W-:Y:S02]  /*0870*/  @P2 IADD3 R4, PT, PT, R3, 0x6, RZ ;  /* 0x0000000603042810 */ /* 0x000fe40007ffe0ff */
[----:B------:R-:W-:Y:S02]  /*0880*/  ISETP.NE.AND P2, PT, R10, R7, PT ;  /* 0x000000070a00720c */ /* 0x000fe40003f45270 */
[----:B--2---:R-:W-:-:S04]  /*0890*/  FSETP.GT.AND P1, PT, R22, R17, PT ;  /* 0x000000111600720b */ /* 0x004fc80003f24000 */
[----:B------:R-:W-:-:S04]  /*08a0*/  FSEL R22, R22, R17, P1 ;  /* 0x0000001116167208 */ /* 0x000fc80000800000 */
[----:B---3--:R-:W-:-:S04]  /*08b0*/  FSETP.GT.AND P0, PT, R9, R22, PT ;  /* 0x000000160900720b */ /* 0x008fc80003f04000 */
[----:B------:R-:W-:Y:S01]  /*08c0*/  FSEL R22, R9, R22, P0 ;  /* 0x0000001609167208 */ /* 0x000fe20000000000 */
[C---:B------:R-:W-:Y:S02]  /*08d0*/  @P1 VIADD R4, R3.reuse, 0x7 ;  /* 0x0000000703041836 */ /* 0x040fe40000000000 */
[----:B------:R-:W-:-:S03]  /*08e0*/  VIADD R3, R3, 0x10 ;  /* 0x0000001003037836 */ /* 0x000fc60000000000 */
[----:B------:R-:W-:Y:S01]  /*08f0*/  SEL R4, R10, R4, P0 ;  /* 0x000000040a047207 */ /* 0x000fe20000000000 */
[----:B------:R-:W-:Y:S06]  /*0900*/  @P2 BRA `(.L_x_3) ;  /* 0xfffffff800702947 */ /* 0x000fec000383ffff */
[----:B------:R-:W-:-:S07]  /*0910*/  IADD3 R3, PT, PT, R3, -0x7, RZ ;  /* 0xfffffff903037810 */ /* 0x000fce0007ffe0ff */
.L_x_2:
[----:B------:R-:W-:-:S13]  /*0920*/  ISETP.NE.AND P0, PT, R6, RZ, PT ;  /* 0x000000ff0600720c */ /* 0x000fda0003f05270 */
[----:B------:R-:W-:Y:S05]  /*0930*/  @!P0 BRA `(.L_x_1) ;  /* 0x0000000400808947 */ /* 0x000fea0003800000 */
[----:B------:R-:W-:Y:S02]  /*0940*/  ISETP.GE.U32.AND P1, PT, R6, 0x8, PT ;  /* 0x000000080600780c */ /* 0x000fe40003f26070 */
[----:B------:R-:W-:-:S04]  /*0950*/  LOP3.LUT R20, R5, 0x7, RZ, 0xc0, !PT ;  /* 0x0000000705147812 */ /* 0x000fc800078ec0ff */
[----:B------:R-:W-:-:S07]  /*0960*/  ISETP.NE.AND P0, PT, R20, RZ, PT ;  /* 0x000000ff1400720c */ /* 0x000fce0003f05270 */
[----:B------:R-:W-:Y:S06]  /*0970*/  @!P1 BRA `(.L_x_4) ;  /* 0x0000000000c49947 */ /* 0x000fec0003800000 */
[----:B------:R-:W-:-:S04]  /*0980*/  IMAD.IADD R11, R2, 0x1, R3 ;  /* 0x00000001020b7824 */ /* 0x000fc800078e0203 */
[----:B------:R-:W-:-:S04]  /*0990*/  IMAD.WIDE.U32 R6, R11, 0x4, R14 ;  /* 0x000000040b067825 */ /* 0x000fc800078e000e */
[C---:B------:R-:W-:Y:S01]  /*09a0*/  VIADD R25, R11.reuse, 0x1 ;  /* 0x000000010b197836 */ /* 0x040fe20000000000 */
[----:B------:R0:W2:Y:S01]  /*09b0*/  LDG.E R13, desc[UR4][R6.64] ;  /* 0x00000004060d7981 */ /* 0x0000a2000c1e1900 */
[----:B------:R-:W-:Y:S02]  /*09c0*/  IADD3 R27, PT, PT, R11, 0x2, RZ ;  /* 0x000000020b1b7810 */ /* 0x000fe40007ffe0ff */
[----:B------:R-:W-:-:S05]  /*09d0*/  IMAD.WIDE.U32 R24, R25, 0x4, R14 ;  /* 0x0000000419187825 */ /* 0x000fca00078e000e */
[----:B------:R-:W3:Y:S01]  /*09e0*/  LDG.E R12, desc[UR4][R24.64] ;  /* 0x00000004180c7981 */ /* 0x000ee2000c1e1900 */
[----:B------:R-:W-:-:S04]  /*09f0*/  IMAD.WIDE.U32 R26, R27, 0x4, R14 ;  /* 0x000000041b1a7825 */ /* 0x000fc800078e000e */
[C---:B------:R-:W-:Y:S01]  /*0a00*/  VIADD R29, R11.reuse, 0x3 ;  /* 0x000000030b1d7836 */ /* 0x040fe20000000000 */
[----:B------:R-:W4:Y:S01]  /*0a10*/  LDG.E R16, desc[UR4][R26.64] ;  /* 0x000000041a107981 */ /* 0x000f22000c1e1900 */
[----:B------:R-:W-:Y:S02]  /*0a20*/  VIADD R19, R11, 0x4 ;  /* 0x000000040b137836 */ /* 0x000fe40000000000 */
[----:B------:R-:W-:-:S05]  /*0a30*/  IMAD.WIDE.U32 R28, R29, 0x4, R14 ;  /* 0x000000041d1c7825 */ /* 0x000fca00078e000e */
[----:B------:R-:W4:Y:S01]  /*0a40*/  LDG.E R17, desc[UR4][R28.64] ;  /* 0x000000041c117981 */ /* 0x000f22000c1e1900 */
[----:B------:R-:W-:Y:S01]  /*0a50*/  IMAD.WIDE.U32 R18, R19, 0x4, R14 ;  /* 0x0000000413127825 */ /* 0x000fe200078e000e */
[----:B------:R-:W-:-:S05]  /*0a60*/  IADD3 R9, PT, PT, R11, 0x5, RZ ;  /* 0x000000050b097810 */ /* 0x000fca0007ffe0ff */
[----:B------:R-:W4:Y:S01]  /*0a70*/  LDG.E R18, desc[UR4][R18.64] ;  /* 0x0000000412127981 */ /* 0x000f22000c1e1900 */
[----:B------:R-:W-:-:S04]  /*0a80*/  IMAD.WIDE.U32 R8, R9, 0x4, R14 ;  /* 0x0000000409087825 */ /* 0x000fc800078e000e */
[C---:B0-----:R-:W-:Y:S02]  /*0a90*/  VIADD R7, R11.reuse, 0x6 ;  /* 0x000000060b077836 */ /* 0x041fe40000000000 */
[----:B------:R-:W4:Y:S01]  /*0aa0*/  LDG.E R8, desc[UR4][R8.64] ;  /* 0x0000000408087981 */ /* 0x000f22000c1e1900 */
[----:B------:R-:W-:Y:S02]  /*0ab0*/  VIADD R11, R11, 0x7 ;  /* 0x000000070b0b7836 */ /* 0x000fe40000000000 */
[----:B------:R-:W-:-:S04]  /*0ac0*/  IMAD.WIDE.U32 R6, R7, 0x4, R14 ;  /* 0x0000000407067825 */ /* 0x000fc800078e000e */
[----:B------:R-:W-:Y:S02]  /*0ad0*/  IMAD.WIDE.U32 R10, R11, 0x4, R14 ;  /* 0x000000040b0a7825 */ /* 0x000fe400078e000e */
[----:B------:R-:W4:Y:S04]  /*0ae0*/  LDG.E R7, desc[UR4][R6.64] ;  /* 0x0000000406077981 */ /* 0x000f28000c1e1900 */
[----:B------:R-:W4:Y:S01]  /*0af0*/  LDG.E R10, desc[UR4][R10.64] ;  /* 0x000000040a0a7981 */ /* 0x000f22000c1e1900 */
[----:B--2--5:R-:W-:-:S04]  /*0b00*/  FSETP.GT.AND P5, PT, R13, R22, PT ;  /* 0x000000160d00720b */ /* 0x024fc80003fa4000 */
[----:B------:R-:W-:Y:S02]  /*0b10*/  FSEL R13, R13, R22, P5 ;  /* 0x000000160d0d7208 */ /* 0x000fe40002800000 */
[----:B------:R-:W-:Y:S02]  /*0b20*/  SEL R4, R3, R4, P5 ;  /* 0x0000000403047207 */ /* 0x000fe40002800000 */
[----:B---3--:R-:W-:-:S04]  /*0b30*/  FSETP.GT.AND P6, PT, R12, R13, PT ;  /* 0x0000000d0c00720b */ /* 0x008fc80003fc4000 */
[----:B------:R-:W-:-:S04]  /*0b40*/  FSEL R13, R12, R13, P6 ;  /* 0x0000000d0c0d7208 */ /* 0x000fc80003000000 */
[----:B----4-:R-:W-:-:S04]  /*0b50*/  FSETP.GT.AND P4, PT, R16, R13, PT ;  /* 0x0000000d1000720b */ /* 0x010fc80003f84000 */
        /* <DEDUP_REMOVED lines=16> */
[----:B------:R-:W-:-:S08]  /*0c60*/  @P5 VIADD R4, R3, 0x6 ;  /* 0x0000000603045836 */ /* 0x000fd00000000000 */
[C---:B------:R-:W-:Y:S01]  /*0c70*/  @P3 IADD3 R4, PT, PT, R3.reuse, 0x7, RZ ;  /* 0x0000000703043810 */ /* 0x040fe20007ffe0ff */
[----:B------:R-:W-:-:S07]  /*0c80*/  VIADD R3, R3, 0x8 ;  /* 0x0000000803037836 */ /* 0x000fce0000000000 */
.L_x_4:
[----:B------:R-:W-:Y:S05]  /*0c90*/  @!P0 BRA `(.L_x_1) ;  /* 0x0000000000a88947 */ /* 0x000fea0003800000 */
[----:B------:R-:W-:Y:S02]  /*0ca0*/  ISETP.GE.U32.AND P0, PT, R20, 0x4, PT ;  /* 0x000000041400780c */ /* 0x000fe40003f06070 */
[----:B------:R-:W-:-:S04]  /*0cb0*/  LOP3.LUT R5, R5, 0x3, RZ, 0xc0, !PT ;  /* 0x0000000305057812 */ /* 0x000fc800078ec0ff */
[----:B------:R-:W-:-:S07]  /*0cc0*/  ISETP.NE.AND P1, PT, R5, RZ, PT ;  /* 0x000000ff0500720c */ /* 0x000fce0003f25270 */
[----:B------:R-:W-:Y:S06]  /*0cd0*/  @!P0 BRA `(.L_x_5) ;  /* 0x0000000000648947 */ /* 0x000fec0003800000 */
[----:B------:R-:W-:-:S04]  /*0ce0*/  IMAD.IADD R13, R2, 0x1, R3 ;  /* 0x00000001020d7824 */ /* 0x000fc800078e0203 */
[C---:B------:R-:W-:Y:S01]  /*0cf0*/  IMAD.WIDE.U32 R6, R13.reuse, 0x4, R14 ;  /* 0x000000040d067825 */ /* 0x040fe200078e000e */
[----:B------:R-:W-:-:S05]  /*0d00*/  IADD3 R9, PT, PT, R13, 0x1, RZ ;  /* 0x000000010d097810 */ /* 0x000fca0007ffe0ff */
[----:B------:R-:W2:Y:S01]  /*0d10*/  LDG.E R7, desc[UR4][R6.64] ;  /* 0x0000000406077981 */ /* 0x000ea2000c1e1900 */
[----:B------:R-:W-:-:S04]  /*0d20*/  IMAD.WIDE.U32 R8, R9, 0x4, R14 ;  /* 0x0000000409087825 */ /* 0x000fc800078e000e */
[C---:B------:R-:W-:Y:S02]  /*0d30*/  VIADD R11, R13.reuse, 0x2 ;  /* 0x000000020d0b7836 */ /* 0x040fe40000000000 */
[----:B------:R-:W3:Y:S01]  /*0d40*/  LDG.E R9, desc[UR4][R8.64] ;  /* 0x0000000408097981 */ /* 0x000ee2000c1e1900 */
        /* <DEDUP_REMOVED lines=15> */
[----:B------:R-:W-:-:S08]  /*0e40*/  @P3 VIADD R4, R3, 0x2 ;  /* 0x0000000203043836 */ /* 0x000fd00000000000 */
[C---:B------:R-:W-:Y:S01]  /*0e50*/  @P4 VIADD R4, R3.reuse, 0x3 ;  /* 0x0000000303044836 */ /* 0x040fe20000000000 */
[----:B------:R-:W-:-:S07]  /*0e60*/  IADD3 R3, PT, PT, R3, 0x4, RZ ;  /* 0x0000000403037810 */ /* 0x000fce0007ffe0ff */
.L_x_5:
[----:B------:R-:W-:Y:S05]  /*0e70*/  @!P1 BRA `(.L_x_1) ;  /* 0x0000000000309947 */ /* 0x000fea0003800000 */
[----:B------:R-:W-:Y:S02]  /*0e80*/  IMAD.IADD R9, R2, 0x1, R3 ;  /* 0x0000000102097824 */ /* 0x000fe400078e0203 */
[----:B------:R-:W-:-:S07]  /*0e90*/  IMAD.MOV R5, RZ, RZ, -R5 ;  /* 0x000000ffff057224 */ /* 0x000fce00078e0a05 */
.L_x_6:
[----:B------:R-:W-:-:S06]  /*0ea0*/  IMAD.WIDE.U32 R6, R9, 0x4, R14 ;  /* 0x0000000409067825 */ /* 0x000fcc00078e000e */
[----:B------:R-:W2:Y:S01]  /*0eb0*/  LDG.E R7, desc[UR4][R6.64] ;  /* 0x0000000406077981 */ /* 0x000ea2000c1e1900 */
[----:B------:R-:W-:Y:S01]  /*0ec0*/  IADD3 R5, PT, PT, R5, 0x1, RZ ;  /* 0x0000000105057810 */ /* 0x000fe20007ffe0ff */
[----:B------:R-:W-:-:S03]  /*0ed0*/  VIADD R9, R9, 0x1 ;  /* 0x0000000109097836 */ /* 0x000fc60000000000 */
[----:B------:R-:W-:Y:S02]  /*0ee0*/  ISETP.NE.AND P1, PT, R5, RZ, PT ;  /* 0x000000ff0500720c */ /* 0x000fe40003f25270 */
[----:B--2--5:R-:W-:-:S04]  /*0ef0*/  FSETP.GT.AND P0, PT, R7, R22, PT ;  /* 0x000000160700720b */ /* 0x024fc80003f04000 */
[C---:B------:R-:W-:Y:S01]  /*0f00*/  SEL R4, R3.reuse, R4, P0 ;  /* 0x0000000403047207 */ /* 0x040fe20000000000 */
[----:B------:R-:W-:Y:S01]  /*0f10*/  VIADD R3, R3, 0x1 ;  /* 0x0000000103037836 */ /* 0x000fe20000000000 */
[----:B------:R-:W-:-:S05]  /*0f20*/  FSEL R22, R7, R22, P0 ;  /* 0x0000001607167208 */ /* 0x000fca0000000000 */
[----:B------:R-:W-:Y:S05]  /*0f30*/  @P1 BRA `(.L_x_6) ;  /* 0xfffffffc00d81947 */ /* 0x000fea000383ffff */
.L_x_1:
[----:B------:R-:W0:Y:S02]  /*0f40*/  LDC.64 R2, c[0x0][0x388] ;  /* 0x0000e200ff027b82 */ /* 0x000e240000000a00 */
[----:B0-----:R-:W-:-:S05]  /*0f50*/  IMAD.WIDE.U32 R2, R0, 0x4, R2 ;  /* 0x0000000400027825 */ /* 0x001fca00078e0002 */
[----:B------:R-:W-:Y:S01]  /*0f60*/  STG.E desc[UR4][R2.64], R4 ;  /* 0x0000000402007986 */ /* 0x000fe2000c101904 */
[----:B------:R-:W-:Y:S05]  /*0f70*/  EXIT ;  /* 0x000000000000794d */ /* 0x000fea0003800000 */
.L_x_0:
[----:B------:R-:W-:Y:S02]  /*0f80*/  VIMNMX.U32 R5, PT, PT, R4, R5, PT ;  /* 0x0000000504057248 */ /* 0x000fe40003fe0000 */
[----:B------:R-:W-:Y:S02]  /*0f90*/  MOV R4, RZ ;  /* 0x000000ff00047202 */ /* 0x000fe40000000f00 */
[C---:B------:R-:W-:Y:S02]  /*0fa0*/  ISETP.GE.U32.AND P0, PT, R5.reuse, 0x10, PT ;  /* 0x000000100500780c */ /* 0x040fe40003f06070 */
[----:B------:R-:W-:-:S04]  /*0fb0*/  VIMNMX.U32 R7, PT, PT, R5, 0x80, PT ;  /* 0x0000008005077848 */ /* 0x000fc80003fe0000 */
[----:B------:R-:W-:-:S04]  /*0fc0*/  LOP3.LUT R14, R7, 0xf, RZ, 0xc0, !PT ;  /* 0x0000000f070e7812 */ /* 0x000fc800078ec0ff */
[----:B------:R-:W-:-:S03]  /*0fd0*/  ISETP.NE.AND P1, PT, R14, RZ, PT ;  /* 0x000000ff0e00720c */ /* 0x000fc60003f25270 */
[----:B------:R-:W-:Y:S10]  /*0fe0*/  @!P0 BRA `(.L_x_7) ;  /* 0x0000000000548947 */ /* 0x000ff40003800000 */
[----:B------:R-:W-:Y:S01]  /*0ff0*/  LOP3.LUT R4, R7, 0xf0, RZ, 0xc0, !PT ;  /* 0x000000f007047812 */ /* 0x000fe200078ec0ff */
[C---:B------:R-:W-:Y:S01]  /*1000*/  VIADD R13, R1.reuse, 0x20 ;  /* 0x00000020010d7836 */ /* 0x040fe20000000000 */
[----:B------:R-:W-:Y:S01]  /*1010*/  MOV R8, 0xff800000 ;  /* 0xff80000000087802 */ /* 0x000fe20000000f00 */
[----:B------:R-:W-:Y:S01]  /*1020*/  VIADD R6, R1, 0x220 ;  /* 0x0000022001067836 */ /* 0x000fe20000000000 */
[----:B------:R-:W-:Y:S01]  /*1030*/  MOV R11, 0xff800000 ;  /* 0xff800000000b7802 */ /* 0x000fe20000000f00 */
[----:B------:R-:W-:Y:S02]  /*1040*/  IMAD.MOV.U32 R9, RZ, RZ, -0x800000 ;  /* 0xff800000ff097424 */ /* 0x000fe400078e00ff */
[----:B------:R-:W-:Y:S02]  /*1050*/  IMAD.MOV.U32 R10, RZ, RZ, -0x800000 ;  /* 0xff800000ff0a7424 */ /* 0x000fe400078e00ff */
[----:B------:R-:W-:-:S07]  /*1060*/  IMAD.MOV R3, RZ, RZ, -R4 ;  /* 0x000000ffff037224 */ /* 0x000fce00078e0a04 */
.L_x_8:
[----:B------:R-:W-:Y:S01]  /*1070*/  VIADD R3, R3, 0x10 ;  /* 0x0000001003037836 */ /* 0x000fe20000000000 */
[----:B------:R-:W-:Y:S04]  /*1080*/  STL.128 [R13+-0x20], R8 ;  /* 0xffffe0080d007387 */ /* 0x000fe80000100c00 */
[----:B------:R-:W-:Y:S01]  /*1090*/  ISETP.NE.AND P0, PT, R3, RZ, PT ;  /* 0x000000ff0300720c */ /* 0x000fe20003f05270 */
[----:B------:R-:W-:Y:S04]  /*10a0*/  STL.128 [R6+-0x20], RZ ;  /* 0xffffe0ff06007387 */ /* 0x000fe80000100c00 */
[----:B------:R-:W-:Y:S04]  /*10b0*/  STL.128 [R13+-0x10], R8 ;  /* 0xfffff0080d007387 */ /* 0x000fe80000100c00 */
[----:B------:R-:W-:Y:S04]  /*10c0*/  STL.128 [R6+-0x10], RZ ;  /* 0xfffff0ff06007387 */ /* 0x000fe80000100c00 */
[----:B------:R-:W-:Y:S04]  /*10d0*/  STL.128 [R13], R8 ;  /* 0x000000080d007387 */ /* 0x000fe80000100c00 */
[----:B------:R-:W-:Y:S04]  /*10e0*/  STL.128 [R6], RZ ;  /* 0x000000ff06007387 */ /* 0x000fe80000100c00 */
[----:B------:R-:W-:Y:S04]  /*10f0*/  STL.128 [R13+0x10], R8 ;  /* 0x000010080d007387 */ /* 0x000fe80000100c00 */
[----:B------:R0:W-:Y:S02]  /*1100*/  STL.128 [R6+0x10], RZ ;  /* 0x000010ff06007387 */ /* 0x0001e40000100c00 */
[----:B0-----:R-:W-:Y:S01]  /*1110*/  VIADD R6, R6, 0x40 ;  /* 0x0000004006067836 */ /* 0x001fe20000000000 */
[----:B------:R-:W-:Y:S01]  /*1120*/  IADD3 R13, PT, PT, R13, 0x40, RZ ;  /* 0x000000400d0d7810 */ /* 0x000fe20007ffe0ff */
[----:B------:R-:W-:Y:S06]  /*1130*/  @P0 BRA `(.L_x_8) ;  /* 0xfffffffc00cc0947 */ /* 0x000fec000383ffff */
.L_x_7:
[----:B------:R-:W-:Y:S01]  /*1140*/  VIADD R9, R1, 0x200 ;  /* 0x0000020001097836 */ /* 0x000fe20000000000 */
[----:B------:R-:W-:Y:S06]  /*1150*/  @!P1 BRA `(.L_x_9) ;  /* 0x0000000000cc9947 */ /* 0x000fec0003800000 */
[----:B------:R-:W-:Y:S02]  /*1160*/  ISETP.GE.U32.AND P0, PT, R14, 0x8, PT ;  /* 0x000000080e00780c */ /* 0x000fe40003f06070 */
[----:B------:R-:W-:-:S04]  /*1170*/  LOP3.LUT R8, R7, 0x7, RZ, 0xc0, !PT ;  /* 0x0000000707087812 */ /* 0x000fc800078ec0ff */
[----:B------:R-:W-:-:S07]  /*1180*/  ISETP.NE.AND P1, PT, R8, RZ, PT ;  /* 0x000000ff0800720c */ /* 0x000fce0003f25270 */
[----:B------:R-:W-:Y:S06]  /*1190*/  @!P0 BRA `(.L_x_10) ;  /* 0x00000000004c8947 */ /* 0x000fec0003800000 */
[C---:B------:R-:W-:Y:S01]  /*11a0*/  LEA R3, R4.reuse, R1, 0x2 ;  /* 0x0000000104037211 */ /* 0x040fe200078e10ff */
[----:B------:R-:W-:Y:S02]  /*11b0*/  IMAD.MOV.U32 R6, RZ, RZ, -0x800000 ;  /* 0xff800000ff067424 */ /* 0x000fe400078e00ff */
[----:B------:R-:W-:Y:S02]  /*11c0*/  VIADD R4, R4, 0x8 ;  /* 0x0000000804047836 */ /* 0x000fe40000000000 */
[----:B------:R0:W-:Y:S04]  /*11d0*/  STL [R3+0x200], RZ ;  /* 0x000200ff03007387 */ /* 0x0001e80000100800 */
[----:B------:R0:W-:Y:S04]  /*11e0*/  STL [R3], R6 ;  /* 0x0000000603007387 */ /* 0x0001e80000100800 */
[----:B------:R0:W-:Y:S04]  /*11f0*/  STL [R3+0x4], R6 ;  /* 0x0000040603007387 */ /* 0x0001e80000100800 */
[----:B------:R0:W-:Y:S04]  /*1200*/  STL [R3+0x8], R6 ;  /* 0x0000080603007387 */ /* 0x0001e80000100800 */
[----:B------:R0:W-:Y:S04]  /*1210*/  STL [R3+0xc], R6 ;  /* 0x00000c0603007387 */ /* 0x0001e80000100800 */
[----:B------:R0:W-:Y:S04]  /*1220*/  STL [R3+0x10], R6 ;  /* 0x0000100603007387 */ /* 0x0001e80000100800 */
[----:B------:R0:W-:Y:S04]  /*1230*/  STL [R3+0x14], R6 ;  /* 0x0000140603007387 */ /* 0x0001e80000100800 */
[----:B------:R0:W-:Y:S04]  /*1240*/  STL [R3+0x18], R6 ;  /* 0x0000180603007387 */ /* 0x0001e80000100800 */
[----:B------:R0:W-:Y:S04]  /*1250*/  STL [R3+0x1c], R6 ;  /* 0x00001c0603007387 */ /* 0x0001e80000100800 */
[----:B------:R0:W-:Y:S04]  /*1260*/  STL [R3+0x204], RZ ;  /* 0x000204ff03007387 */ /* 0x0001e80000100800 */
[----:B------:R0:W-:Y:S04]  /*1270*/  STL [R3+0x208], RZ ;  /* 0x000208ff03007387 */ /* 0x0001e80000100800 */
[----:B------:R0:W-:Y:S04]  /*1280*/  STL [R3+0x20c], RZ ;  /* 0x00020cff03007387 */ /* 0x0001e80000100800 */
[----:B------:R0:W-:Y:S04]  /*1290*/  STL [R3+0x210], RZ ;  /* 0x000210ff03007387 */ /* 0x0001e80000100800 */
[----:B------:R0:W-:Y:S04]  /*12a0*/  STL [R3+0x214], RZ ;  /* 0x000214ff03007387 */ /* 0x0001e80000100800 */
[----:B------:R0:W-:Y:S04]  /*12b0*/  STL [R3+0x218], RZ ;  /* 0x000218ff03007387 */ /* 0x0001e80000100800 */
[----:B------:R0:W-:Y:S02]  /*12c0*/  STL [R3+0x21c], RZ ;  /* 0x00021cff03007387 */ /* 0x0001e40000100800 */
.L_x_10:
[----:B------:R-:W-:Y:S05]  /*12d0*/  @!P1 BRA `(.L_x_9) ;  /* 0x00000000006c9947 */ /* 0x000fea0003800000 */
[----:B------:R-:W-:Y:S02]  /*12e0*/  ISETP.GE.U32.AND P0, PT, R8, 0x4, PT ;  /* 0x000000040800780c */ /* 0x000fe40003f06070 */
[----:B0-----:R-:W-:-:S04]  /*12f0*/  LOP3.LUT R3, R7, 0x3, RZ, 0xc0, !PT ;  /* 0x0000000307037812 */ /* 0x001fc800078ec0ff */
        /* <DEDUP_REMOVED lines=10> */
[----:B------:R0:W-:Y:S04]  /*13a0*/  STL [R6+0x204], RZ ;  /* 0x000204ff06007387 */ /* 0x0001e80000100800 */
[----:B------:R0:W-:Y:S04]  /*13b0*/  STL [R6+0x208], RZ ;  /* 0x000208ff06007387 */ /* 0x0001e80000100800 */
[----:B------:R0:W-:Y:S02]  /*13c0*/  STL [R6+0x20c], RZ ;  /* 0x00020cff06007387 */ /* 0x0001e40000100800 */
.L_x_11:
[----:B------:R-:W-:Y:S05]  /*13d0*/  @!P1 BRA `(.L_x_9) ;  /* 0x00000000002c9947 */ /* 0x000fea0003800000 */
[C---:B------:R-:W-:Y:S01]  /*13e0*/  IMAD R9, R4.reuse, 0x4, R9 ;  /* 0x0000000404097824 */ /* 0x040fe200078e0209 */
[----:B------:R-:W-:Y:S01]  /*13f0*/  IADD3 R3, PT, PT, -R3, RZ, RZ ;  /* 0x000000ff03037210 */ /* 0x000fe20007ffe1ff */
[----:B------:R-:W-:Y:S02]  /*1400*/  IMAD R4, R4, 0x4, R1 ;  /* 0x0000000404047824 */ /* 0x000fe400078e0201 */
[----:B0-----:R-:W-:-:S07]  /*1410*/  IMAD.MOV.U32 R11, RZ, RZ, -0x800000 ;  /* 0xff800000ff0b7424 */ /* 0x001fce00078e00ff */
.L_x_12:
[----:B------:R-:W-:Y:S01]  /*1420*/  VIADD R3, R3, 0x1 ;  /* 0x0000000103037836 */ /* 0x000fe20000000000 */
[----:B------:R0:W-:Y:S04]  /*1430*/  STL [R4], R11 ;  /* 0x0000000b04007387 */ /* 0x0001e80000100800 */
[----:B------:R-:W-:Y:S01]  /*1440*/  ISETP.NE.AND P0, PT, R3, RZ, PT ;  /* 0x000000ff0300720c */ /* 0x000fe20003f05270 */
[----:B------:R1:W-:Y:S01]  /*1450*/  STL [R9], RZ ;  /* 0x000000ff09007387 */ /* 0x0003e20000100800 */
[----:B0-----:R-:W-:Y:S01]  /*1460*/  IADD3 R4, PT, PT, R4, 0x4, RZ ;  /* 0x0000000404047810 */ /* 0x001fe20007ffe0ff */
[----:B-1----:R-:W-:-:S10]  /*1470*/  VIADD R9, R9, 0x4 ;  /* 0x0000000409097836 */ /* 0x002fd40000000000 */
[----:B------:R-:W-:Y:S05]  /*1480*/  @P0 BRA `(.L_x_12) ;  /* 0xfffffffc00e40947 */ /* 0x000fea000383ffff */
.L_x_9:
[----:B0-----:R-:W0:Y:S01]  /*1490*/  LDC R3, c[0x0][0x39c] ;  /* 0x0000e700ff037b82 */ /* 0x001e220000000800 */
[----:B------:R-:W-:Y:S02]  /*14a0*/  VIADD R6, R7, 0xffffffff ;  /* 0xffffffff07067836 */ /* 0x000fe40000000000 */
[----:B------:R-:W-:Y:S02]  /*14b0*/  HFMA2 R11, -RZ, RZ, 0, 0 ;  /* 0x00000000ff0b7431 */ /* 0x000fe400000001ff */
[----:B------:R-:W-:Y:S01]  /*14c0*/  IMAD R16, R6, 0x4, R1 ;  /* 0x0000000406107824 */ /* 0x000fe200078e0201 */
[----:B0-----:R-:W-:-:S04]  /*14d0*/  FSETP.GT.AND P0, PT, R3, RZ, PT ;  /* 0x000000ff0300720b */ /* 0x001fc80003f04000 */
[----:B------:R-:W-:-:S09]  /*14e0*/  FSEL R3, R3, 1, P0 ;  /* 0x3f80000003037808 */ /* 0x000fd20000000000 */
.L_x_21:
[----:B0-----:R-:W0:Y:S01]  /*14f0*/  LDC.64 R8, c[0x0][0x380] ;  /* 0x0000e000ff087b82 */ /* 0x001e220000000a00 */
[----:B------:R-:W-:-:S04]  /*1500*/  IMAD.IADD R13, R2, 0x1, R11 ;  /* 0x00000001020d7824 */ /* 0x000fc800078e020b */
[----:B0-----:R-:W-:-:S05]  /*1510*/  IMAD.WIDE.U32 R8, R13, 0x4, R8 ;  /* 0x000000040d087825 */ /* 0x001fca00078e0008 */
[----:B------:R-:W2:Y:S01]  /*1520*/  LDG.E R4, desc[UR4][R8.64] ;  /* 0x0000000408047981 */ /* 0x000ea2000c1e1900 */
[----:B------:R-:W0:Y:S01]  /*1530*/  MUFU.RCP R10, R3 ;  /* 0x00000003000a7308 */ /* 0x000e220000001000 */
[----:B------:R-:W-:Y:S01]  /*1540*/  BSSY.RECONVERGENT B0, `(.L_x_13) ;  /* 0x000000b000007945 */ /* 0x000fe20003800200 */
[----:B0-----:R-:W-:-:S04]  /*1550*/  FFMA R13, -R3, R10, 1 ;  /* 0x3f800000030d7423 */ /* 0x001fc8000000010a */
[----:B------:R-:W-:Y:S02]  /*1560*/  FFMA R13, R10, R13, R10 ;  /* 0x0000000d0a0d7223 */ /* 0x000fe4000000000a */
[----:B--2---:R-:W0:Y:S02]  /*1570*/  FCHK P0, R4, R3 ;  /* 0x0000000304007302 */ /* 0x004e240000000000 */
[----:B------:R-:W-:-:S04]  /*1580*/  FFMA R10, R4, R13, RZ ;  /* 0x0000000d040a7223 */ /* 0x000fc800000000ff */
[----:B------:R-:W-:-:S04]  /*1590*/  FFMA R14, -R3, R10, R4 ;  /* 0x0000000a030e7223 */ /* 0x000fc80000000104 */
[----:B------:R-:W-:Y:S01]  /*15a0*/  FFMA R10, R13, R14, R10 ;  /* 0x0000000e0d0a7223 */ /* 0x000fe2000000000a */
[----:B0-----:R-:W-:Y:S06]  /*15b0*/  @!P0 BRA `(.L_x_14) ;  /* 0x00000000000c8947 */ /* 0x001fec0003800000 */
[----:B------:R-:W-:-:S07]  /*15c0*/  MOV R8, 0x15e0 ;  /* 0x000015e000087802 */ /* 0x000fce0000000f00 */
[----:B------:R-:W-:Y:S05]  /*15d0*/  CALL.REL.NOINC `($__internal_0_$__cuda_sm3x_div_rn_noftz_f32_slowpath) ;  /* 0x00000010006c7944 */ /* 0x000fea0003c00000 */
[----:B------:R-:W-:-:S07]  /*15e0*/  MOV R10, R4 ;  /* 0x00000004000a7202 */ /* 0x000fce0000000f00 */
.L_x_14:
[----:B------:R-:W-:Y:S05]  /*15f0*/  BSYNC.RECONVERGENT B0 ;  /* 0x0000000000007941 */ /* 0x000fea0003800200 */
.L_x_13:
[----:B------:R-:W2:Y:S01]  /*1600*/  LDL R9, [R16] ;  /* 0x0000000010097983 */ /* 0x000ea20000100800 */
[----:B------:R-:W-:Y:S01]  /*1610*/  BSSY.RECONVERGENT B0, `(.L_x_15) ;  /* 0x000001c000007945 */ /* 0x000fe20003800200 */
[----:B--2---:R-:W-:-:S13]  /*1620*/  FSETP.GTU.AND P0, PT, R10, R9, PT ;  /* 0x000000090a00720b */ /* 0x004fda0003f0c000 */
[----:B------:R-:W-:Y:S05]  /*1630*/  @!P0 BRA `(.L_x_16) ;  /* 0x0000000000648947 */ /* 0x000fea0003800000 */
[----:B------:R-:W-:Y:S01]  /*1640*/  ISETP.NE.AND P0, PT, R6, RZ, PT ;  /* 0x000000ff0600720c */ /* 0x000fe20003f05270 */
[----:B------:R-:W-:-:S12]  /*1650*/  IMAD.MOV.U32 R4, RZ, RZ, RZ ;  /* 0x000000ffff047224 */ /* 0x000fd800078e00ff */
[----:B------:R-:W-:Y:S05]  /*1660*/  @!P0 BRA `(.L_x_17) ;  /* 0x00000000004c8947 */ /* 0x000fea0003800000 */
[----:B------:R-:W-:Y:S01]  /*1670*/  BSSY.RECONVERGENT B1, `(.L_x_18) ;  /* 0x0000011000017945 */ /* 0x000fe20003800200 */
[----:B------:R-:W-:Y:S01]  /*1680*/  IMAD.MOV.U32 R4, RZ, RZ, R6 ;  /* 0x000000ffff047224 */ /* 0x000fe200078e0006 */
[----:B------:R-:W-:-:S07]  /*1690*/  MOV R8, R7 ;  /* 0x0000000700087202 */ /* 0x000fce0000000f00 */
.L_x_20:
[----:B------:R-:W-:-:S04]  /*16a0*/  VIADD R8, R8, 0xfffffffe ;  /* 0xfffffffe08087836 */ /* 0x000fc80000000000 */
[----:B------:R-:W-:-:S05]  /*16b0*/  IMAD R9, R8, 0x4, R1 ;  /* 0x0000000408097824 */ /* 0x000fca00078e0201 */
[----:B0-----:R-:W2:Y:S01]  /*16c0*/  LDL R15, [R9] ;  /* 0x00000000090f7983 */ /* 0x001ea20000100800 */
[----:B------:R-:W-:Y:S02]  /*16d0*/  MOV R8, R4 ;  /* 0x0000000400087202 */ /* 0x000fe40000000f00 */
[----:B--2---:R-:W-:-:S13]  /*16e0*/  FSETP.GT.AND P0, PT, R10, R15, PT ;  /* 0x0000000f0a00720b */ /* 0x004fda0003f04000 */
[----:B------:R-:W-:Y:S05]  /*16f0*/  @!P0 BRA `(.L_x_19) ;  /* 0x0000000000208947 */ /* 0x000fea0003800000 */
[----:B------:R-:W-:-:S05]  /*1700*/  IMAD R13, R8, 0x4, R1 ;  /* 0x00000004080d7824 */ /* 0x000fca00078e0201 */
[----:B------:R0:W-:Y:S04]  /*1710*/  STL [R13], R15 ;  /* 0x0000000f0d007387 */ /* 0x0001e80000100800 */
[----:B------:R-:W2:Y:S01]  /*1720*/  LDL R14, [R9+0x200] ;  /* 0x00020000090e7983 */ /* 0x000ea20000100800 */
[----:B------:R-:W-:-:S05]  /*1730*/  VIADD R4, R8, 0xffffffff ;  /* 0xffffffff08047836 */ /* 0x000fca0000000000 */
[----:B------:R-:W-:Y:S01]  /*1740*/  ISETP.NE.AND P0, PT, R4, RZ, PT ;  /* 0x000000ff0400720c */ /* 0x000fe20003f05270 */
[----:B--2---:R0:W-:-:S12]  /*1750*/  STL [R13+0x200], R14 ;  /* 0x0002000e0d007387 */ /* 0x0041d80000100800 */
[----:B------:R-:W-:Y:S05]  /*1760*/  @P0 BRA `(.L_x_20) ;  /* 0xfffffffc00cc0947 */ /* 0x000fea000383ffff */
[----:B------:R-:W-:-:S07]  /*1770*/  HFMA2 R8, -RZ, RZ, 0, 0 ;  /* 0x00000000ff087431 */ /* 0x000fce00000001ff */
.L_x_19:
[----:B------:R-:W-:Y:S05]  /*1780*/  BSYNC.RECONVERGENT B1 ;  /* 0x0000000000017941 */ /* 0x000fea0003800200 */
.L_x_18:
[----:B------:R-:W-:-:S07]  /*1790*/  IMAD.MOV.U32 R4, RZ, RZ, R8 ;  /* 0x000000ffff047224 */ /* 0x000fce00078e0008 */
.L_x_17:
[----:B------:R-:W-:-:S05]  /*17a0*/  IMAD.U32 R4, R4, 0x4, R1 ;  /* 0x0000000404047824 */ /* 0x000fca00078e0001 */
[----:B------:R1:W-:Y:S04]  /*17b0*/  STL [R4], R10 ;  /* 0x0000000a04007387 */ /* 0x0003e80000100800 */
[----:B------:R1:W-:Y:S02]  /*17c0*/  STL [R4+0x200], R11 ;  /* 0x0002000b04007387 */ /* 0x0003e40000100800 */
.L_x_16:
[----:B------:R-:W-:Y:S05]  /*17d0*/  BSYNC.RECONVERGENT B0 ;  /* 0x0000000000007941 */ /* 0x000fea0003800200 */
.L_x_15:
[----:B------:R-:W2:Y:S01]  /*17e0*/  LDCU UR6, c[0x0][0x390] ;  /* 0x00007200ff0677ac */ /* 0x000ea20008000800 */
[----:B-1----:R-:W-:-:S04]  /*17f0*/  IADD3 R11, PT, PT, R11, 0x1, RZ ;  /* 0x000000010b0b7810 */ /* 0x002fc80007ffe0ff */
[----:B--2---:R-:W-:-:S13]  /*1800*/  ISETP.NE.AND P0, PT, R11, UR6, PT ;  /* 0x000000060b007c0c */ /* 0x004fda000bf05270 */
[----:B------:R-:W-:Y:S05]  /*1810*/  @P0 BRA `(.L_x_21) ;  /* 0xfffffffc00340947 */ /* 0x000fea000383ffff */
[----:B0-----:R0:W5:Y:S01]  /*1820*/  LDL R13, [R1] ;  /* 0x00000000010d7983 */ /* 0x0011620000100800 */
[----:B------:R-:W-:Y:S01]  /*1830*/  ISETP.GE.U32.AND P0, PT, R5, 0x4, PT ;  /* 0x000000040500780c */ /* 0x000fe20003f06070 */
[----:B------:R-:W-:Y:S01]  /*1840*/  IMAD.MOV.U32 R3, RZ, RZ, RZ ;  /* 0x000000ffff037224 */ /* 0x000fe200078e00ff */
[----:B------:R-:W-:Y:S01]  /*1850*/  LOP3.LUT R4, R7, 0x3, RZ, 0xc0, !PT ;  /* 0x0000000307047812 */ /* 0x000fe200078ec0ff */
[----:B------:R-:W-:Y:S01]  /*1860*/  IMAD.MOV.U32 R6, RZ, RZ, RZ ;  /* 0x000000ffff067224 */ /* 0x000fe200078e00ff */
[----:B------:R-:W-:Y:S02]  /*1870*/  IADD3 R2, PT, PT, R1, 0x400, RZ ;  /* 0x0000040001027810 */ /* 0x000fe40007ffe0ff */
[----:B------:R-:W-:-:S07]  /*1880*/  ISETP.NE.AND P1, PT, R4, RZ, PT ;  /* 0x000000ff0400720c */ /* 0x000fce0003f25270 */
[----:B0-----:R-:W-:Y:S06]  /*1890*/  @!P0 BRA `(.L_x_22) ;  /* 0x0000000000d88947 */ /* 0x001fec0003800000 */
[----:B------:R-:W-:Y:S01]  /*18a0*/  LOP3.LUT R6, R7, 0xfc, RZ, 0xc0, !PT ;  /* 0x000000fc07067812 */ /* 0x000fe200078ec0ff */
[----:B------:R-:W-:Y:S01]  /*18b0*/  IMAD.MOV.U32 R3, RZ, RZ, RZ ;  /* 0x000000ffff037224 */ /* 0x000fe200078e00ff */
[----:B------:R-:W-:Y:S01]  /*18c0*/  MOV R14, R2 ;  /* 0x00000002000e7202 */ /* 0x000fe20000000f00 */
[----:B------:R-:W-:Y:S02]  /*18d0*/  IMAD.MOV.U32 R5, RZ, RZ, R1 ;  /* 0x000000ffff057224 */ /* 0x000fe400078e0001 */
[----:B------:R-:W-:-:S07]  /*18e0*/  IMAD.MOV R15, RZ, RZ, -R6 ;  /* 0x000000ffff0f7224 */ /* 0x000fce00078e0a06 */
.L_x_23:
[----:B------:R0:W2:Y:S01]  /*18f0*/  LDL.128 R8, [R5] ;  /* 0x0000000005087983 */ /* 0x0000a20000100c00 */
[----:B------:R-:W-:Y:S02]  /*1900*/  IMAD.MOV.U32 R16, RZ, RZ, 0x3bbb989d ;  /* 0x3bbb989dff107424 */ /* 0x000fe400078e00ff */
[----:B------:R-:W-:-:S05]  /*1910*/  VIADD R15, R15, 0x4 ;  /* 0x000000040f0f7836 */ /* 0x000fca0000000000 */
[----:B------:R-:W-:Y:S02]  /*1920*/  ISETP.NE.AND P0, PT, R15, RZ, PT ;  /* 0x000000ff0f00720c */ /* 0x000fe40003f05270 */
[----:B0-----:R-:W-:Y:S01]  /*1930*/  IADD3 R5, PT, PT, R5, 0x10, RZ ;  /* 0x0000001005057810 */ /* 0x001fe20007ffe0ff */
[C---:B--2--5:R-:W-:Y:S01]  /*1940*/  FADD R21, -R13.reuse, R8 ;  /* 0x000000080d157221 */ /* 0x064fe20000000100 */
[----:B------:R-:W-:Y:S02]  /*1950*/  HFMA2 R8, -RZ, RZ, 3.7421875, 0 ;  /* 0x437c0000ff087431 */ /* 0x000fe400000001ff */
[----:B------:R-:W-:Y:S01]  /*1960*/  FADD R19, -R13, R9 ;  /* 0x000000090d137221 */ /* 0x000fe20000000100 */
[----:B------:R-:W-:-:S03]  /*1970*/  FFMA.SAT R17, R21, R16, 0.5 ;  /* 0x3f00000015117423 */ /* 0x000fc60000002010 */
[----:B------:R-:W-:Y:S01]  /*1980*/  FFMA.SAT R23, R19, R16, 0.5 ;  /* 0x3f00000013177423 */ /* 0x000fe20000002010 */
[-C--:B------:R-:W-:Y:S01]  /*1990*/  FFMA.RM R9, R17, R8.reuse, 12582913 ;  /* 0x4b40000111097423 */ /* 0x080fe20000004008 */
[----:B------:R-:W-:Y:S02]  /*19a0*/  FADD R17, -R13, R10 ;  /* 0x0000000a0d117221 */ /* 0x000fe40000000100 */
[----:B------:R-:W-:Y:S01]  /*19b0*/  FFMA.RM R10, R23, R8, 12582913 ;  /* 0x4b400001170a7423 */ /* 0x000fe20000004008 */
[----:B------:R-:W-:Y:S01]  /*19c0*/  FADD R18, R9, -12583039 ;  /* 0xcb40007f09127421 */ /* 0x000fe20000000000 */
[----:B------:R-:W-:Y:S02]  /*19d0*/  FFMA.SAT R23, R17, R16, 0.5 ;  /* 0x3f00000011177423 */ /* 0x000fe40000002010 */
[----:B------:R-:W-:Y:S01]  /*19e0*/  FADD R20, R10, -12583039 ;  /* 0xcb40007f0a147421 */ /* 0x000fe20000000000 */
[----:B------:R-:W-:Y:S02]  /*19f0*/  IMAD.SHL.U32 R9, R9, 0x800000, RZ ;  /* 0x0080000009097824 */ /* 0x000fe400078e00ff */
[----:B------:R-:W-:Y:S01]  /*1a00*/  FFMA R18, R21, 1.4426950216293334961, -R18 ;  /* 0x3fb8aa3b15127823 */ /* 0x000fe20000000812 */
[----:B------:R-:W-:-:S03]  /*1a10*/  FFMA R20, R19, 1.4426950216293334961, -R20 ;  /* 0x3fb8aa3b13147823 */ /* 0x000fc60000000814 */
[----:B------:R-:W-:Y:S01]  /*1a20*/  FFMA R18, R21, 1.925963033500011079e-08, R18 ;  /* 0x32a5706015127823 */ /* 0x000fe20000000012 */
[----:B------:R-:W-:Y:S01]  /*1a30*/  FADD R21, -R13, R11 ;  /* 0x0000000b0d157221 */ /* 0x000fe20000000100 */
[----:B------:R-:W-:-:S03]  /*1a40*/  FFMA.RM R11, R23, R8, 12582913 ;  /* 0x4b400001170b7423 */ /* 0x000fc60000004008 */
[----:B------:R-:W-:Y:S01]  /*1a50*/  FFMA.SAT R23, R21, R16, 0.5 ;  /* 0x3f00000015177423 */ /* 0x000fe20000002010 */
[----:B------:R-:W-:Y:S01]  /*1a60*/  FFMA R16, R19, 1.925963033500011079e-08, R20 ;  /* 0x32a5706013107823 */ /* 0x000fe20000000014 */
[----:B------:R-:W-:Y:S01]  /*1a70*/  FADD R22, R11, -12583039 ;  /* 0xcb40007f0b167421 */ /* 0x000fe20000000000 */
[----:B------:R-:W0:Y:S01]  /*1a80*/  MUFU.EX2 R18, R18 ;  /* 0x0000001200127308 */ /* 0x000e220000000800 */
[----:B------:R-:W-:Y:S02]  /*1a90*/  FFMA.RM R8, R23, R8, 12582913 ;  /* 0x4b40000117087423 */ /* 0x000fe40000004008 */
[C---:B------:R-:W-:Y:S02]  /*1aa0*/  FFMA R22, R17.reuse, 1.4426950216293334961, -R22 ;  /* 0x3fb8aa3b11167823 */ /* 0x040fe40000000816 */
[----:B------:R-:W-:Y:S02]  /*1ab0*/  FADD R20, R8, -12583039 ;  /* 0xcb40007f08147421 */ /* 0x000fe40000000000 */
[----:B------:R-:W-:Y:S01]  /*1ac0*/  FFMA R22, R17, 1.925963033500011079e-08, R22 ;  /* 0x32a5706011167823 */ /* 0x000fe20000000016 */
[----:B------:R-:W1:Y:S01]  /*1ad0*/  MUFU.EX2 R16, R16 ;  /* 0x0000001000107308 */ /* 0x000e620000000800 */
[----:B------:R-:W-:Y:S01]  /*1ae0*/  FFMA R20, R21, 1.4426950216293334961, -R20 ;  /* 0x3fb8aa3b15147823 */ /* 0x000fe20000000814 */
[----:B------:R-:W-:Y:S01]  /*1af0*/  IMAD.SHL.U32 R17, R10, 0x800000, RZ ;  /* 0x008000000a117824 */ /* 0x000fe200078e00ff */
[----:B------:R-:W-:Y:S01]  /*1b00*/  SHF.L.U32 R10, R11, 0x17, RZ ;  /* 0x000000170b0a7819 */ /* 0x000fe200000006ff */
[----:B------:R-:W-:-:S02]  /*1b10*/  IMAD.SHL.U32 R11, R8, 0x800000, RZ ;  /* 0x00800000080b7824 */ /* 0x000fc400078e00ff */
[----:B------:R-:W-:Y:S02]  /*1b20*/  FFMA R20, R21, 1.925963033500011079e-08, R20 ;  /* 0x32a5706015147823 */ /* 0x000fe40000000014 */
[----:B------:R-:W2:Y:S01]  /*1b30*/  MUFU.EX2 R19, R22 ;  /* 0x0000001600137308 */ /* 0x000ea20000000800 */
[----:B0-----:R-:W-:-:S07]  /*1b40*/  FMUL R8, R9, R18 ;  /* 0x0000001209087220 */ /* 0x001fce0000400000 */
[----:B------:R-:W0:Y:S01]  /*1b50*/  MUFU.EX2 R20, R20 ;  /* 0x0000001400147308 */ /* 0x000e220000000800 */
[----:B-1----:R-:W-:Y:S01]  /*1b60*/  FMUL R9, R17, R16 ;  /* 0x0000001011097220 */ /* 0x002fe20000400000 */
[----:B------:R-:W-:-:S04]  /*1b70*/  FADD R16, R8, R3 ;  /* 0x0000000308107221 */ /* 0x000fc80000000000 */
[----:B------:R-:W-:Y:S01]  /*1b80*/  FADD R3, R16, R9 ;  /* 0x0000000910037221 */ /* 0x000fe20000000000 */
[----:B--2---:R-:W-:-:S04]  /*1b90*/  FMUL R10, R10, R19 ;  /* 0x000000130a0a7220 */ /* 0x004fc80000400000 */
[----:B------:R-:W-:Y:S01]  /*1ba0*/  FADD R16, R3, R10 ;  /* 0x0000000a03107221 */ /* 0x000fe20000000000 */
[----:B0-----:R-:W-:-:S04]  /*1bb0*/  FMUL R11, R11, R20 ;  /* 0x000000140b0b7220 */ /* 0x001fc80000400000 */
[----:B------:R-:W-:Y:S01]  /*1bc0*/  FADD R3, R16, R11 ;  /* 0x0000000b10037221 */ /* 0x000fe20000000000 */
[----:B------:R0:W-:Y:S02]  /*1bd0*/  STL.128 [R14], R8 ;  /* 0x000000080e007387 */ /* 0x0001e40000100c00 */
[----:B0-----:R-:W-:Y:S01]  /*1be0*/  VIADD R14, R14, 0x10 ;  /* 0x000000100e0e7836 */ /* 0x001fe20000000000 */
[----:B------:R-:W-:Y:S06]  /*1bf0*/  @P0 BRA `(.L_x_23) ;  /* 0xfffffffc003c0947 */ /* 0x000fec000383ffff */
.L_x_22:
[----:B------:R-:W-:Y:S05]  /*1c00*/  @!P1 BRA `(.L_x_24) ;  /* 0x0000000000589947 */ /* 0x000fea0003800000 */
[----:B------:R-:W-:Y:S02]  /*1c10*/  IMAD.MOV R4, RZ, RZ, -R4 ;  /* 0x000000ffff047224 */ /* 0x000fe400078e0a04 */
[C---:B------:R-:W-:Y:S02]  /*1c20*/  IMAD R8, R6.reuse, 0x4, R1 ;  /* 0x0000000406087824 */ /* 0x040fe400078e0201 */
[----:B------:R-:W-:-:S07]  /*1c30*/  IMAD R11, R6, 0x4, R2 ;  /* 0x00000004060b7824 */ /* 0x000fce00078e0202 */
.L_x_25:
[----:B------:R0:W2:Y:S01]  /*1c40*/  LDL R6, [R8] ;  /* 0x0000000008067983 */ /* 0x0000a20000100800 */
[----:B------:R-:W-:Y:S01]  /*1c50*/  MOV R5, 0x3bbb989d ;  /* 0x3bbb989d00057802 */ /* 0x000fe20000000f00 */
[----:B------:R-:W-:Y:S01]  /*1c60*/  IMAD.MOV.U32 R10, RZ, RZ, 0x437c0000 ;  /* 0x437c0000ff0a7424 */ /* 0x000fe200078e00ff */
[----:B------:R-:W-:-:S04]  /*1c70*/  IADD3 R4, PT, PT, R4, 0x1, RZ ;  /* 0x0000000104047810 */ /* 0x000fc80007ffe0ff */
[----:B------:R-:W-:Y:S01]  /*1c80*/  ISETP.NE.AND P0, PT, R4, RZ, PT ;  /* 0x000000ff0400720c */ /* 0x000fe20003f05270 */
[----:B0-----:R-:W-:Y:S02]  /*1c90*/  VIADD R8, R8, 0x4 ;  /* 0x0000000408087836 */ /* 0x001fe40000000000 */
[----:B--2--5:R-:W-:-:S04]  /*1ca0*/  FADD R6, -R13, R6 ;  /* 0x000000060d067221 */ /* 0x024fc80000000100 */
[----:B------:R-:W-:-:S04]  /*1cb0*/  FFMA.SAT R5, R6, R5, 0.5 ;  /* 0x3f00000006057423 */ /* 0x000fc80000002005 */
[----:B------:R-:W-:-:S04]  /*1cc0*/  FFMA.RM R5, R5, R10, 12582913 ;  /* 0x4b40000105057423 */ /* 0x000fc8000000400a */
[C---:B------:R-:W-:Y:S01]  /*1cd0*/  FADD R9, R5.reuse, -12583039 ;  /* 0xcb40007f05097421 */ /* 0x040fe20000000000 */
[----:B------:R-:W-:-:S03]  /*1ce0*/  IMAD.SHL.U32 R5, R5, 0x800000, RZ ;  /* 0x0080000005057824 */ /* 0x000fc600078e00ff */
[----:B------:R-:W-:-:S04]  /*1cf0*/  FFMA R9, R6, 1.4426950216293334961, -R9 ;  /* 0x3fb8aa3b06097823 */ /* 0x000fc80000000809 */
[----:B------:R-:W-:-:S04]  /*1d00*/  FFMA R9, R6, 1.925963033500011079e-08, R9 ;  /* 0x32a5706006097823 */ /* 0x000fc80000000009 */
[----:B------:R-:W0:Y:S02]  /*1d10*/  MUFU.EX2 R6, R9 ;  /* 0x0000000900067308 */ /* 0x000e240000000800 */
[----:B0-----:R-:W-:-:S04]  /*1d20*/  FMUL R6, R5, R6 ;  /* 0x0000000605067220 */ /* 0x001fc80000400000 */
[----:B------:R-:W-:Y:S01]  /*1d30*/  FADD R3, R6, R3 ;  /* 0x0000000306037221 */ /* 0x000fe20000000000 */
[----:B------:R0:W-:Y:S02]  /*1d40*/  STL [R11], R6 ;  /* 0x000000060b007387 */ /* 0x0001e40000100800 */
[----:B0-----:R-:W-:Y:S01]  /*1d50*/  VIADD R11, R11, 0x4 ;  /* 0x000000040b0b7836 */ /* 0x001fe20000000000 */
[----:B------:R-:W-:Y:S06]  /*1d60*/  @P0 BRA `(.L_x_25) ;  /* 0xfffffffc00b40947 */ /* 0x000fec000383ffff */
.L_x_24:
[----:B------:R-:W-:Y:S01]  /*1d70*/  FSETP.GT.AND P0, PT, R3, RZ, PT ;  /* 0x000000ff0300720b */ /* 0x000fe20003f04000 */
[----:B------:R-:W-:Y:S03]  /*1d80*/  BSSY.RECONVERGENT B0, `(.L_x_26) ;  /* 0x000001d000007945 */ /* 0x000fe60003800200 */
[----:B------:R-:W-:-:S13]  /*1d90*/  FSETP.GEU.OR P0, PT, R12, 1, !P0 ;  /* 0x3f8000000c00780b */ /* 0x000fda000470e400 */
[----:B------:R-:W-:Y:S05]  /*1da0*/  @P0 BRA `(.L_x_27) ;  /* 0x0000000000680947 */ /* 0x000fea0003800000 */
[----:B------:R-:W-:Y:S02]  /*1db0*/  HFMA2 R6, -RZ, RZ, 0, 0 ;  /* 0x00000000ff067431 */ /* 0x000fe400000001ff */
[----:B------:R-:W-:-:S07]  /*1dc0*/  IMAD.MOV.U32 R5, RZ, RZ, RZ ;  /* 0x000000ffff057224 */ /* 0x000fce00078e00ff */
.L_x_31:
[----:B------:R-:W-:-:S05]  /*1dd0*/  LEA R8, R5, R2, 0x2 ;  /* 0x0000000205087211 */ /* 0x000fca00078e10ff */
[----:B------:R-:W2:Y:S01]  /*1de0*/  LDL R9, [R8] ;  /* 0x0000000008097983 */ /* 0x000ea20000100800 */
[----:B------:R-:W0:Y:S01]  /*1df0*/  MUFU.RCP R10, R3 ;  /* 0x00000003000a7308 */ /* 0x000e220000001000 */
[----:B------:R-:W-:Y:S01]  /*1e00*/  BSSY.RECONVERGENT B1, `(.L_x_28) ;  /* 0x000000d000017945 */ /* 0x000fe20003800200 */
[----:B0-----:R-:W-:-:S04]  /*1e10*/  FFMA R11, R10, -R3, 1 ;  /* 0x3f8000000a0b7423 */ /* 0x001fc80000000803 */
[----:B------:R-:W-:Y:S01]  /*1e20*/  FFMA R11, R10, R11, R10 ;  /* 0x0000000b0a0b7223 */ /* 0x000fe2000000000a */
[----:B--2---:R-:W-:-:S04]  /*1e30*/  FADD R4, R9, R6 ;  /* 0x0000000609047221 */ /* 0x004fc80000000000 */
[----:B------:R-:W0:Y:S01]  /*1e40*/  FCHK P0, R4, R3 ;  /* 0x0000000304007302 */ /* 0x000e220000000000 */
[----:B------:R-:W-:Y:S01]  /*1e50*/  FFMA R10, R4, R11, RZ ;  /* 0x0000000b040a7223 */ /* 0x000fe200000000ff */
[----:B------:R-:W-:-:S03]  /*1e60*/  IMAD.MOV.U32 R6, RZ, RZ, R4 ;  /* 0x000000ffff067224 */ /* 0x000fc600078e0004 */
[----:B------:R-:W-:-:S04]  /*1e70*/  FFMA R9, R10, -R3, R4 ;  /* 0x800000030a097223 */ /* 0x000fc80000000004 */
[----:B------:R-:W-:Y:S01]  /*1e80*/  FFMA R9, R11, R9, R10 ;  /* 0x000000090b097223 */ /* 0x000fe2000000000a */
[----:B0-----:R-:W-:Y:S06]  /*1e90*/  @!P0 BRA `(.L_x_29) ;  /* 0x00000000000c8947 */ /* 0x001fec0003800000 */
[----:B------:R-:W-:-:S07]  /*1ea0*/  MOV R8, 0x1ec0 ;  /* 0x00001ec000087802 */ /* 0x000fce0000000f00 */
[----:B-----5:R-:W-:Y:S05]  /*1eb0*/  CALL.REL.NOINC `($__internal_0_$__cuda_sm3x_div_rn_noftz_f32_slowpath) ;  /* 0x0000000800347944 */ /* 0x020fea0003c00000 */
[----:B------:R-:W-:-:S07]  /*1ec0*/  MOV R9, R4 ;  /* 0x0000000400097202 */ /* 0x000fce0000000f00 */
.L_x_29:
[----:B------:R-:W-:Y:S05]  /*1ed0*/  BSYNC.RECONVERGENT B1 ;  /* 0x0000000000017941 */ /* 0x000fea0003800200 */
.L_x_28:
[----:B------:R-:W-:-:S13]  /*1ee0*/  FSETP.GE.AND P0, PT, R9, R12, PT ;  /* 0x0000000c0900720b */ /* 0x000fda0003f06000 */
[----:B------:R-:W-:Y:S05]  /*1ef0*/  @P0 BRA `(.L_x_30) ;  /* 0x0000000000100947 */ /* 0x000fea0003800000 */
[----:B------:R-:W-:-:S05]  /*1f00*/  VIADD R5, R5, 0x1 ;  /* 0x0000000105057836 */ /* 0x000fca0000000000 */
[----:B------:R-:W-:-:S13]  /*1f10*/  ISETP.NE.AND P0, PT, R5, R7, PT ;  /* 0x000000070500720c */ /* 0x000fda0003f05270 */
[----:B------:R-:W-:Y:S05]  /*1f20*/  @P0 BRA `(.L_x_31) ;  /* 0xfffffffc00a80947 */ /* 0x000fea000383ffff */
[----:B------:R-:W-:Y:S05]  /*1f30*/  BRA `(.L_x_27) ;  /* 0x0000000000047947 */ /* 0x000fea0003800000 */
.L_x_30:
[----:B------:R-:W-:-:S07]  /*1f40*/  IADD3 R7, PT, PT, R5, 0x1, RZ ;  /* 0x0000000105077810 */ /* 0x000fce0007ffe0ff */
.L_x_27:
[----:B------:R-:W-:Y:S05]  /*1f50*/  BSYNC.RECONVERGENT B0 ;  /* 0x0000000000007941 */ /* 0x000fea0003800200 */
.L_x_26:
[C---:B------:R-:W-:Y:S01]  /*1f60*/  ISETP.GE.U32.AND P0, PT, R7.reuse, 0x10, PT ;  /* 0x000000100700780c */ /* 0x040fe20003f06070 */
[----:B------:R-:W-:Y:S01]  /*1f70*/  BSSY.RECONVERGENT B0, `(.L_x_32) ;  /* 0x0000023000007945 */ /* 0x000fe20003800200 */
[----:B------:R-:W-:Y:S01]  /*1f80*/  VIMNMX.U32 R20, PT, PT, R7, 0x1, !PT ;  /* 0x0000000107147848 */ /* 0x000fe20007fe0000 */
[----:B------:R-:W-:Y:S02]  /*1f90*/  HFMA2 R3, -RZ, RZ, 0, 0 ;  /* 0x00000000ff037431 */ /* 0x000fe400000001ff */
[----:B------:R-:W-:Y:S01]  /*1fa0*/  IMAD.MOV.U32 R21, RZ, RZ, RZ ;  /* 0x000000ffff157224 */ /* 0x000fe200078e00ff */
[----:B------:R-:W-:-:S04]  /*1fb0*/  LOP3.LUT R23, R20, 0xf, RZ, 0xc0, !PT ;  /* 0x0000000f14177812 */ /* 0x000fc800078ec0ff */
[----:B------:R-:W-:-:S03]  /*1fc0*/  ISETP.NE.AND P1, PT, R23, RZ, PT ;  /* 0x000000ff1700720c */ /* 0x000fc60003f25270 */
[----:B------:R-:W-:Y:S10]  /*1fd0*/  @!P0 BRA `(.L_x_33) ;  /* 0x0000000000708947 */ /* 0x000ff40003800000 */
[----:B------:R-:W-:Y:S01]  /*1fe0*/  LOP3.LUT R3, R20, 0xfffffff0, RZ, 0xc0, !PT ;  /* 0xfffffff014037812 */ /* 0x000fe200078ec0ff */
[----:B------:R-:W-:Y:S01]  /*1ff0*/  VIADD R22, R1, 0x420 ;  /* 0x0000042001167836 */ /* 0x000fe20000000000 */
[----:B------:R-:W-:-:S03]  /*2000*/  MOV R21, RZ ;  /* 0x000000ff00157202 */ /* 0x000fc60000000f00 */
[----:B------:R-:W-:-:S07]  /*2010*/  IMAD.MOV R24, RZ, RZ, -R3 ;  /* 0x000000ffff187224 */ /* 0x000fce00078e0a03 */
.L_x_34:
[----:B------:R-:W2:Y:S04]  /*2020*/  LDL.128 R4, [R22+-0x20] ;  /* 0xffffe00016047983 */ /* 0x000ea80000100c00 */
[----:B------:R-:W3:Y:S04]  /*2030*/  LDL.128 R8, [R22+-0x10] ;  /* 0xfffff00016087983 */ /* 0x000ee80000100c00 */
[----:B-----5:R-:W4:Y:S04]  /*2040*/  LDL.128 R12, [R22] ;  /* 0x00000000160c7983 */ /* 0x020f280000100c00 */
[----:B------:R0:W4:Y:S01]  /*2050*/  LDL.128 R16, [R22+0x10] ;  /* 0x0000100016107983 */ /* 0x0001220000100c00 */
[----:B------:R-:W-:-:S04]  /*2060*/  IADD3 R24, PT, PT, R24, 0x10, RZ ;  /* 0x0000001018187810 */ /* 0x000fc80007ffe0ff */
[----:B------:R-:W-:Y:S01]  /*2070*/  ISETP.NE.AND P0, PT, R24, RZ, PT ;  /* 0x000000ff1800720c */ /* 0x000fe20003f05270 */
[----:B0-----:R-:W-:Y:S02]  /*2080*/  VIADD R22, R22, 0x40 ;  /* 0x0000004016167836 */ /* 0x001fe40000000000 */
[----:B--2---:R-:W-:-:S04]  /*2090*/  FADD R4, R4, R21 ;  /* 0x0000001504047221 */ /* 0x004fc80000000000 */
[----:B------:R-:W-:-:S04]  /*20a0*/  FADD R5, R5, R4 ;  /* 0x0000000405057221 */ /* 0x000fc80000000000 */
[----:B------:R-:W-:-:S04]  /*20b0*/  FADD R6, R6, R5 ;  /* 0x0000000506067221 */ /* 0x000fc80000000000 */
[----:B------:R-:W-:-:S04]  /*20c0*/  FADD R7, R7, R6 ;  /* 0x0000000607077221 */ /* 0x000fc80000000000 */
[----:B---3--:R-:W-:-:S04]  /*20d0*/  FADD R8, R7, R8 ;  /* 0x0000000807087221 */ /* 0x008fc80000000000 */
[----:B------:R-:W-:-:S04]  /*20e0*/  FADD R9, R9, R8 ;  /* 0x0000000809097221 */ /* 0x000fc80000000000 */
[----:B------:R-:W-:-:S04]  /*20f0*/  FADD R10, R10, R9 ;  /* 0x000000090a0a7221 */ /* 0x000fc80000000000 */
[----:B------:R-:W-:-:S04]  /*2100*/  FADD R11, R11, R10 ;  /* 0x0000000a0b0b7221 */ /* 0x000fc80000000000 */
[----:B----4-:R-:W-:-:S04]  /*2110*/  FADD R12, R11, R12 ;  /* 0x0000000c0b0c7221 */ /* 0x010fc80000000000 */
[----:B------:R-:W-:-:S04]  /*2120*/  FADD R13, R13, R12 ;  /* 0x0000000c0d0d7221 */ /* 0x000fc80000000000 */
[----:B------:R-:W-:-:S04]  /*2130*/  FADD R14, R14, R13 ;  /* 0x0000000d0e0e7221 */ /* 0x000fc80000000000 */
[----:B------:R-:W-:-:S04]  /*2140*/  FADD R15, R15, R14 ;  /* 0x0000000e0f0f7221 */ /* 0x000fc80000000000 */
[----:B------:R-:W-:-:S04]  /*2150*/  FADD R16, R15, R16 ;  /* 0x000000100f107221 */ /* 0x000fc80000000000 */
[----:B------:R-:W-:-:S04]  /*2160*/  FADD R17, R17, R16 ;  /* 0x0000001011117221 */ /* 0x000fc80000000000 */
[----:B------:R-:W-:-:S04]  /*2170*/  FADD R18, R18, R17 ;  /* 0x0000001112127221 */ /* 0x000fc80000000000 */
[----:B------:R-:W-:Y:S01]  /*2180*/  FADD R21, R19, R18 ;  /* 0x0000001213157221 */ /* 0x000fe20000000000 */
[----:B------:R-:W-:Y:S06]  /*2190*/  @P0 BRA `(.L_x_34) ;  /* 0xfffffffc00a00947 */ /* 0x000fec000383ffff */
.L_x_33:
[----:B------:R-:W-:Y:S05]  /*21a0*/  BSYNC.RECONVERGENT B0 ;  /* 0x0000000000007941 */ /* 0x000fea0003800200 */
.L_x_32:
[----:B------:R-:W-:Y:S04]  /*21b0*/  BSSY.RECONVERGENT B0, `(.L_x_35) ;  /* 0x000002b000007945 */ /* 0x000fe80003800200 */
[----:B------:R-:W-:Y:S05]  /*21c0*/  @!P1 BRA `(.L_x_36) ;  /* 0x0000000000a49947 */ /* 0x000fea0003800000 */
[----:B------:R-:W-:Y:S01]  /*21d0*/  ISETP.GE.U32.AND P0, PT, R23, 0x8, PT ;  /* 0x000000081700780c */ /* 0x000fe20003f06070 */
[----:B------:R-:W-:Y:S01]  /*21e0*/  BSSY.RECONVERGENT B1, `(.L_x_37) ;  /* 0x0000010000017945 */ /* 0x000fe20003800200 */
[----:B-----5:R-:W-:-:S04]  /*21f0*/  LOP3.LUT R13, R20, 0x7, RZ, 0xc0, !PT ;  /* 0x00000007140d7812 */ /* 0x020fc800078ec0ff */
[----:B------:R-:W-:-:S07]  /*2200*/  ISETP.NE.AND P1, PT, R13, RZ, PT ;  /* 0x000000ff0d00720c */ /* 0x000fce0003f25270 */
[----:B------:R-:W-:Y:S06]  /*2210*/  @!P0 BRA `(.L_x_38) ;  /* 0x0000000000308947 */ /* 0x000fec0003800000 */
[----:B------:R-:W-:-:S05]  /*2220*/  LEA R12, R3, R2, 0x2 ;  /* 0x00000002030c7211 */ /* 0x000fca00078e10ff */
[----:B------:R-:W2:Y:S04]  /*2230*/  LDL.128 R4, [R12] ;  /* 0x000000000c047983 */ /* 0x000ea80000100c00 */
[----:B------:R-:W3:Y:S01]  /*2240*/  LDL.128 R8, [R12+0x10] ;  /* 0x000010000c087983 */ /* 0x000ee20000100c00 */
[----:B------:R-:W-:Y:S02]  /*2250*/  VIADD R3, R3, 0x8 ;  /* 0x0000000803037836 */ /* 0x000fe40000000000 */
[----:B--2---:R-:W-:-:S04]  /*2260*/  FADD R4, R21, R4 ;  /* 0x0000000415047221 */ /* 0x004fc80000000000 */
[----:B------:R-:W-:-:S04]  /*2270*/  FADD R5, R4, R5 ;  /* 0x0000000504057221 */ /* 0x000fc80000000000 */
[----:B------:R-:W-:-:S04]  /*2280*/  FADD R6, R5, R6 ;  /* 0x0000000605067221 */ /* 0x000fc80000000000 */
[----:B------:R-:W-:-:S04]  /*2290*/  FADD R7, R6, R7 ;  /* 0x0000000706077221 */ /* 0x000fc80000000000 */
[----:B---3--:R-:W-:-:S04]  /*22a0*/  FADD R8, R7, R8 ;  /* 0x0000000807087221 */ /* 0x008fc80000000000 */
[----:B------:R-:W-:-:S04]  /*22b0*/  FADD R9, R8, R9 ;  /* 0x0000000908097221 */ /* 0x000fc80000000000 */
[----:B------:R-:W-:-:S04]  /*22c0*/  FADD R10, R9, R10 ;  /* 0x0000000a090a7221 */ /* 0x000fc80000000000 */
[----:B------:R-:W-:-:S07]  /*22d0*/  FADD R21, R10, R11 ;  /* 0x0000000b0a157221 */ /* 0x000fce0000000000 */
.L_x_38:
[----:B------:R-:W-:Y:S05]  /*22e0*/  BSYNC.RECONVERGENT B1 ;  /* 0x0000000000017941 */ /* 0x000fea0003800200 */
.L_x_37:
[----:B------:R-:W-:Y:S05]  /*22f0*/  @!P1 BRA `(.L_x_36) ;  /* 0x0000000000589947 */ /* 0x000fea0003800000 */
[----:B------:R-:W-:Y:S01]  /*2300*/  ISETP.GE.U32.AND P0, PT, R13, 0x4, PT ;  /* 0x000000040d00780c */ /* 0x000fe20003f06070 */
[----:B------:R-:W-:Y:S01]  /*2310*/  BSSY.RECONVERGENT B1, `(.L_x_39) ;  /* 0x000000b000017945 */ /* 0x000fe20003800200 */
[----:B------:R-:W-:-:S04]  /*2320*/  LOP3.LUT R8, R20, 0x3, RZ, 0xc0, !PT ;  /* 0x0000000314087812 */ /* 0x000fc800078ec0ff */
[----:B------:R-:W-:-:S07]  /*2330*/  ISETP.NE.AND P1, PT, R8, RZ, PT ;  /* 0x000000ff0800720c */ /* 0x000fce0003f25270 */
[----:B------:R-:W-:Y:S06]  /*2340*/  @!P0 BRA `(.L_x_40) ;  /* 0x00000000001c8947 */ /* 0x000fec0003800000 */
[----:B------:R-:W-:-:S06]  /*2350*/  LEA R4, R3, R2, 0x2 ;  /* 0x0000000203047211 */ /* 0x000fcc00078e10ff */
[----:B------:R-:W2:Y:S01]  /*2360*/  LDL.128 R4, [R4] ;  /* 0x0000000004047983 */ /* 0x000ea20000100c00 */
[----:B------:R-:W-:Y:S02]  /*2370*/  VIADD R3, R3, 0x4 ;  /* 0x0000000403037836 */ /* 0x000fe40000000000 */
[----:B--2---:R-:W-:-:S04]  /*2380*/  FADD R10, R21, R4 ;  /* 0x00000004150a7221 */ /* 0x004fc80000000000 */
[----:B------:R-:W-:-:S04]  /*2390*/  FADD R5, R10, R5 ;  /* 0x000000050a057221 */ /* 0x000fc80000000000 */
[----:B------:R-:W-:-:S04]  /*23a0*/  FADD R6, R5, R6 ;  /* 0x0000000605067221 */ /* 0x000fc80000000000 */
[----:B------:R-:W-:-:S07]  /*23b0*/  FADD R21, R6, R7 ;  /* 0x0000000706157221 */ /* 0x000fce0000000000 */
.L_x_40:
[----:B------:R-:W-:Y:S05]  /*23c0*/  BSYNC.RECONVERGENT B1 ;  /* 0x0000000000017941 */ /* 0x000fea0003800200 */
.L_x_39:
[----:B------:R-:W-:Y:S05]  /*23d0*/  @!P1 BRA `(.L_x_36) ;  /* 0x0000000000209947 */ /* 0x000fea0003800000 */
[----:B------:R-:W-:Y:S01]  /*23e0*/  IMAD R3, R3, 0x4, R2 ;  /* 0x0000000403037824 */ /* 0x000fe200078e0202 */
[----:B------:R-:W-:-:S07]  /*23f0*/  IADD3 R2, PT, PT, -R8, RZ, RZ ;  /* 0x000000ff08027210 */ /* 0x000fce0007ffe1ff */
.L_x_41:
[----:B------:R0:W2:Y:S01]  /*2400*/  LDL R4, [R3] ;  /* 0x0000000003047983 */ /* 0x0000a20000100800 */
[----:B------:R-:W-:-:S05]  /*2410*/  VIADD R2, R2, 0x1 ;  /* 0x0000000102027836 */ /* 0x000fca0000000000 */
[----:B------:R-:W-:Y:S02]  /*2420*/  ISETP.NE.AND P0, PT, R2, RZ, PT ;  /* 0x000000ff0200720c */ /* 0x000fe40003f05270 */
[----:B0-----:R-:W-:Y:S01]  /*2430*/  IADD3 R3, PT, PT, R3, 0x4, RZ ;  /* 0x0000000403037810 */ /* 0x001fe20007ffe0ff */
[----:B--2---:R-:W-:-:S10]  /*2440*/  FADD R21, R4, R21 ;  /* 0x0000001504157221 */ /* 0x004fd40000000000 */
[----:B------:R-:W-:Y:S05]  /*2450*/  @P0 BRA `(.L_x_41) ;  /* 0xfffffffc00e80947 */ /* 0x000fea000383ffff */
.L_x_36:
[----:B------:R-:W-:Y:S05]  /*2460*/  BSYNC.RECONVERGENT B0 ;  /* 0x0000000000007941 */ /* 0x000fea0003800200 */
.L_x_35:
[----:B------:R-:W-:-:S13]  /*2470*/  FSETP.GTU.AND P0, PT, R21, RZ, PT ;  /* 0x000000ff1500720b */ /* 0x000fda0003f0c000 */
[----:B------:R-:W-:Y:S05]  /*2480*/  @P0 BRA `(.L_x_42) ;  /* 0x0000000000140947 */ /* 0x000fea0003800000 */
[----:B------:R-:W2:Y:S01]  /*2490*/  LDL R5, [R1+0x200] ;  /* 0x0002000001057983 */ /* 0x000ea20000100800 */
[----:B------:R-:W0:Y:S02]  /*24a0*/  LDC.64 R2, c[0x0][0x388] ;  /* 0x0000e200ff027b82 */ /* 0x000e240000000a00 */
[----:B0-----:R-:W-:-:S05]  /*24b0*/  IMAD.WIDE.U32 R2, R0, 0x4, R2 ;  /* 0x0000000400027825 */ /* 0x001fca00078e0002 */
[----:B--2---:R-:W-:Y:S01]  /*24c0*/  STG.E desc[UR4][R2.64], R5 ;  /* 0x0000000502007986 */ /* 0x004fe2000c101904 */
[----:B------:R-:W-:Y:S05]  /*24d0*/  EXIT ;  /* 0x000000000000794d */ /* 0x000fea0003800000 */
.L_x_42:
[----:B------:R-:W-:Y:S01]  /*24e0*/  CS2R R4, SR_CLOCKLO ;  /* 0x0000000000047805 */ /* 0x000fe20000015000 */
[----:B------:R-:W2:Y:S05]  /*24f0*/  LDL R6, [R1+0x400] ;  /* 0x0004000001067983 */ /* 0x000eaa0000100800 */
[----:B------:R-:W-:Y:S01]  /*2500*/  LOP3.LUT R2, R5, R4, RZ, 0x3c, !PT ;  /* 0x0000000405027212 */ /* 0x000fe200078e3cff */
[----:B------:R-:W-:Y:S04]  /*2510*/  BSSY.RECONVERGENT B0, `(.L_x_43) ;  /* 0x0000023000007945 */ /* 0x000fe80003800200 */
[----:B------:R-:W-:Y:S01]  /*2520*/  BSSY.RELIABLE B1, `(.L_x_44) ;  /* 0x000001f000017945 */ /* 0x000fe20003800100 */
[----:B------:R-:W-:-:S05]  /*2530*/  IMAD.SHL.U32 R2, R2, 0x2000, RZ ;  /* 0x0000200002027824 */ /* 0x000fca00078e00ff */
[----:B------:R-:W-:Y:S01]  /*2540*/  LOP3.LUT R2, R2, R5, R4, 0x96, !PT ;  /* 0x0000000502027212 */ /* 0x000fe200078e9604 */
[----:B------:R-:W-:-:S03]  /*2550*/  IMAD.MOV.U32 R4, RZ, RZ, RZ ;  /* 0x000000ffff047224 */ /* 0x000fc600078e00ff */
[----:B------:R-:W-:-:S04]  /*2560*/  SHF.R.U32.HI R3, RZ, 0x11, R2 ;  /* 0x00000011ff037819 */ /* 0x000fc80000011602 */
[----:B------:R-:W-:-:S04]  /*2570*/  LOP3.LUT R3, R3, R2, RZ, 0x3c, !PT ;  /* 0x0000000203037212 */ /* 0x000fc800078e3cff */
[----:B------:R-:W-:-:S04]  /*2580*/  SHF.L.U32 R2, R3, 0x5, RZ ;  /* 0x0000000503027819 */ /* 0x000fc800000006ff */
[----:B------:R-:W-:-:S04]  /*2590*/  LOP3.LUT R2, R2, R3, RZ, 0x3c, !PT ;  /* 0x0000000302027212 */ /* 0x000fc800078e3cff */
[----:B------:R-:W-:-:S05]  /*25a0*/  I2FP.F32.U32 R2, R2 ;  /* 0x0000000200027245 */ /* 0x000fca0000201000 */
[----:B------:R-:W-:-:S04]  /*25b0*/  FADD R2, R2, 1 ;  /* 0x3f80000002027421 */ /* 0x000fc80000000000 */
[----:B------:R-:W-:-:S04]  /*25c0*/  FMUL R2, R2, 2.3283064365386962891e-10 ;  /* 0x2f80000002027820 */ /* 0x000fc80000400000 */
[----:B------:R-:W-:Y:S01]  /*25d0*/  FMUL R21, R2, R21 ;  /* 0x0000001502157220 */ /* 0x000fe20000400000 */
[----:B--2---:R-:W-:-:S05]  /*25e0*/  FADD R6, RZ, R6 ;  /* 0x00000006ff067221 */ /* 0x004fca0000000000 */
[----:B------:R-:W-:-:S13]  /*25f0*/  FSETP.GTU.AND P0, PT, R21, R6, PT ;  /* 0x000000061500720b */ /* 0x000fda0003f0c000 */
[----:B------:R-:W-:Y:S05]  /*2600*/  @!P0 BRA `(.L_x_45) ;  /* 0x0000000000408947 */ /* 0x000fea0003800000 */
[----:B------:R0:W5:Y:S01]  /*2610*/  LDL R5, [R1+0x200] ;  /* 0x0002000001057983 */ /* 0x0001620000100800 */
[----:B------:R-:W-:Y:S01]  /*2620*/  BSSY.RELIABLE B2, `(.L_x_45) ;  /* 0x000000e000027945 */ /* 0x000fe20003800100 */
[----:B------:R-:W-:Y:S01]  /*2630*/  MOV R2, R6 ;  /* 0x0000000600027202 */ /* 0x000fe20000000f00 */
[----:B------:R-:W-:-:S07]  /*2640*/  IMAD.MOV.U32 R3, RZ, RZ, RZ ;  /* 0x000000ffff037224 */ /* 0x000fce00078e00ff */
.L_x_47:
[----:B------:R-:W-:-:S04]  /*2650*/  IADD3 R3, PT, PT, R3, 0x1, RZ ;  /* 0x0000000103037810 */ /* 0x000fc80007ffe0ff */
[----:B------:R-:W-:-:S13]  /*2660*/  ISETP.NE.AND P0, PT, R3, R20, PT ;  /* 0x000000140300720c */ /* 0x000fda0003f05270 */
[----:B------:R-:W-:Y:S05]  /*2670*/  @!P0 BREAK.RELIABLE B2 ;  /* 0x0000000000028942 */ /* 0x000fea0003800100 */
[----:B------:R-:W-:Y:S05]  /*2680*/  @!P0 BREAK.RELIABLE B1 ;  /* 0x0000000000018942 */ /* 0x000fea0003800100 */
[----:B------:R-:W-:Y:S05]  /*2690*/  @!P0 BRA `(.L_x_46) ;  /* 0x0000000000288947 */ /* 0x000fea0003800000 */
[----:B------:R-:W-:-:S05]  /*26a0*/  IMAD.SHL.U32 R4, R3, 0x4, RZ ;  /* 0x0000000403047824 */ /* 0x000fca00078e00ff */
[----:B------:R-:W-:-:S06]  /*26b0*/  IADD3 R7, PT, PT, R1, R4, RZ ;  /* 0x0000000401077210 */ /* 0x000fcc0007ffe0ff */
[----:B------:R-:W2:Y:S02]  /*26c0*/  LDL R7, [R7+0x400] ;  /* 0x0004000007077983 */ /* 0x000ea40000100800 */
[----:B--2---:R-:W-:-:S05]  /*26d0*/  FADD R2, R7, R2 ;  /* 0x0000000207027221 */ /* 0x004fca0000000000 */
[----:B------:R-:W-:-:S13]  /*26e0*/  FSETP.GTU.AND P0, PT, R21, R2, PT ;  /* 0x000000021500720b */ /* 0x000fda0003f0c000 */
[----:B------:R-:W-:Y:S05]  /*26f0*/  @P0 BRA `(.L_x_47) ;  /* 0xfffffffc00d40947 */ /* 0x000fea000383ffff */
[----:B------:R-:W-:Y:S05]  /*2700*/  BSYNC.RELIABLE B2 ;  /* 0x0000000000027941 */ /* 0x000fea0003800100 */
.L_x_45:
[----:B------:R-:W-:Y:S05]  /*2710*/  BSYNC.RELIABLE B1 ;  /* 0x0000000000017941 */ /* 0x000fea0003800100 */
.L_x_44:
[----:B------:R-:W-:-:S05]  /*2720*/  IMAD.IADD R4, R1, 0x1, R4 ;  /* 0x0000000101047824 */ /* 0x000fca00078e0204 */
[----:B-----5:R1:W5:Y:S02]  /*2730*/  LDL R5, [R4+0x200] ;  /* 0x0002000004057983 */ /* 0x0203640000100800 */
.L_x_46:
[----:B------:R-:W-:Y:S05]  /*2740*/  BSYNC.RECONVERGENT B0 ;  /* 0x0000000000007941 */ /* 0x000fea0003800200 */
.L_x_43:
[----:B------:R-:W2:Y:S02]  /*2750*/  LDC.64 R2, c[0x0][0x388] ;  /* 0x0000e200ff027b82 */ /* 0x000ea40000000a00 */
[----:B--2---:R-:W-:-:S05]  /*2760*/  IMAD.WIDE.U32 R2, R0, 0x4, R2 ;  /* 0x0000000400027825 */ /* 0x004fca00078e0002 */
[----:B-----5:R-:W-:Y:S01]  /*2770*/  STG.E desc[UR4][R2.64], R5 ;  /* 0x0000000502007986 */ /* 0x020fe2000c101904 */
[----:B------:R-:W-:Y:S05]  /*2780*/  EXIT ;  /* 0x000000000000794d */ /* 0x000fea0003800000 */
        .weak           $__internal_0_$__cuda_sm3x_div_rn_noftz_f32_slowpath
        .type           $__internal_0_$__cuda_sm3x_div_rn_noftz_f32_slowpath,@function
        .size           $__internal_0_$__cuda_sm3x_div_rn_noftz_f32_slowpath,(.L_x_510 - $__internal_0_$__cuda_sm3x_div_rn_noftz_f32_slowpath)
$__internal_0_$__cuda_sm3x_div_rn_noftz_f32_slowpath:
[----:B------:R-:W-:Y:S01]  /*2790*/  SHF.R.U32.HI R9, RZ, 0x17, R3 ;  /* 0x00000017ff097819 */ /* 0x000fe20000011603 */
[----:B------:R-:W-:Y:S01]  /*27a0*/  BSSY.RECONVERGENT B2, `(.L_x_48) ;  /* 0x0000063000027945 */ /* 0x000fe20003800200 */
[----:B------:R-:W-:Y:S02]  /*27b0*/  SHF.R.U32.HI R10, RZ, 0x17, R4 ;  /* 0x00000017ff0a7819 */ /* 0x000fe40000011604 */
[----:B------:R-:W-:Y:S02]  /*27c0*/  LOP3.LUT R9, R9, 0xff, RZ, 0xc0, !PT ;  /* 0x000000ff09097812 */ /* 0x000fe400078ec0ff */
[----:B------:R-:W-:Y:S02]  /*27d0*/  LOP3.LUT R17, R10, 0xff, RZ, 0xc0, !PT ;  /* 0x000000ff0a117812 */ /* 0x000fe400078ec0ff */
[----:B------:R-:W-:Y:S02]  /*27e0*/  IADD3 R15, PT, PT, R9, -0x1, RZ ;  /* 0xffffffff090f7810 */ /* 0x000fe40007ffe0ff */
[----:B------:R-:W-:Y:S01]  /*27f0*/  MOV R13, R3 ;  /* 0x00000003000d7202 */ /* 0x000fe20000000f00 */
[----:B------:R-:W-:Y:S01]  /*2800*/  VIADD R14, R17, 0xffffffff ;  /* 0xffffffff110e7836 */ /* 0x000fe20000000000 */
[----:B------:R-:W-:-:S04]  /*2810*/  ISETP.GT.U32.AND P0, PT, R15, 0xfd, PT ;  /* 0x000000fd0f00780c */ /* 0x000fc80003f04070 */
[----:B------:R-:W-:-:S13]  /*2820*/  ISETP.GT.U32.OR P0, PT, R14, 0xfd, P0 ;  /* 0x000000fd0e00780c */ /* 0x000fda0000704470 */
[----:B------:R-:W-:Y:S01]  /*2830*/  @!P0 IMAD.MOV.U32 R10, RZ, RZ, RZ ;  /* 0x000000ffff0a8224 */ /* 0x000fe200078e00ff */
[----:B------:R-:W-:Y:S06]  /*2840*/  @!P0 BRA `(.L_x_49) ;  /* 0x00000000005c8947 */ /* 0x000fec0003800000 */
[----:B------:R-:W-:Y:S02]  /*2850*/  FSETP.GTU.FTZ.AND P0, PT, |R4|, +INF , PT ;  /* 0x7f8000000400780b */ /* 0x000fe40003f1c200 */
[----:B------:R-:W-:-:S04]  /*2860*/  FSETP.GTU.FTZ.AND P1, PT, |R3|, +INF , PT ;  /* 0x7f8000000300780b */ /* 0x000fc80003f3c200 */
[----:B------:R-:W-:-:S13]  /*2870*/  PLOP3.LUT P0, PT, P0, P1, PT, 0xf8, 0x8f ;  /* 0x00000000008f781c */ /* 0x000fda0000703f70 */
[----:B------:R-:W-:Y:S05]  /*2880*/  @P0 BRA `(.L_x_50) ;  /* 0x00000004004c0947 */ /* 0x000fea0003800000 */
[----:B------:R-:W-:-:S13]  /*2890*/  LOP3.LUT P0, RZ, R13, 0x7fffffff, R4, 0xc8, !PT ;  /* 0x7fffffff0dff7812 */ /* 0x000fda000780c804 */
[----:B------:R-:W-:Y:S05]  /*28a0*/  @!P0 BRA `(.L_x_51) ;  /* 0x00000004003c8947 */ /* 0x000fea0003800000 */
[C---:B------:R-:W-:Y:S02]  /*28b0*/  FSETP.NEU.FTZ.AND P0, PT, |R4|.reuse, +INF , PT ;  /* 0x7f8000000400780b */ /* 0x040fe40003f1d200 */
[----:B------:R-:W-:Y:S02]  /*28c0*/  FSETP.NEU.FTZ.AND P2, PT, |R3|, +INF , PT ;  /* 0x7f8000000300780b */ /* 0x000fe40003f5d200 */
[----:B------:R-:W-:-:S11]  /*28d0*/  FSETP.NEU.FTZ.AND P1, PT, |R4|, +INF , PT ;  /* 0x7f8000000400780b */ /* 0x000fd60003f3d200 */
[----:B------:R-:W-:Y:S05]  /*28e0*/  @!P2 BRA !P0, `(.L_x_51) ;  /* 0x00000004002ca947 */ /* 0x000fea0004000000 */
[----:B------:R-:W-:-:S04]  /*28f0*/  LOP3.LUT P0, RZ, R4, 0x7fffffff, RZ, 0xc0, !PT ;  /* 0x7fffffff04ff7812 */ /* 0x000fc8000780c0ff */
[----:B------:R-:W-:-:S13]  /*2900*/  PLOP3.LUT P0, PT, P2, P0, PT, 0x2f, 0xf2 ;  /* 0x0000000000f2781c */ /* 0x000fda0001700577 */
[----:B------:R-:W-:Y:S05]  /*2910*/  @P0 BRA `(.L_x_52) ;  /* 0x0000000400180947 */ /* 0x000fea0003800000 */
[----:B------:R-:W-:-:S04]  /*2920*/  LOP3.LUT P0, RZ, R13, 0x7fffffff, RZ, 0xc0, !PT ;  /* 0x7fffffff0dff7812 */ /* 0x000fc8000780c0ff */
[----:B------:R-:W-:-:S13]  /*2930*/  PLOP3.LUT P0, PT, P1, P0, PT, 0x2f, 0xf2 ;  /* 0x0000000000f2781c */ /* 0x000fda0000f00577 */
[----:B------:R-:W-:Y:S05]  /*2940*/  @P0 BRA `(.L_x_53) ;  /* 0x0000000400000947 */ /* 0x000fea0003800000 */
[----:B------:R-:W-:Y:S02]  /*2950*/  ISETP.GE.AND P0, PT, R14, RZ, PT ;  /* 0x000000ff0e00720c */ /* 0x000fe40003f06270 */
[----:B------:R-:W-:-:S11]  /*2960*/  ISETP.GE.AND P1, PT, R15, RZ, PT ;  /* 0x000000ff0f00720c */ /* 0x000fd60003f26270 */
[----:B------:R-:W-:Y:S01]  /*2970*/  @P0 MOV R10, RZ ;  /* 0x000000ff000a0202 */ /* 0x000fe20000000f00 */
[----:B------:R-:W-:Y:S02]  /*2980*/  @!P0 IMAD.MOV.U32 R10, RZ, RZ, -0x40 ;  /* 0xffffffc0ff0a8424 */ /* 0x000fe400078e00ff */
[----:B------:R-:W-:Y:S01]  /*2990*/  @!P0 FFMA R4, R4, 1.84467440737095516160e+19, RZ ;  /* 0x5f80000004048823 */ /* 0x000fe200000000ff */
[----:B------:R-:W-:Y:S02]  /*29a0*/  @!P1 FFMA R13, R3, 1.84467440737095516160e+19, RZ ;  /* 0x5f800000030d9823 */ /* 0x000fe400000000ff */
[----:B------:R-:W-:-:S07]  /*29b0*/  @!P1 IADD3 R10, PT, PT, R10, 0x40, RZ ;  /* 0x000000400a0a9810 */ /* 0x000fce0007ffe0ff */
.L_x_49:
[----:B------:R-:W-:Y:S01]  /*29c0*/  LEA R14, R9, 0xc0800000, 0x17 ;  /* 0xc0800000090e7811 */ /* 0x000fe200078eb8ff */
[----:B------:R-:W-:Y:S01]  /*29d0*/  BSSY.RECONVERGENT B3, `(.L_x_54) ;  /* 0x0000036000037945 */ /* 0x000fe20003800200 */
[----:B------:R-:W-:-:S03]  /*29e0*/  IADD3 R17, PT, PT, R17, -0x7f, RZ ;  /* 0xffffff8111117810 */ /* 0x000fc60007ffe0ff */
[----:B------:R-:W-:Y:S02]  /*29f0*/  IMAD.IADD R18, R13, 0x1, -R14 ;  /* 0x000000010d127824 */ /* 0x000fe400078e0a0e */
[C---:B------:R-:W-:Y:S01]  /*2a00*/  IMAD R4, R17.reuse, -0x800000, R4 ;  /* 0xff80000011047824 */ /* 0x040fe200078e0204 */
[----:B------:R-:W-:Y:S01]  /*2a10*/  IADD3 R17, PT, PT, R17, 0x7f, -R9 ;  /* 0x0000007f11117810 */ /* 0x000fe20007ffe809 */
[----:B------:R-:W0:Y:S01]  /*2a20*/  MUFU.RCP R13, R18 ;  /* 0x00000012000d7308 */ /* 0x000e220000001000 */
[----:B------:R-:W-:-:S03]  /*2a30*/  FADD.FTZ R15, -R18, -RZ ;  /* 0x800000ff120f7221 */ /* 0x000fc60000010100 */
[----:B------:R-:W-:Y:S02]  /*2a40*/  IMAD.IADD R17, R17, 0x1, R10 ;  /* 0x0000000111117824 */ /* 0x000fe400078e020a */
[----:B0-----:R-:W-:-:S04]  /*2a50*/  FFMA R14, R13, R15, 1 ;  /* 0x3f8000000d0e7423 */ /* 0x001fc8000000000f */
[----:B------:R-:W-:-:S04]  /*2a60*/  FFMA R13, R13, R14, R13 ;  /* 0x0000000e0d0d7223 */ /* 0x000fc8000000000d */
[----:B------:R-:W-:-:S04]  /*2a70*/  FFMA R14, R4, R13, RZ ;  /* 0x0000000d040e7223 */ /* 0x000fc800000000ff */
[----:B------:R-:W-:-:S04]  /*2a80*/  FFMA R19, R15, R14, R4 ;  /* 0x0000000e0f137223 */ /* 0x000fc80000000004 */
[----:B------:R-:W-:-:S04]  /*2a90*/  FFMA R14, R13, R19, R14 ;  /* 0x000000130d0e7223 */ /* 0x000fc8000000000e */
[----:B------:R-:W-:-:S04]  /*2aa0*/  FFMA R15, R15, R14, R4 ;  /* 0x0000000e0f0f7223 */ /* 0x000fc80000000004 */
[----:B------:R-:W-:-:S05]  /*2ab0*/  FFMA R4, R13, R15, R14 ;  /* 0x0000000f0d047223 */ /* 0x000fca000000000e */
[----:B------:R-:W-:-:S04]  /*2ac0*/  SHF.R.U32.HI R9, RZ, 0x17, R4 ;  /* 0x00000017ff097819 */ /* 0x000fc80000011604 */
[----:B------:R-:W-:-:S04]  /*2ad0*/  LOP3.LUT R9, R9, 0xff, RZ, 0xc0, !PT ;  /* 0x000000ff09097812 */ /* 0x000fc800078ec0ff */
[----:B------:R-:W-:-:S05]  /*2ae0*/  IADD3 R18, PT, PT, R9, R17, RZ ;  /* 0x0000001109127210 */ /* 0x000fca0007ffe0ff */
[----:B------:R-:W-:-:S05]  /*2af0*/  VIADD R9, R18, 0xffffffff ;  /* 0xffffffff12097836 */ /* 0x000fca0000000000 */
[----:B------:R-:W-:-:S13]  /*2b00*/  ISETP.GE.U32.AND P0, PT, R9, 0xfe, PT ;  /* 0x000000fe0900780c */ /* 0x000fda0003f06070 */
[----:B------:R-:W-:Y:S05]  /*2b10*/  @!P0 BRA `(.L_x_55) ;  /* 0x0000000000808947 */ /* 0x000fea0003800000 */
[----:B------:R-:W-:-:S13]  /*2b20*/  ISETP.GT.AND P0, PT, R18, 0xfe, PT ;  /* 0x000000fe1200780c */ /* 0x000fda0003f04270 */
[----:B------:R-:W-:Y:S05]  /*2b30*/  @P0 BRA `(.L_x_56) ;  /* 0x00000000006c0947 */ /* 0x000fea0003800000 */
[----:B------:R-:W-:-:S13]  /*2b40*/  ISETP.GE.AND P0, PT, R18, 0x1, PT ;  /* 0x000000011200780c */ /* 0x000fda0003f06270 */
[----:B------:R-:W-:Y:S05]  /*2b50*/  @P0 BRA `(.L_x_57) ;  /* 0x0000000000740947 */ /* 0x000fea0003800000 */
[----:B------:R-:W-:Y:S02]  /*2b60*/  ISETP.GE.AND P0, PT, R18, -0x18, PT ;  /* 0xffffffe81200780c */ /* 0x000fe40003f06270 */
[----:B------:R-:W-:-:S11]  /*2b70*/  LOP3.LUT R4, R4, 0x80000000, RZ, 0xc0, !PT ;  /* 0x8000000004047812 */ /* 0x000fd600078ec0ff */
[----:B------:R-:W-:Y:S05]  /*2b80*/  @!P0 BRA `(.L_x_57) ;  /* 0x0000000000688947 */ /* 0x000fea0003800000 */
[-CC-:B------:R-:W-:Y:S01]  /*2b90*/  FFMA.RZ R9, R13, R15.reuse, R14.reuse ;  /* 0x0000000f0d097223 */ /* 0x180fe2000000c00e */
[C---:B------:R-:W-:Y:S02]  /*2ba0*/  ISETP.NE.AND P2, PT, R18.reuse, RZ, PT ;  /* 0x000000ff1200720c */ /* 0x040fe40003f45270 */
[C---:B------:R-:W-:Y:S02]  /*2bb0*/  ISETP.NE.AND P1, PT, R18.reuse, RZ, PT ;  /* 0x000000ff1200720c */ /* 0x040fe40003f25270 */
[----:B------:R-:W-:Y:S01]  /*2bc0*/  LOP3.LUT R10, R9, 0x7fffff, RZ, 0xc0, !PT ;  /* 0x007fffff090a7812 */ /* 0x000fe200078ec0ff */
[CCC-:B------:R-:W-:Y:S01]  /*2bd0*/  FFMA.RP R9, R13.reuse, R15.reuse, R14.reuse ;  /* 0x0000000f0d097223 */ /* 0x1c0fe2000000800e */
[----:B------:R-:W-:Y:S01]  /*2be0*/  FFMA.RM R14, R13, R15, R14 ;  /* 0x0000000f0d0e7223 */ /* 0x000fe2000000400e */
[----:B------:R-:W-:Y:S01]  /*2bf0*/  IADD3 R13, PT, PT, R18, 0x20, RZ ;  /* 0x00000020120d7810 */ /* 0x000fe20007ffe0ff */
[----:B------:R-:W-:Y:S01]  /*2c00*/  IMAD.MOV R15, RZ, RZ, -R18 ;  /* 0x000000ffff0f7224 */ /* 0x000fe200078e0a12 */
[----:B------:R-:W-:-:S02]  /*2c10*/  LOP3.LUT R10, R10, 0x800000, RZ, 0xfc, !PT ;  /* 0x008000000a0a7812 */ /* 0x000fc400078efcff */
[----:B------:R-:W-:Y:S02]  /*2c20*/  FSETP.NEU.FTZ.AND P0, PT, R9, R14, PT ;  /* 0x0000000e0900720b */ /* 0x000fe40003f1d000 */
[----:B------:R-:W-:Y:S02]  /*2c30*/  SHF.L.U32 R13, R10, R13, RZ ;  /* 0x0000000d0a0d7219 */ /* 0x000fe400000006ff */
[----:B------:R-:W-:Y:S02]  /*2c40*/  SEL R9, R15, RZ, P2 ;  /* 0x000000ff0f097207 */ /* 0x000fe40001000000 */
[----:B------:R-:W-:Y:S02]  /*2c50*/  ISETP.NE.AND P1, PT, R13, RZ, P1 ;  /* 0x000000ff0d00720c */ /* 0x000fe40000f25270 */
[----:B------:R-:W-:Y:S02]  /*2c60*/  SHF.R.U32.HI R9, RZ, R9, R10 ;  /* 0x00000009ff097219 */ /* 0x000fe4000001160a */
[----:B------:R-:W-:-:S02]  /*2c70*/  PLOP3.LUT P0, PT, P0, P1, PT, 0xf8, 0x8f ;  /* 0x00000000008f781c */ /* 0x000fc40000703f70 */
[----:B------:R-:W-:Y:S02]  /*2c80*/  SHF.R.U32.HI R13, RZ, 0x1, R9 ;  /* 0x00000001ff0d7819 */ /* 0x000fe40000011609 */
[----:B------:R-:W-:-:S04]  /*2c90*/  SEL R10, RZ, 0x1, !P0 ;  /* 0x00000001ff0a7807 */ /* 0x000fc80004000000 */
[----:B------:R-:W-:-:S04]  /*2ca0*/  LOP3.LUT R10, R10, 0x1, R13, 0xf8, !PT ;  /* 0x000000010a0a7812 */ /* 0x000fc800078ef80d */
[----:B------:R-:W-:-:S04]  /*2cb0*/  LOP3.LUT R10, R10, R9, RZ, 0xc0, !PT ;  /* 0x000000090a0a7212 */ /* 0x000fc800078ec0ff */
[----:B------:R-:W-:-:S04]  /*2cc0*/  IADD3 R13, PT, PT, R13, R10, RZ ;  /* 0x0000000a0d0d7210 */ /* 0x000fc80007ffe0ff */
[----:B------:R-:W-:Y:S01]  /*2cd0*/  LOP3.LUT R4, R13, R4, RZ, 0xfc, !PT ;  /* 0x000000040d047212 */ /* 0x000fe200078efcff */
[----:B------:R-:W-:Y:S06]  /*2ce0*/  BRA `(.L_x_57) ;  /* 0x0000000000107947 */ /* 0x000fec0003800000 */
.L_x_56:
[----:B------:R-:W-:-:S04]  /*2cf0*/  LOP3.LUT R4, R4, 0x80000000, RZ, 0xc0, !PT ;  /* 0x8000000004047812 */ /* 0x000fc800078ec0ff */
[----:B------:R-:W-:Y:S01]  /*2d00*/  LOP3.LUT R4, R4, 0x7f800000, RZ, 0xfc, !PT ;  /* 0x7f80000004047812 */ /* 0x000fe200078efcff */
[----:B------:R-:W-:Y:S06]  /*2d10*/  BRA `(.L_x_57) ;  /* 0x0000000000047947 */ /* 0x000fec0003800000 */
.L_x_55:
[----:B------:R-:W-:-:S07]  /*2d20*/  IMAD R4, R17, 0x800000, R4 ;  /* 0x0080000011047824 */ /* 0x000fce00078e0204 */
.L_x_57:
[----:B------:R-:W-:Y:S05]  /*2d30*/  BSYNC.RECONVERGENT B3 ;  /* 0x0000000000037941 */ /* 0x000fea0003800200 */
.L_x_54:
[----:B------:R-:W-:Y:S05]  /*2d40*/  BRA `(.L_x_58) ;  /* 0x0000000000207947 */ /* 0x000fea0003800000 */
.L_x_53:
[----:B------:R-:W-:-:S04]  /*2d50*/  LOP3.LUT R4, R13, 0x80000000, R4, 0x48, !PT ;  /* 0x800000000d047812 */ /* 0x000fc800078e4804 */
[----:B------:R-:W-:Y:S01]  /*2d60*/  LOP3.LUT R4, R4, 0x7f800000, RZ, 0xfc, !PT ;  /* 0x7f80000004047812 */ /* 0x000fe200078efcff */
[----:B------:R-:W-:Y:S06]  /*2d70*/  BRA `(.L_x_58) ;  /* 0x0000000000147947 */ /* 0x000fec0003800000 */
.L_x_52:
[----:B------:R-:W-:Y:S01]  /*2d80*/  LOP3.LUT R4, R13, 0x80000000, R4, 0x48, !PT ;  /* 0x800000000d047812 */ /* 0x000fe200078e4804 */
[----:B------:R-:W-:Y:S06]  /*2d90*/  BRA `(.L_x_58) ;  /* 0x00000000000c7947 */ /* 0x000fec0003800000 */
.L_x_51:
[----:B------:R-:W0:Y:S01]  /*2da0*/  MUFU.RSQ R4, -QNAN ;  /* 0xffc0000000047908 */ /* 0x000e220000001400 */
[----:B------:R-:W-:Y:S05]  /*2db0*/  BRA `(.L_x_58) ;  /* 0x0000000000047947 */ /* 0x000fea0003800000 */
.L_x_50:
[----:B------:R-:W-:-:S07]  /*2dc0*/  FADD.FTZ R4, R4, R3 ;  /* 0x0000000304047221 */ /* 0x000fce0000010000 */
.L_x_58:
[----:B------:R-:W-:Y:S05]  /*2dd0*/  BSYNC.RECONVERGENT B2 ;  /* 0x0000000000027941 */ /* 0x000fea0003800200 */
.L_x_48:
[----:B------:R-:W-:-:S04]  /*2de0*/  HFMA2 R9, -RZ, RZ, 0, 0 ;  /* 0x00000000ff097431 */ /* 0x000fc800000001ff */
[----:B0-----:R-:W-:Y:S05]  /*2df0*/  RET.REL.NODEC R8 `(sample_from_logits) ;  /* 0xffffffd008807950 */ /* 0x001fea0003c3ffff */
.L_x_59:
[----:B------:R-:W-:-:S00]  /*2e00*/  BRA `(.L_x_59) ;  /* 0xfffffffc00fc7947 */ /* 0x000fc0000383ffff */
[----:B------:R-:W-:-:S00]  /*2e10*/  NOP ;  /* 0x0000000000007918 */ /* 0x000fc00000000000 */
        /* <DEDUP_REMOVED lines=14> */
.L_x_510:


//--------------------- .text.flash_attention_paged --------------------------
	.section	.text.flash_attention_paged,"ax",@progbits
	.align	128
        .global         flash_attention_paged
        .type           flash_attention_paged,@function
        .size           flash_attention_paged,(.L_x_511 - flash_attention_paged)
        .other          flash_attention_paged,@"STO_CUDA_ENTRY STV_DEFAULT"
flash_attention_paged:
.text.flash_attention_paged:
[----:B------:R-:W0:Y:S01]  /*0000*/  LDC R1, c[0x0][0x37c] ;  /* 0x0000df00ff017b82 */ /* 0x000e220000000800 */
[----:B------:R-:W1:Y:S07]  /*0010*/  LDCU UR15, c[0x0][0x3ac] ;  /* 0x00007580ff0f77ac */ /* 0x000e6e0008000800 */
[----:B------:R-:W2:Y:S01]  /*0020*/  LDC R0, c[0x0][0x3d4] ;  /* 0x0000f500ff007b82 */ /* 0x000ea20000000800 */
[----:B0-----:R-:W-:Y:S01]  /*0030*/  IADD3 R1, PT, PT, R1, -0x600, RZ ;  /* 0xfffffa0001017810 */ /* 0x001fe20007ffe0ff */
[----:B------:R-:W0:Y:S03]  /*0040*/  LDCU.64 UR8, c[0x0][0x3b0] ;  /* 0x00007600ff0877ac */ /* 0x000e260008000a00 */
[----:B------:R-:W-:-:S02]  /*0050*/  R2UR UR12, R1 ;  /* 0x00000000010c72ca */ /* 0x000fc400000e0000 */
[----:B-1----:R-:W-:-:S04]  /*0060*/  ISETP.NE.AND P0, PT, RZ, UR15, PT ;  /* 0x0000000fff007c0c */ /* 0x002fc8000bf05270 */
[----:B0-----:R-:W-:-:S04]  /*0070*/  ISETP.EQ.OR P0, PT, RZ, UR8, !P0 ;  /* 0x00000008ff007c0c */ /* 0x001fc8000c702670 */
[----:B------:R-:W-:-:S04]  /*0080*/  ISETP.EQ.OR P0, PT, RZ, UR9, P0 ;  /* 0x00000009ff007c0c */ /* 0x000fc80008702670 */
[----:B--2---:R-:W-:-:S13]  /*0090*/  ISETP.EQ.OR P0, PT, R0, RZ, P0 ;  /* 0x000000ff0000720c */ /* 0x004fda0000702670 */
[----:B------:R-:W-:Y:S05]  /*00a0*/  @P0 EXIT ;  /* 0x000000000000094d */ /* 0x000fea0003800000 */
[----:B------:R-:W0:Y:S01]  /*00b0*/  S2R R31, SR_TID.X ;  /* 0x00000000001f7919 */ /* 0x000e220000002100 */
[----:B------:R-:W1:Y:S01]  /*00c0*/  LDCU UR6, c[0x0][0x360] ;  /* 0x00006c00ff0677ac */ /* 0x000e620008000800 */
[----:B------:R-:W0:Y:S01]  /*00d0*/  S2UR UR7, SR_CTAID.X ;  /* 0x00000000000779c3 */ /* 0x000e220000002500 */
[----:B------:R-:W2:Y:S07]  /*00e0*/  LDCU UR5, c[0x0][0x3a8] ;  /* 0x00007500ff0577ac */ /* 0x000eae0008000800 */
[----:B------:R-:W0:Y:S01]  /*00f0*/  LDC R0, c[0x0][0x360] ;  /* 0x0000d800ff007b82 */ /* 0x000e220000000800 */
[----:B------:R-:W1:Y:S01]  /*0100*/  LDCU UR4, c[0x0][0x370] ;  /* 0x00006e00ff0477ac */ /* 0x000e620008000800 */
[----:B--2---:R-:W-:-:S04]  /*0110*/  UIMAD UR5, UR15, UR5, URZ ;  /* 0x000000050f0572a4 */ /* 0x004fc8000f8e02ff */
[----:B------:R-:W-:Y:S02]  /*0120*/  UIMAD UR5, UR5, UR9, URZ ;  /* 0x00000009050572a4 */ /* 0x000fe4000f8e02ff */
[----:B-1----:R-:W-:Y:S01]  /*0130*/  UIMAD UR6, UR6, UR4, URZ ;  /* 0x00000004060672a4 */ /* 0x002fe2000f8e02ff */
[----:B0-----:R-:W-:-:S05]  /*0140*/  IMAD R31, R0, UR7, R31 ;  /* 0x00000007001f7c24 */ /* 0x001fca000f8e021f */
[----:B------:R-:W-:-:S13]  /*0150*/  ISETP.GE.U32.AND P0, PT, R31, UR5, PT ;  /* 0x000000051f007c0c */ /* 0x000fda000bf06070 */
[----:B------:R-:W-:Y:S05]  /*0160*/  @P0 EXIT ;  /* 0x000000000000094d */ /* 0x000fea0003800000 */
[----:B------:R-:W0:Y:S01]  /*0170*/  I2F.U32.RP R0, UR8 ;  /* 0x0000000800007d06 */ /* 0x000e220008209000 */
[----:B------:R-:W1:Y:S01]  /*0180*/  LDCU UR7, c[0x0][0x3c0] ;  /* 0x00007800ff0777ac */ /* 0x000e620008000800 */
[----:B------:R-:W-:Y:S01]  /*0190*/  ISETP.NE.U32.AND P0, PT, RZ, UR8, PT ;  /* 0x00000008ff007c0c */ /* 0x000fe2000bf05070 */
[----:B------:R-:W2:Y:S01]  /*01a0*/  LDCU UR10, c[0x0][0x3b8] ;  /* 0x00007700ff0a77ac */ /* 0x000ea20008000800 */
[----:B------:R-:W3:Y:S04]  /*01b0*/  LDCU UR11, c[0x0][0x3c8] ;  /* 0x00007900ff0b77ac */ /* 0x000ee80008000800 */
[----:B0-----:R-:W0:Y:S01]  /*01c0*/  MUFU.RCP R0, R0 ;  /* 0x0000000000007308 */ /* 0x001e220000001000 */
[----:B-1----:R-:W-:-:S06]  /*01d0*/  UISETP.GT.U32.AND UP0, UPT, UR8, UR7, UPT ;  /* 0x000000070800728c */ /* 0x002fcc000bf04070 */
[----:B------:R-:W-:Y:S01]  /*01e0*/  PLOP3.LUT P1, PT, PT, PT, UP0, 0x80, 0x8 ;  /* 0x000000000008781c */ /* 0x000fe20003f2f008 */
[----:B--2---:R-:W-:-:S04]  /*01f0*/  UISETP.GE.U32.AND UP0, UPT, UR10, UR9, UPT ;  /* 0x000000090a00728c */ /* 0x004fc8000bf06070 */
[----:B---3--:R-:W-:Y:S01]  /*0200*/  UISETP.NE.AND UP0, UPT, UR11, URZ, UP0 ;  /* 0x000000ff0b00728c */ /* 0x008fe20008705270 */
[----:B0-----:R-:W-:Y:S02]  /*0210*/  IADD3 R2, PT, PT, R0, 0xffffffe, RZ ;  /* 0x0ffffffe00027810 */ /* 0x001fe40007ffe0ff */
[----:B------:R-:W-:Y:S02]  /*0220*/  @!P0 LOP3.LUT R0, RZ, UR8, RZ, 0x33, !PT ;  /* 0x00000008ff008c12 */ /* 0x000fe4000f8e33ff */
[----:B------:R0:W1:Y:S02]  /*0230*/  F2I.FTZ.U32.TRUNC.NTZ R3, R2 ;  /* 0x0000000200037305 */ /* 0x000064000021f000 */
[----:B0-----:R-:W-:Y:S02]  /*0240*/  HFMA2 R2, -RZ, RZ, 0, 0 ;  /* 0x00000000ff027431 */ /* 0x001fe400000001ff */
[----:B-1----:R-:W-:-:S04]  /*0250*/  IMAD.MOV R5, RZ, RZ, -R3 ;  /* 0x000000ffff057224 */ /* 0x002fc800078e0a03 */
[----:B------:R-:W-:-:S04]  /*0260*/  IMAD R5, R5, UR8, RZ ;  /* 0x0000000805057c24 */ /* 0x000fc8000f8e02ff */
[----:B------:R-:W-:-:S06]  /*0270*/  IMAD.HI.U32 R3, R3, R5, R2 ;  /* 0x0000000503037227 */ /* 0x000fcc00078e0002 */
[----:B------:R-:W-:-:S05]  /*0280*/  IMAD.HI.U32 R3, R3, UR7, RZ ;  /* 0x0000000703037c27 */ /* 0x000fca000f8e00ff */
[----:B------:R-:W-:-:S13]  /*0290*/  R2UR UR13, R3 ;  /* 0x00000000030d72ca */ /* 0x000fda00000e0000 */
[----:B------:R-:W-:-:S04]  /*02a0*/  UIADD3 UR4, UPT, UPT, -UR13, URZ, URZ ;  /* 0x000000ff0d047290 */ /* 0x000fc8000fffe1ff */
[----:B------:R-:W-:-:S04]  /*02b0*/  UIMAD UR4, UR8, UR4, UR7 ;  /* 0x00000004080472a4 */ /* 0x000fc8000f8e0207 */
[----:B------:R-:W-:-:S11]  /*02c0*/  UISETP.GE.U32.AND UP2, UPT, UR4, UR8, UPT ;  /* 0x000000080400728c */ /* 0x000fd6000bf46070 */
[----:B------:R-:W-:Y:S02]  /*02d0*/  @UP2 UIADD3 UR4, UPT, UPT, UR4, -UR8, URZ ;  /* 0x8000000804042290 */ /* 0x000fe4000fffe0ff */
[----:B------:R-:W-:Y:S02]  /*02e0*/  @UP2 UIADD3 UR13, UPT, UPT, UR13, 0x1, URZ ;  /* 0x000000010d0d2890 */ /* 0x000fe4000fffe0ff */
[----:B------:R-:W-:-:S11]  /*02f0*/  UISETP.GE.U32.AND UP1, UPT, UR4, UR8, UPT ;  /* 0x000000080400728c */ /* 0x000fd6000bf26070 */
[----:B------:R-:W-:Y:S01]  /*0300*/  @UP1 UIADD3 UR13, UPT, UPT, UR13, 0x1, URZ ;  /* 0x000000010d0d1890 */ /* 0x000fe2000fffe0ff */
[----:B------:R-:W-:Y:S11]  /*0310*/  @P1 EXIT ;  /* 0x000000000000194d */ /* 0x000ff60003800000 */
[----:B------:R-:W-:Y:S01]  /*0320*/  UISETP.GT.U32.AND UP1, UPT, UR8, 0x100, UPT ;  /* 0x000001000800788c */ /* 0x000fe2000bf24070 */
[----:B------:R-:W-:Y:S01]  /*0330*/  @!P0 R2UR UR13, R0 ;  /* 0x00000000000d82ca */ /* 0x000fe200000e0000 */
[----:B------:R-:W0:Y:S07]  /*0340*/  LDCU.64 UR10, c[0x0][0x358] ;  /* 0x00006b00ff0a77ac */ /* 0x000e2e0008000a00 */
[----:B------:R-:W-:Y:S07]  /*0350*/  BRA.U UP1, `(.L_x_60) ;  /* 0x0000006101807547 */ /* 0x000fee000b800000 */
[----:B------:R-:W1:Y:S01]  /*0360*/  LDCU.64 UR16, c[0x0][0x398] ;  /* 0x00007300ff1077ac */ /* 0x000e620008000a00 */
[----:B------:R-:W-:Y:S02]  /*0370*/  UIADD3 UR9, UPT, UPT, UR8, -0x1, URZ ;  /* 0xffffffff08097890 */ /* 0x000fe4000fffe0ff */
[----:B-1----:R-:W-:-:S04]  /*0380*/  UISETP.NE.U32.AND UP1, UPT, UR16, URZ, UPT ;  /* 0x000000ff1000728c */ /* 0x002fc8000bf25070 */
[----:B------:R-:W-:-:S09]  /*0390*/  UISETP.NE.AND.EX UP1, UPT, UR17, URZ, UPT, UP1 ;  /* 0x000000ff1100728c */ /* 0x000fd2000bf25310 */
[----:B------:R-:W-:Y:S05]  /*03a0*/  BRA.U UP1, `(.L_x_61) ;  /* 0x0000003101007547 */ /* 0x000fea000b800000 */
[----:B------:R-:W1:Y:S01]  /*03b0*/  I2F.U32.RP R0, UR13 ;  /* 0x0000000d00007d06 */ /* 0x000e620008209000 */
[----:B------:R-:W-:Y:S01]  /*03c0*/  IMAD R5, RZ, RZ, -UR13 ;  /* 0x8000000dff057e24 */ /* 0x000fe2000f8e02ff */
[----:B------:R-:W-:Y:S01]  /*03d0*/  ISETP.NE.U32.AND P2, PT, RZ, UR13, PT ;  /* 0x0000000dff007c0c */ /* 0x000fe2000bf45070 */
[----:B------:R-:W-:Y:S01]  /*03e0*/  ULOP3.LUT UR14, UR8, 0xf, URZ, 0xc0, !UPT ;  /* 0x0000000f080e7892 */ /* 0x000fe2000f8ec0ff */
[----:B------:R-:W-:Y:S01]  /*03f0*/  BSSY.RECONVERGENT B0, `(.L_x_62) ;  /* 0x00002fa000007945 */ /* 0x000fe20003800200 */
[----:B------:R-:W-:Y:S02]  /*0400*/  ULOP3.LUT UR16, UR8, 0x7, URZ, 0xc0, !UPT ;  /* 0x0000000708107892 */ /* 0x000fe4000f8ec0ff */
[----:B------:R-:W-:Y:S02]  /*0410*/  ULOP3.LUT UR7, UR8, 0x1f0, URZ, 0xc0, !UPT ;  /* 0x000001f008077892 */ /* 0x000fe4000f8ec0ff */
[----:B------:R-:W-:Y:S02]  /*0420*/  ULOP3.LUT UR18, UR8, 0x3, URZ, 0xc0, !UPT ;  /* 0x0000000308127892 */ /* 0x000fe4000f8ec0ff */
[----:B------:R-:W-:-:S02]  /*0430*/  ULOP3.LUT UR8, UR8, 0xffff, URZ, 0xc0, !UPT ;  /* 0x0000ffff08087892 */ /* 0x000fc4000f8ec0ff */
[----:B------:R-:W-:Y:S01]  /*0440*/  UIADD3 UR17, UPT, UPT, UR16, -0x1, URZ ;  /* 0xffffffff10117890 */ /* 0x000fe2000fffe0ff */
[----:B-1----:R-:W1:Y:S01]  /*0450*/  MUFU.RCP R0, R0 ;  /* 0x0000000000007308 */ /* 0x002e620000001000 */
[----:B------:R-:W-:Y:S01]  /*0460*/  USHF.R.U32.HI UR8, URZ, 0x4, UR8 ;  /* 0x00000004ff087899 */ /* 0x000fe20008011608 */
[----:B-1----:R-:W-:-:S06]  /*0470*/  IADD3 R2, PT, PT, R0, 0xffffffe, RZ ;  /* 0x0ffffffe00027810 */ /* 0x002fcc0007ffe0ff */
[----:B------:R1:W2:Y:S02]  /*0480*/  F2I.FTZ.U32.TRUNC.NTZ R3, R2 ;  /* 0x0000000200037305 */ /* 0x0002a4000021f000 */
[----:B-1----:R-:W-:Y:S01]  /*0490*/  MOV R2, RZ ;  /* 0x000000ff00027202 */ /* 0x002fe20000000f00 */
[----:B--2---:R-:W-:-:S04]  /*04a0*/  IMAD R5, R5, R3, RZ ;  /* 0x0000000305057224 */ /* 0x004fc800078e02ff */
[----:B------:R-:W-:Y:S01]  /*04b0*/  IMAD.HI.U32 R3, R3, R5, R2 ;  /* 0x0000000503037227 */ /* 0x000fe200078e0002 */
[----:B------:R-:W-:-:S05]  /*04c0*/  MOV R5, UR15 ;  /* 0x0000000f00057c02 */ /* 0x000fca0008000f00 */
[----:B------:R-:W-:-:S04]  /*04d0*/  IMAD.HI.U32 R3, R3, UR15, RZ ;  /* 0x0000000f03037c27 */ /* 0x000fc8000f8e00ff */
[----:B------:R-:W-:-:S04]  /*04e0*/  IMAD.MOV R4, RZ, RZ, -R3 ;  /* 0x000000ffff047224 */ /* 0x000fc800078e0a03 */
[----:B------:R-:W-:-:S05]  /*04f0*/  IMAD R0, R4, UR13, R5 ;  /* 0x0000000d04007c24 */ /* 0x000fca000f8e0205 */
[----:B------:R-:W-:-:S13]  /*0500*/  ISETP.GE.U32.AND P0, PT, R0, UR13, PT ;  /* 0x0000000d00007c0c */ /* 0x000fda000bf06070 */
[----:B------:R-:W-:Y:S02]  /*0510*/  @P0 IADD3 R0, PT, PT, R0, -UR13, RZ ;  /* 0x8000000d00000c10 */ /* 0x000fe4000fffe0ff */
[----:B------:R-:W-:Y:S02]  /*0520*/  @P0 IADD3 R3, PT, PT, R3, 0x1, RZ ;  /* 0x0000000103030810 */ /* 0x000fe40007ffe0ff */
[----:B------:R-:W-:Y:S01]  /*0530*/  ISETP.GE.U32.AND P1, PT, R0, UR13, PT ;  /* 0x0000000d00007c0c */ /* 0x000fe2000bf26070 */
[----:B------:R-:W-:Y:S01]  /*0540*/  IMAD.U32 R0, RZ, RZ, UR15 ;  /* 0x0000000fff007e24 */ /* 0x000fe2000f8e00ff */
[----:B------:R-:W-:-:S04]  /*0550*/  UIADD3 UR15, UPT, UPT, UR14, -0x1, URZ ;  /* 0xffffffff0e0f7890 */ /* 0x000fc8000fffe0ff */
[----:B------:R-:W-:-:S07]  /*0560*/  ISETP.LT.U32.AND P0, PT, R0, UR13, PT ;  /* 0x0000000d00007c0c */ /* 0x000fce000bf01070 */
[----:B------:R-:W-:Y:S02]  /*0570*/  @P1 IADD3 R3, PT, PT, R3, 0x1, RZ ;  /* 0x0000000103031810 */ /* 0x000fe40007ffe0ff */
[----:B------:R-:W-:-:S04]  /*0580*/  @!P2 LOP3.LUT R3, RZ, UR13, RZ, 0x33, !PT ;  /* 0x0000000dff03ac12 */ /* 0x000fc8000f8e33ff */
[----:B------:R-:W-:-:S07]  /*0590*/  SEL R22, R3, 0x1, !P0 ;  /* 0x0000000103167807 */ /* 0x000fce0004000000 */
.L_x_92:
[----:B-1----:R-:W1:Y:S01]  /*05a0*/  LDCU UR4, c[0x0][0x3ac] ;  /* 0x00007580ff0477ac */ /* 0x002e620008000800 */
[----:B--2-4-:R-:W2:Y:S01]  /*05b0*/  LDC.64 R6, c[0x0][0x3b0] ;  /* 0x0000ec00ff067b82 */ /* 0x014ea20000000a00 */
[----:B---3--:R-:W3:Y:S01]  /*05c0*/  LDCU.64 UR20, c[0x0][0x3a0] ;  /* 0x00007400ff1477ac */ /* 0x008ee20008000a00 */
[----:B------:R-:W-:Y:S01]  /*05d0*/  I2F.U32.RP R11, R22 ;  /* 0x00000016000b7306 */ /* 0x000fe20000209000 */
[----:B-----5:R-:W-:Y:S02]  /*05e0*/  MOV R21, RZ ;  /* 0x000000ff00157202 */ /* 0x020fe40000000f00 */
[----:B------:R-:W-:Y:S01]  /*05f0*/  IADD3 R13, PT, PT, RZ, -R22, RZ ;  /* 0x80000016ff0d7210 */ /* 0x000fe20007ffe0ff */
[----:B------:R-:W4:Y:S01]  /*0600*/  LDCU UR19, c[0x0][0x3bc] ;  /* 0x00007780ff1377ac */ /* 0x000f220008000800 */
[----:B------:R-:W-:Y:S01]  /*0610*/  ISETP.NE.U32.AND P4, PT, R22, RZ, PT ;  /* 0x000000ff1600720c */ /* 0x000fe20003f85070 */
[----:B------:R-:W4:Y:S02]  /*0620*/  LDCU.64 UR22, c[0x0][0x390] ;  /* 0x00007200ff1677ac */ /* 0x000f240008000a00 */
[----:B-1----:R-:W1:Y:S01]  /*0630*/  I2F.U32.RP R0, UR4 ;  /* 0x0000000400007d06 */ /* 0x002e620008209000 */
[----:B------:R-:W-:-:S02]  /*0640*/  ISETP.NE.U32.AND P3, PT, RZ, UR4, PT ;  /* 0x00000004ff007c0c */ /* 0x000fc4000bf65070 */
[----:B---3--:R-:W-:Y:S01]  /*0650*/  ISETP.NE.U32.AND P0, PT, RZ, UR20, PT ;  /* 0x00000014ff007c0c */ /* 0x008fe2000bf05070 */
[----:B------:R-:W3:Y:S03]  /*0660*/  LDCU UR20, c[0x0][0x3c4] ;  /* 0x00007880ff1477ac */ /* 0x000ee60008000800 */
[----:B------:R-:W-:Y:S01]  /*0670*/  ISETP.NE.AND.EX P0, PT, RZ, UR21, PT, P0 ;  /* 0x00000015ff007c0c */ /* 0x000fe2000bf05300 */
[----:B-1----:R-:W1:Y:S02]  /*0680*/  MUFU.RCP R0, R0 ;  /* 0x0000000000007308 */ /* 0x002e640000001000 */
[----:B01----:R-:W-:-:S06]  /*0690*/  IADD3 R2, PT, PT, R0, 0xffffffe, RZ ;  /* 0x0ffffffe00027810 */ /* 0x003fcc0007ffe0ff */
[----:B------:R1:W0:Y:S02]  /*06a0*/  F2I.FTZ.U32.TRUNC.NTZ R3, R2 ;  /* 0x0000000200037305 */ /* 0x000224000021f000 */
[----:B-1----:R-:W-:Y:S02]  /*06b0*/  HFMA2 R2, -RZ, RZ, 0, 0 ;  /* 0x00000000ff027431 */ /* 0x002fe400000001ff */
[----:B0-----:R-:W-:-:S04]  /*06c0*/  IMAD.MOV R5, RZ, RZ, -R3 ;  /* 0x000000ffff057224 */ /* 0x001fc800078e0a03 */
[----:B------:R-:W-:-:S04]  /*06d0*/  IMAD R5, R5, UR4, RZ ;  /* 0x0000000405057c24 */ /* 0x000fc8000f8e02ff */
[----:B------:R-:W-:Y:S02]  /*06e0*/  IMAD.HI.U32 R4, R3, R5, R2 ;  /* 0x0000000503047227 */ /* 0x000fe400078e0002 */
[----:B------:R-:W0:Y:S04]  /*06f0*/  @P0 LDC.64 R2, c[0x0][0x3a0] ;  /* 0x0000e800ff020b82 */ /* 0x000e280000000a00 */
[----:B------:R-:W-:-:S05]  /*0700*/  IMAD.HI.U32 R10, R4, R31, RZ ;  /* 0x0000001f040a7227 */ /* 0x000fca00078e00ff */
[----:B------:R-:W-:-:S05]  /*0710*/  IADD3 R4, PT, PT, -R10, RZ, RZ ;  /* 0x000000ff0a047210 */ /* 0x000fca0007ffe1ff */
[----:B------:R-:W-:-:S05]  /*0720*/  IMAD R0, R4, UR4, R31 ;  /* 0x0000000404007c24 */ /* 0x000fca000f8e021f */
[----:B------:R-:W-:-:S13]  /*0730*/  ISETP.GE.U32.AND P1, PT, R0, UR4, PT ;  /* 0x0000000400007c0c */ /* 0x000fda000bf26070 */
[----:B------:R-:W-:Y:S01]  /*0740*/  @P1 VIADD R0, R0, -UR4 ;  /* 0x8000000400001c36 */ /* 0x000fe20008000000 */
[----:B------:R-:W-:-:S04]  /*0750*/  @P1 IADD3 R10, PT, PT, R10, 0x1, RZ ;  /* 0x000000010a0a1810 */ /* 0x000fc80007ffe0ff */
[----:B------:R-:W-:-:S13]  /*0760*/  ISETP.GE.U32.AND P2, PT, R0, UR4, PT ;  /* 0x0000000400007c0c */ /* 0x000fda000bf46070 */
[----:B------:R-:W-:Y:S02]  /*0770*/  @P2 IADD3 R10, PT, PT, R10, 0x1, RZ ;  /* 0x000000010a0a2810 */ /* 0x000fe40007ffe0ff */
[----:B------:R-:W-:-:S05]  /*0780*/  @!P3 LOP3.LUT R10, RZ, UR4, RZ, 0x33, !PT ;  /* 0x00000004ff0abc12 */ /* 0x000fca000f8e33ff */
[----:B------:R-:W-:-:S04]  /*0790*/  IMAD.MOV R0, RZ, RZ, -R10 ;  /* 0x000000ffff007224 */ /* 0x000fc800078e0a0a */
[----:B------:R-:W-:Y:S01]  /*07a0*/  IMAD R15, R0, UR4, R31 ;  /* 0x00000004000f7c24 */ /* 0x000fe2000f8e021f */
[----:B------:R-:W1:Y:S01]  /*07b0*/  MUFU.RCP R11, R11 ;  /* 0x0000000b000b7308 */ /* 0x000e620000001000 */
[----:B--2---:R-:W-:Y:S01]  /*07c0*/  ISETP.NE.U32.AND P1, PT, R7, RZ, PT ;  /* 0x000000ff0700720c */ /* 0x004fe20003f25070 */
[----:B------:R-:W2:Y:S01]  /*07d0*/  LDCU UR4, c[0x0][0x3d0] ;  /* 0x00007a00ff0477ac */ /* 0x000ea20008000800 */
[----:B0-----:R-:W-:-:S05]  /*07e0*/  @P0 IMAD.WIDE.U32 R2, R15, 0x4, R2 ;  /* 0x000000040f020825 */ /* 0x001fca00078e0002 */
[----:B------:R-:W0:Y:S01]  /*07f0*/  I2F.U32.RP R0, R7 ;  /* 0x0000000700007306 */ /* 0x000e220000209000 */
[----:B------:R3:W5:Y:S01]  /*0800*/  @P0 LDG.E.CONSTANT R21, desc[UR10][R2.64] ;  /* 0x0000000a02150981 */ /* 0x000762000c1e9900 */
[----:B------:R-:W-:Y:S01]  /*0810*/  BSSY.RECONVERGENT B1, `(.L_x_63) ;  /* 0x00002b4000017945 */ /* 0x000fe20003800200 */
[----:B-1----:R-:W-:-:S05]  /*0820*/  VIADD R8, R11, 0xffffffe ;  /* 0x0ffffffe0b087836 */ /* 0x002fca0000000000 */
[----:B------:R1:W4:Y:S08]  /*0830*/  F2I.FTZ.U32.TRUNC.NTZ R9, R8 ;  /* 0x0000000800097305 */ /* 0x000330000021f000 */
[----:B0-----:R-:W0:Y:S01]  /*0840*/  MUFU.RCP R0, R0 ;  /* 0x0000000000007308 */ /* 0x001e220000001000 */
[----:B-1----:R-:W-:Y:S02]  /*0850*/  HFMA2 R8, -RZ, RZ, 0, 0 ;  /* 0x00000000ff087431 */ /* 0x002fe400000001ff */
[----:B----4-:R-:W-:-:S04]  /*0860*/  IMAD R13, R13, R9, RZ ;  /* 0x000000090d0d7224 */ /* 0x010fc800078e02ff */
[----:B------:R-:W-:Y:S02]  /*0870*/  IMAD.HI.U32 R9, R9, R13, R8 ;  /* 0x0000000d09097227 */ /* 0x000fe400078e0008 */
[----:B------:R-:W1:Y:S01]  /*0880*/  LDC R8, c[0x0][0x3b8] ;  /* 0x0000ee00ff087b82 */ /* 0x000e620000000800 */
[----:B0-----:R-:W-:-:S03]  /*0890*/  IADD3 R4, PT, PT, R0, 0xffffffe, RZ ;  /* 0x0ffffffe00047810 */ /* 0x001fc60007ffe0ff */
[----:B------:R-:W-:Y:S01]  /*08a0*/  IMAD.HI.U32 R9, R9, R15, RZ ;  /* 0x0000000f09097227 */ /* 0x000fe200078e00ff */
[----:B------:R0:W3:Y:S03]  /*08b0*/  F2I.FTZ.U32.TRUNC.NTZ R5, R4 ;  /* 0x0000000400057305 */ /* 0x0000e6000021f000 */
[----:B------:R-:W-:Y:S02]  /*08c0*/  IMAD R0, R10, UR19, RZ ;  /* 0x000000130a007c24 */ /* 0x000fe4000f8e02ff */
[----:B0-----:R-:W-:Y:S01]  /*08d0*/  IMAD.MOV.U32 R4, RZ, RZ, RZ ;  /* 0x000000ffff047224 */ /* 0x001fe200078e00ff */
[----:B---3--:R-:W-:-:S05]  /*08e0*/  IADD3 R2, PT, PT, RZ, -R5, RZ ;  /* 0x80000005ff027210 */ /* 0x008fca0007ffe0ff */
[----:B------:R-:W-:Y:S02]  /*08f0*/  IMAD R3, R2, R7, RZ ;  /* 0x0000000702037224 */ /* 0x000fe400078e02ff */
[----:B------:R-:W-:Y:S02]  /*0900*/  IMAD R2, R10, UR20, RZ ;  /* 0x000000140a027c24 */ /* 0x000fe4000f8e02ff */
[----:B------:R-:W-:-:S04]  /*0910*/  IMAD.HI.U32 R5, R5, R3, R4 ;  /* 0x0000000305057227 */ /* 0x000fc800078e0004 */
[----:B------:R-:W-:Y:S02]  /*0920*/  IMAD.MOV R3, RZ, RZ, -R9 ;  /* 0x000000ffff037224 */ /* 0x000fe400078e0a09 */
[----:B------:R-:W-:-:S04]  /*0930*/  IMAD.HI.U32 R5, R5, R10, RZ ;  /* 0x0000000a05057227 */ /* 0x000fc800078e00ff */
[----:B------:R-:W-:Y:S01]  /*0940*/  IMAD R3, R22, R3, R15 ;  /* 0x0000000316037224 */ /* 0x000fe200078e020f */
[----:B------:R-:W-:-:S04]  /*0950*/  IADD3 R5, PT, PT, -R5, RZ, RZ ;  /* 0x000000ff05057210 */ /* 0x000fc80007ffe1ff */
[----:B------:R-:W-:Y:S01]  /*0960*/  ISETP.GE.U32.AND P2, PT, R3, R22, PT ;  /* 0x000000160300720c */ /* 0x000fe20003f46070 */
[----:B------:R-:W-:-:S05]  /*0970*/  IMAD R4, R7, R5, R10 ;  /* 0x0000000507047224 */ /* 0x000fca00078e020a */
[----:B------:R-:W-:-:S07]  /*0980*/  ISETP.GE.U32.AND P0, PT, R4, R7, PT ;  /* 0x000000070400720c */ /* 0x000fce0003f06070 */
[----:B------:R-:W-:Y:S01]  /*0990*/  @P2 IADD3 R3, PT, PT, -R22, R3, RZ ;  /* 0x0000000316032210 */ /* 0x000fe20007ffe1ff */
[----:B------:R-:W-:-:S03]  /*09a0*/  @P2 VIADD R9, R9, 0x1 ;  /* 0x0000000109092836 */ /* 0x000fc60000000000 */
[----:B------:R-:W-:Y:S01]  /*09b0*/  ISETP.GE.U32.AND P3, PT, R3, R22, PT ;  /* 0x000000160300720c */ /* 0x000fe20003f66070 */
[----:B------:R-:W-:Y:S01]  /*09c0*/  IMAD R3, R15, R6, RZ ;  /* 0x000000060f037224 */ /* 0x000fe200078e02ff */
[----:B------:R-:W-:-:S04]  /*09d0*/  @P0 IADD3 R4, PT, PT, R4, -R7, RZ ;  /* 0x8000000704040210 */ /* 0x000fc80007ffe0ff */
[----:B------:R-:W-:Y:S02]  /*09e0*/  ISETP.GE.U32.AND P0, PT, R4, R7, PT ;  /* 0x000000070400720c */ /* 0x000fe40003f06070 */
[----:B------:R-:W-:-:S05]  /*09f0*/  IADD3 R0, P2, PT, R0, R3, RZ ;  /* 0x0000000300007210 */ /* 0x000fca0007f5e0ff */
[----:B------:R-:W-:Y:S02]  /*0a00*/  @P3 IADD3 R9, PT, PT, R9, 0x1, RZ ;  /* 0x0000000109093810 */ /* 0x000fe40007ffe0ff */
[----:B------:R-:W-:Y:S02]  /*0a10*/  PLOP3.LUT P3, PT, PT, PT, UP0, 0x80, 0x8 ;  /* 0x000000000008781c */ /* 0x000fe40003f6f008 */
[----:B------:R-:W-:Y:S02]  /*0a20*/  @!P4 LOP3.LUT R9, RZ, R22, RZ, 0x33, !PT ;  /* 0x00000016ff09c212 */ /* 0x000fe400078e33ff */
[-C--:B------:R-:W-:Y:S02]  /*0a30*/  @P0 IADD3 R4, PT, PT, R4, -R7.reuse, RZ ;  /* 0x8000000704040210 */ /* 0x080fe40007ffe0ff */
[----:B------:R-:W-:Y:S02]  /*0a40*/  @!P1 LOP3.LUT R4, RZ, R7, RZ, 0x33, !PT ;  /* 0x00000007ff049212 */ /* 0x000fe400078e33ff */
[----:B------:R-:W-:Y:S01]  /*0a50*/  IADD3 R5, P1, PT, R3, R2, RZ ;  /* 0x0000000203057210 */ /* 0x000fe20007f3e0ff */
[----:B------:R-:W-:Y:S01]  /*0a60*/  IMAD.U32 R3, RZ, RZ, UR13 ;  /* 0x0000000dff037e24 */ /* 0x000fe2000f8e00ff */
[----:B-1----:R-:W-:-:S02]  /*0a70*/  IADD3 R7, PT, PT, R4, R8, -R7 ;  /* 0x0000000804077210 */ /* 0x002fc40007ffe807 */
[----:B------:R-:W-:Y:S02]  /*0a80*/  ISETP.GE.U32.AND P0, PT, R9, UR13, PT ;  /* 0x0000000d09007c0c */ /* 0x000fe4000bf06070 */
[----:B------:R-:W-:Y:S02]  /*0a90*/  VIADDMNMX.U32 R7, R7, 0x1, R8, PT ;  /* 0x0000000107077846 */ /* 0x000fe40003800008 */
[----:B--2---:R-:W-:Y:S02]  /*0aa0*/  IADD3 R4, PT, PT, R4, UR4, RZ ;  /* 0x0000000404047c10 */ /* 0x004fe4000fffe0ff */
[----:B------:R-:W-:Y:S02]  /*0ab0*/  SEL R2, R7, R8, P3 ;  /* 0x0000000807027207 */ /* 0x000fe40001800000 */
[----:B------:R-:W-:Y:S02]  /*0ac0*/  IADD3.X R8, PT, PT, RZ, RZ, RZ, P1, !PT ;  /* 0x000000ffff087210 */ /* 0x000fe40000ffe4ff */
[----:B------:R-:W-:-:S02]  /*0ad0*/  ISETP.NE.AND P1, PT, R2, RZ, PT ;  /* 0x000000ff0200720c */ /* 0x000fc40003f25270 */
[----:B------:R-:W-:Y:S02]  /*0ae0*/  LEA R26, P3, R5, UR22, 0x2 ;  /* 0x00000016051a7c11 */ /* 0x000fe4000f8610ff */
[----:B------:R-:W-:Y:S01]  /*0af0*/  @P0 IADD3 R9, PT, PT, R3, -0x1, RZ ;  /* 0xffffffff03090810 */ /* 0x000fe20007ffe0ff */
[----:B------:R-:W-:Y:S01]  /*0b00*/  IMAD.X R3, RZ, RZ, RZ, P2 ;  /* 0x000000ffff037224 */ /* 0x000fe200010e06ff */
[----:B------:R-:W-:-:S07]  /*0b10*/  LEA.HI.X R27, R5, UR23, R8, 0x2, P3 ;  /* 0x00000017051b7c11 */ /* 0x000fce00098f1408 */
[----:B------:R-:W-:Y:S05]  /*0b20*/  @!P1 BRA `(.L_x_64) ;  /* 0x0000002400149947 */ /* 0x000fea0003800000 */
[----:B------:R-:W-:Y:S01]  /*0b30*/  UISETP.GE.U32.AND UP1, UPT, UR9, 0xf, UPT ;  /* 0x0000000f0900788c */ /* 0x000fe2000bf26070 */
[----:B------:R-:W-:-:S08]  /*0b40*/  MOV R5, RZ ;  /* 0x000000ff00057202 */ /* 0x000fd00000000f00 */
[----:B------:R-:W-:Y:S05]  /*0b50*/  BRA.U !UP1, `(.L_x_65) ;  /* 0x0000000109347547 */ /* 0x000fea000b800000 */
[----:B------:R-:W-:Y:S01]  /*0b60*/  USHF.L.U32 UR4, UR8, 0x4, URZ ;  /* 0x0000000408047899 */ /* 0x000fe200080006ff */
[----:B------:R-:W-:-:S03]  /*0b70*/  VIADD R5, R1, 0x20 ;  /* 0x0000002001057836 */ /* 0x000fc60000000000 */
[----:B------:R-:W-:-:S04]  /*0b80*/  ULOP3.LUT UR4, UR4, 0x1f0, URZ, 0xe2, !UPT ;  /* 0x000001f004047892 */ /* 0x000fc8000f8ee2ff */
[----:B------:R-:W-:-:S12]  /*0b90*/  UIADD3 UR4, UPT, UPT, -UR4, URZ, URZ ;  /* 0x000000ff04047290 */ /* 0x000fd8000fffe1ff */
.L_x_66:
[----:B------:R-:W-:Y:S01]  /*0ba0*/  UIADD3 UR4, UPT, UPT, UR4, 0x10, URZ ;  /* 0x0000001004047890 */ /* 0x000fe2000fffe0ff */
[----:B------:R-:W-:Y:S03]  /*0bb0*/  STL.128 [R5+-0x20], RZ ;  /* 0xffffe0ff05007387 */ /* 0x000fe60000100c00 */
[----:B------:R-:W-:Y:S01]  /*0bc0*/  UISETP.NE.AND UP1, UPT, UR4, URZ, UPT ;  /* 0x000000ff0400728c */ /* 0x000fe2000bf25270 */
[----:B------:R-:W-:Y:S04]  /*0bd0*/  STL.128 [R5+-0x10], RZ ;  /* 0xfffff0ff05007387 */ /* 0x000fe80000100c00 */
[----:B------:R-:W-:Y:S04]  /*0be0*/  STL.128 [R5], RZ ;  /* 0x000000ff05007387 */ /* 0x000fe80000100c00 */
[----:B------:R0:W-:Y:S02]  /*0bf0*/  STL.128 [R5+0x10], RZ ;  /* 0x000010ff05007387 */ /* 0x0001e40000100c00 */
[----:B0-----:R-:W-:Y:S01]  /*0c00*/  IADD3 R5, PT, PT, R5, 0x40, RZ ;  /* 0x0000004005057810 */ /* 0x001fe20007ffe0ff */
[----:B------:R-:W-:Y:S06]  /*0c10*/  BRA.U UP1, `(.L_x_66) ;  /* 0xfffffffd01e07547 */ /* 0x000fec000b83ffff */
[----:B------:R-:W-:-:S07]  /*0c20*/  MOV R5, UR7 ;  /* 0x0000000700057c02 */ /* 0x000fce0008000f00 */
.L_x_65:
[----:B------:R-:W-:-:S09]  /*0c30*/  UISETP.NE.AND UP1, UPT, UR14, URZ, UPT ;  /* 0x000000ff0e00728c */ /* 0x000fd2000bf25270 */
[----:B------:R-:W-:Y:S05]  /*0c40*/  BRA.U !UP1, `(.L_x_67) ;  /* 0x0000000109607547 */ /* 0x000fea000b800000 */
[----:B------:R-:W-:Y:S01]  /*0c50*/  IMAD.U32 R7, RZ, RZ, UR15 ;  /* 0x0000000fff077e24 */ /* 0x000fe2000f8e00ff */
[----:B------:R-:W-:-:S04]  /*0c60*/  UISETP.NE.AND UP1, UPT, UR16, URZ, UPT ;  /* 0x000000ff1000728c */ /* 0x000fc8000bf25270 */
[----:B------:R-:W-:-:S13]  /*0c70*/  ISETP.GE.U32.AND P0, PT, R7, 0x7, PT ;  /* 0x000000070700780c */ /* 0x000fda0003f06070 */
[C---:B------:R-:W-:Y:S02]  /*0c80*/  @P0 LEA R7, R5.reuse, UR12, 0x2 ;  /* 0x0000000c05070c11 */ /* 0x040fe4000f8e10ff */
[----:B------:R-:W-:-:S03]  /*0c90*/  @P0 IADD3 R5, PT, PT, R5, 0x8, RZ ;  /* 0x0000000805050810 */ /* 0x000fc60007ffe0ff */
[----:B------:R0:W-:Y:S04]  /*0ca0*/  @P0 STL.128 [R7], RZ ;  /* 0x000000ff07000387 */ /* 0x0001e80000100c00 */
[----:B------:R0:W-:Y:S01]  /*0cb0*/  @P0 STL.128 [R7+0x10], RZ ;  /* 0x000010ff07000387 */ /* 0x0001e20000100c00 */
[----:B------:R-:W-:Y:S05]  /*0cc0*/  BRA.U !UP1, `(.L_x_67) ;  /* 0x0000000109407547 */ /* 0x000fea000b800000 */
[----:B0-----:R-:W-:Y:S01]  /*0cd0*/  MOV R7, UR17 ;  /* 0x0000001100077c02 */ /* 0x001fe20008000f00 */
[----:B------:R-:W-:-:S03]  /*0ce0*/  UISETP.NE.AND UP1, UPT, UR18, URZ, UPT ;  /* 0x000000ff1200728c */ /* 0x000fc6000bf25270 */
[----:B------:R-:W-:-:S13]  /*0cf0*/  ISETP.GE.U32.AND P0, PT, R7, 0x3, PT ;  /* 0x000000030700780c */ /* 0x000fda0003f06070 */
[C---:B------:R-:W-:Y:S01]  /*0d00*/  @P0 LEA R7, R5.reuse, UR12, 0x2 ;  /* 0x0000000c05070c11 */ /* 0x040fe2000f8e10ff */
[----:B------:R-:W-:-:S04]  /*0d10*/  @P0 VIADD R5, R5, 0x4 ;  /* 0x0000000405050836 */ /* 0x000fc80000000000 */
[----:B------:R1:W-:Y:S01]  /*0d20*/  @P0 STL.128 [R7], RZ ;  /* 0x000000ff07000387 */ /* 0x0003e20000100c00 */
[----:B------:R-:W-:Y:S05]  /*0d30*/  BRA.U !UP1, `(.L_x_67) ;  /* 0x0000000109247547 */ /* 0x000fea000b800000 */
[----:B------:R-:W-:Y:S02]  /*0d40*/  LEA R5, R5, UR12, 0x2 ;  /* 0x0000000c05057c11 */ /* 0x000fe4000f8e10ff */
[----:B-1----:R-:W-:-:S03]  /*0d50*/  MOV R7, UR18 ;  /* 0x0000001200077c02 */ /* 0x002fc60008000f00 */
[----:B------:R2:W-:Y:S01]  /*0d60*/  STL [R5], RZ ;  /* 0x000000ff05007387 */ /* 0x0005e20000100800 */
[----:B------:R-:W-:-:S13]  /*0d70*/  ISETP.NE.AND P0, PT, R7, 0x1, PT ;  /* 0x000000010700780c */ /* 0x000fda0003f05270 */
[----:B--2---:R-:W-:Y:S05]  /*0d80*/  @!P0 BRA `(.L_x_67) ;  /* 0x0000000000108947 */ /* 0x004fea0003800000 */
[----:B------:R-:W-:Y:S01]  /*0d90*/  MOV R7, UR18 ;  /* 0x0000001200077c02 */ /* 0x000fe20008000f00 */
[----:B------:R2:W-:Y:S03]  /*0da0*/  STL [R5+0x4], RZ ;  /* 0x000004ff05007387 */ /* 0x0005e60000100800 */
[----:B------:R-:W-:-:S13]  /*0db0*/  ISETP.NE.AND P0, PT, R7, 0x2, PT ;  /* 0x000000020700780c */ /* 0x000fda0003f05270 */
[----:B------:R2:W-:Y:S02]  /*0dc0*/  @P0 STL [R5+0x8], RZ ;  /* 0x000008ff05000387 */ /* 0x0005e40000100800 */
.L_x_67:
[----:B------:R-:W-:Y:S01]  /*0dd0*/  BSSY.RECONVERGENT B2, `(.L_x_68) ;  /* 0x000019c000027945 */ /* 0x000fe20003800200 */
[----:B--2---:R-:W-:Y:S01]  /*0de0*/  IMAD R5, R9, R6, RZ ;  /* 0x0000000609057224 */ /* 0x004fe200078e02ff */
[----:B01----:R-:W-:Y:S01]  /*0df0*/  CS2R R6, SRZ ;  /* 0x0000000000067805 */ /* 0x003fe2000001ff00 */
[----:B------:R-:W-:-:S07]  /*0e00*/  IMAD.MOV.U32 R13, RZ, RZ, -0x800000 ;  /* 0xff800000ff0d7424 */ /* 0x000fce00078e00ff */
.L_x_80:
[----:B0-----:R-:W0:Y:S01]  /*0e10*/  LDC R12, c[0x0][0x3d4] ;  /* 0x0000f500ff0c7b82 */ /* 0x001e220000000800 */
[----:B-1----:R-:W1:Y:S01]  /*0e20*/  LDCU UR4, c[0x0][0x3d8] ;  /* 0x00007b00ff0477ac */ /* 0x002e620008000800 */
[----:B------:R-:W-:Y:S01]  /*0e30*/  BSSY.RECONVERGENT B3, `(.L_x_69) ;  /* 0x0000192000037945 */ /* 0x000fe20003800200 */
[----:B0-----:R-:W0:Y:S01]  /*0e40*/  I2F.U32.RP R10, R12 ;  /* 0x0000000c000a7306 */ /* 0x001e220000209000 */
[----:B------:R-:W-:-:S07]  /*0e50*/  ISETP.NE.U32.AND P2, PT, R12, RZ, PT ;  /* 0x000000ff0c00720c */ /* 0x000fce0003f45070 */
[----:B0-----:R-:W0:Y:S02]  /*0e60*/  MUFU.RCP R10, R10 ;  /* 0x0000000a000a7308 */ /* 0x001e240000001000 */
[----:B0-----:R-:W-:-:S06]  /*0e70*/  IADD3 R8, PT, PT, R10, 0xffffffe, RZ ;  /* 0x0ffffffe0a087810 */ /* 0x001fcc0007ffe0ff */
[----:B--2---:R0:W2:Y:S02]  /*0e80*/  F2I.FTZ.U32.TRUNC.NTZ R9, R8 ;  /* 0x0000000800097305 */ /* 0x0040a4000021f000 */
[----:B0-----:R-:W-:Y:S01]  /*0e90*/  IMAD.MOV.U32 R8, RZ, RZ, RZ ;  /* 0x000000ffff087224 */ /* 0x001fe200078e00ff */
[----:B--23--:R-:W-:-:S05]  /*0ea0*/  IADD3 R11, PT, PT, RZ, -R9, RZ ;  /* 0x80000009ff0b7210 */ /* 0x00cfca0007ffe0ff */
[----:B------:R-:W-:-:S04]  /*0eb0*/  IMAD R11, R11, R12, RZ ;  /* 0x0000000c0b0b7224 */ /* 0x000fc800078e02ff */
[----:B------:R-:W-:-:S06]  /*0ec0*/  IMAD.HI.U32 R14, R9, R11, R8 ;  /* 0x0000000b090e7227 */ /* 0x000fcc00078e0008 */
[----:B------:R-:W-:-:S05]  /*0ed0*/  IMAD.HI.U32 R9, R14, R7, RZ ;  /* 0x000000070e097227 */ /* 0x000fca00078e00ff */
[----:B------:R-:W-:-:S05]  /*0ee0*/  IADD3 R11, PT, PT, -R9, RZ, RZ ;  /* 0x000000ff090b7210 */ /* 0x000fca0007ffe1ff */
[----:B------:R-:W-:-:S05]  /*0ef0*/  IMAD R11, R12, R11, R7 ;  /* 0x0000000b0c0b7224 */ /* 0x000fca00078e0207 */
[----:B------:R-:W-:-:S13]  /*0f00*/  ISETP.GE.U32.AND P0, PT, R11, R12, PT ;  /* 0x0000000c0b00720c */ /* 0x000fda0003f06070 */
[----:B------:R-:W-:Y:S01]  /*0f10*/  @P0 IADD3 R11, PT, PT, R11, -R12, RZ ;  /* 0x8000000c0b0b0210 */ /* 0x000fe20007ffe0ff */
[----:B------:R-:W-:-:S03]  /*0f20*/  @P0 VIADD R9, R9, 0x1 ;  /* 0x0000000109090836 */ /* 0x000fc60000000000 */
[----:B------:R-:W-:-:S13]  /*0f30*/  ISETP.GE.U32.AND P1, PT, R11, R12, PT ;  /* 0x0000000c0b00720c */ /* 0x000fda0003f26070 */
[----:B------:R-:W-:Y:S02]  /*0f40*/  @P1 IADD3 R9, PT, PT, R9, 0x1, RZ ;  /* 0x0000000109091810 */ /* 0x000fe40007ffe0ff */
[----:B------:R-:W-:-:S04]  /*0f50*/  @!P2 LOP3.LUT R9, RZ, R12, RZ, 0x33, !PT ;  /* 0x0000000cff09a212 */ /* 0x000fc800078e33ff */
[----:B-1----:R-:W-:-:S13]  /*0f60*/  ISETP.GE.U32.AND P0, PT, R9, UR4, PT ;  /* 0x0000000409007c0c */ /* 0x002fda000bf06070 */
[----:B------:R-:W-:Y:S05]  /*0f70*/  @P0 BRA `(.L_x_70) ;  /* 0x0000001400f40947 */ /* 0x000fea0003800000 */
[----:B------:R-:W0:Y:S01]  /*0f80*/  LDC.64 R24, c[0x0][0x388] ;  /* 0x0000e200ff187b82 */ /* 0x000e220000000a00 */
[----:B------:R-:W1:Y:S01]  /*0f90*/  LDCU UR19, c[0x0][0x3c0] ;  /* 0x00007800ff1377ac */ /* 0x000e620008000800 */
[----:B0-----:R-:W-:-:S06]  /*0fa0*/  IMAD.WIDE.U32 R24, R9, 0x8, R24 ;  /* 0x0000000809187825 */ /* 0x001fcc00078e0018 */
[----:B------:R-:W5:Y:S01]  /*0fb0*/  LDG.E.64.CONSTANT R24, desc[UR10][R24.64] ;  /* 0x0000000a18187981 */ /* 0x000f62000c1e9b00 */
[----:B------:R-:W-:Y:S01]  /*0fc0*/  IADD3 R8, PT, PT, -R9, RZ, RZ ;  /* 0x000000ff09087210 */ /* 0x000fe20007ffe1ff */
[----:B------:R-:W-:Y:S01]  /*0fd0*/  UISETP.GE.U32.AND UP2, UPT, UR9, 0xf, UPT ;  /* 0x0000000f0900788c */ /* 0x000fe2000bf46070 */
[----:B------:R-:W-:Y:S01]  /*0fe0*/  IMAD.MOV.U32 R23, RZ, RZ, RZ ;  /* 0x000000ffff177224 */ /* 0x000fe200078e00ff */
[----:B------:R-:W-:Y:S02]  /*0ff0*/  UMOV UR4, URZ ;  /* 0x000000ff00047c82 */ /* 0x000fe40008000000 */
[----:B------:R-:W-:-:S04]  /*1000*/  IMAD R8, R12, R8, R7 ;  /* 0x000000080c087224 */ /* 0x000fc800078e0207 */
[----:B-1----:R-:W-:-:S05]  /*1010*/  IMAD R8, R8, UR19, RZ ;  /* 0x0000001308087c24 */ /* 0x002fca000f8e02ff */
[----:B------:R-:W-:-:S04]  /*1020*/  IADD3 R14, P0, PT, R8, R5, RZ ;  /* 0x00000005080e7210 */ /* 0x000fc80007f1e0ff */
[----:B------:R-:W-:Y:S01]  /*1030*/  IADD3.X R20, PT, PT, RZ, RZ, RZ, P0, !PT ;  /* 0x000000ffff147210 */ /* 0x000fe200007fe4ff */
[----:B------:R-:W-:Y:S08]  /*1040*/  BRA.U !UP2, `(.L_x_71) ;  /* 0x000000010afc7547 */ /* 0x000ff0000b800000 */
[----:B------:R-:W-:Y:S01]  /*1050*/  HFMA2 R23, -RZ, RZ, 0, 0 ;  /* 0x00000000ff177431 */ /* 0x000fe200000001ff */
[----:B------:R-:W0:Y:S01]  /*1060*/  LDCU.64 UR20, c[0x0][0x380] ;  /* 0x00007000ff1477ac */ /* 0x000e220008000a00 */
[----:B------:R-:W-:-:S05]  /*1070*/  UMOV UR4, URZ ;  /* 0x000000ff00047c82 */ /* 0x000fca0008000000 */
.L_x_72:
[----:B------:R-:W-:Y:S02]  /*1080*/  IADD3 R11, P0, PT, R0, UR4, RZ ;  /* 0x00000004000b7c10 */ /* 0x000fe4000ff1e0ff */
[----:B------:R-:W-:-:S03]  /*1090*/  IADD3 R9, P1, PT, R14, UR4, RZ ;  /* 0x000000040e097c10 */ /* 0x000fc6000ff3e0ff */
[----:B------:R-:W-:Y:S01]  /*10a0*/  IMAD.X R16, RZ, RZ, R3, P0 ;  /* 0x000000ffff107224 */ /* 0x000fe200000e0603 */
[----:B------:R-:W-:Y:S02]  /*10b0*/  IADD3.X R15, PT, PT, RZ, R20, RZ, P1, !PT ;  /* 0x00000014ff0f7210 */ /* 0x000fe40000ffe4ff */
[----:B0-----:R-:W-:Y:S02]  /*10c0*/  LEA R10, P0, R11, UR20, 0x2 ;  /* 0x000000140b0a7c11 */ /* 0x001fe4000f8010ff */
[----:B-----5:R-:W-:Y:S02]  /*10d0*/  LEA R8, P1, R9, R24, 0x2 ;  /* 0x0000001809087211 */ /* 0x020fe400078210ff */
[----:B------:R-:W-:Y:S02]  /*10e0*/  LEA.HI.X R11, R11, UR21, R16, 0x2, P0 ;  /* 0x000000150b0b7c11 */ /* 0x000fe400080f1410 */
[----:B------:R-:W-:-:S03]  /*10f0*/  LEA.HI.X R9, R9, R25, R15, 0x2, P1 ;  /* 0x0000001909097211 */ /* 0x000fc600008f140f */
[----:B------:R-:W2:Y:S04]  /*1100*/  LDG.E.CONSTANT R30, desc[UR10][R10.64] ;  /* 0x0000000a0a1e7981 */ /* 0x000ea8000c1e9900 */
[----:B------:R-:W2:Y:S04]  /*1110*/  LD.E R29, desc[UR10][R8.64] ;  /* 0x0000000a081d7980 */ /* 0x000ea8000c101900 */
[----:B------:R-:W3:Y:S04]  /*1120*/  LDG.E.CONSTANT R32, desc[UR10][R10.64+0x4] ;  /* 0x0000040a0a207981 */ /* 0x000ee8000c1e9900 */
[----:B------:R-:W3:Y:S04]  /*1130*/  LD.E R39, desc[UR10][R8.64+0x4] ;  /* 0x0000040a08277980 */ /* 0x000ee8000c101900 */
[----:B------:R-:W4:Y:S04]  /*1140*/  LDG.E.CONSTANT R40, desc[UR10][R10.64+0x8] ;  /* 0x0000080a0a287981 */ /* 0x000f28000c1e9900 */
[----:B------:R-:W4:Y:S04]  /*1150*/  LD.E R41, desc[UR10][R8.64+0x8] ;  /* 0x0000080a08297980 */ /* 0x000f28000c101900 */
        /* <DEDUP_REMOVED lines=12> */
[----:B------:R-:W4:Y:S04]  /*1220*/  LD.E R42, desc[UR10][R8.64+0x30] ;  /* 0x0000300a082a7980 */ /* 0x000f28000c101900 */
[----:B------:R-:W4:Y:S04]  /*1230*/  LDG.E.CONSTANT R43, desc[UR10][R10.64+0x3c] ;  /* 0x00003c0a0a2b7981 */ /* 0x000f28000c1e9900 */
[----:B------:R-:W4:Y:S01]  /*1240*/  LD.E R44, desc[UR10][R8.64+0x3c] ;  /* 0x00003c0a082c7980 */ /* 0x000f22000c101900 */
[----:B--2---:R-:W-:-:S03]  /*1250*/  FFMA R29, R30, R29, R23 ;  /* 0x0000001d1e1d7223 */ /* 0x004fc60000000017 */
[----:B------:R-:W2:Y:S04]  /*1260*/  LDG.E.CONSTANT R23, desc[UR10][R10.64+0x28] ;  /* 0x0000280a0a177981 */ /* 0x000ea8000c1e9900 */
[----:B------:R-:W2:Y:S01]  /*1270*/  LD.E R30, desc[UR10][R8.64+0x28] ;  /* 0x0000280a081e7980 */ /* 0x000ea2000c101900 */
[----:B---3--:R-:W-:-:S03]  /*1280*/  FFMA R39, R32, R39, R29 ;  /* 0x0000002720277223 */ /* 0x008fc6000000001d */
[----:B------:R-:W3:Y:S04]  /*1290*/  LDG.E.CONSTANT R29, desc[UR10][R10.64+0x24] ;  /* 0x0000240a0a1d7981 */ /* 0x000ee8000c1e9900 */
[----:B------:R-:W3:Y:S01]  /*12a0*/  LD.E R32, desc[UR10][R8.64+0x24] ;  /* 0x0000240a08207980 */ /* 0x000ee2000c101900 */
[----:B----4-:R-:W-:-:S03]  /*12b0*/  FFMA R40, R40, R41, R39 ;  /* 0x0000002928287223 */ /* 0x010fc60000000027 */
[----:B------:R-:W4:Y:S04]  /*12c0*/  LDG.E.CONSTANT R41, desc[UR10][R10.64+0x30] ;  /* 0x0000300a0a297981 */ /* 0x000f28000c1e9900 */
[----:B------:R-:W4:Y:S01]  /*12d0*/  LDG.E.CONSTANT R39, desc[UR10][R10.64+0x34] ;  /* 0x0000340a0a277981 */ /* 0x000f22000c1e9900 */
[----:B------:R-:W-:-:S03]  /*12e0*/  FFMA R40, R35, R36, R40 ;  /* 0x0000002423287223 */ /* 0x000fc60000000028 */
[----:B------:R-:W4:Y:S04]  /*12f0*/  LDG.E.CONSTANT R35, desc[UR10][R10.64+0x2c] ;  /* 0x00002c0a0a237981 */ /* 0x000f28000c1e9900 */
[----:B------:R-:W4:Y:S01]  /*1300*/  LD.E R36, desc[UR10][R8.64+0x2c] ;  /* 0x00002c0a08247980 */ /* 0x000f22000c101900 */
[----:B------:R-:W-:-:S03]  /*1310*/  FFMA R45, R37, R38, R40 ;  /* 0x00000026252d7223 */ /* 0x000fc60000000028 */
[----:B------:R-:W4:Y:S04]  /*1320*/  LD.E R40, desc[UR10][R8.64+0x34] ;  /* 0x0000340a08287980 */ /* 0x000f28000c101900 */
[----:B------:R-:W4:Y:S04]  /*1330*/  LDG.E.CONSTANT R37, desc[UR10][R10.64+0x38] ;  /* 0x0000380a0a257981 */ /* 0x000f28000c1e9900 */
[----:B------:R-:W4:Y:S01]  /*1340*/  LD.E R38, desc[UR10][R8.64+0x38] ;  /* 0x0000380a08267980 */ /* 0x000f22000c101900 */
[----:B------:R-:W-:-:S04]  /*1350*/  FFMA R18, R18, R15, R45 ;  /* 0x0000000f12127223 */ /* 0x000fc8000000002d */
[----:B------:R-:W-:-:S04]  /*1360*/  FFMA R16, R17, R16, R18 ;  /* 0x0000001011107223 */ /* 0x000fc80000000012 */
[----:B------:R-:W-:-:S04]  /*1370*/  FFMA R16, R19, R28, R16 ;  /* 0x0000001c13107223 */ /* 0x000fc80000000010 */
[----:B------:R-:W-:Y:S01]  /*1380*/  FFMA R16, R33, R34, R16 ;  /* 0x0000002221107223 */ /* 0x000fe20000000010 */
[----:B------:R-:W-:-:S04]  /*1390*/  UIADD3 UR4, UPT, UPT, UR4, 0x10, URZ ;  /* 0x0000001004047890 */ /* 0x000fc8000fffe0ff */
[----:B------:R-:W-:Y:S01]  /*13a0*/  UISETP.NE.AND UP1, UPT, UR4, UR7, UPT ;  /* 0x000000070400728c */ /* 0x000fe2000bf25270 */
[----:B---3--:R-:W-:-:S04]  /*13b0*/  FFMA R16, R29, R32, R16 ;  /* 0x000000201d107223 */ /* 0x008fc80000000010 */
[----:B--2---:R-:W-:-:S04]  /*13c0*/  FFMA R16, R23, R30, R16 ;  /* 0x0000001e17107223 */ /* 0x004fc80000000010 */
[----:B----4-:R-:W-:-:S04]  /*13d0*/  FFMA R16, R35, R36, R16 ;  /* 0x0000002423107223 */ /* 0x010fc80000000010 */
[----:B------:R-:W-:-:S04]  /*13e0*/  FFMA R16, R41, R42, R16 ;  /* 0x0000002a29107223 */ /* 0x000fc80000000010 */
[----:B------:R-:W-:-:S04]  /*13f0*/  FFMA R16, R39, R40, R16 ;  /* 0x0000002827107223 */ /* 0x000fc80000000010 */
[----:B------:R-:W-:-:S04]  /*1400*/  FFMA R16, R37, R38, R16 ;  /* 0x0000002625107223 */ /* 0x000fc80000000010 */
[----:B------:R-:W-:Y:S01]  /*1410*/  FFMA R23, R43, R44, R16 ;  /* 0x0000002c2b177223 */ /* 0x000fe20000000010 */
[----:B------:R-:W-:Y:S06]  /*1420*/  BRA.U UP1, `(.L_x_72) ;  /* 0xfffffffd01147547 */ /* 0x000fec000b83ffff */
[----:B------:R-:W-:-:S05]  /*1430*/  UMOV UR4, UR7 ;  /* 0x0000000700047c82 */ /* 0x000fca0008000000 */
.L_x_71:
[----:B------:R-:W-:-:S09]  /*1440*/  UISETP.NE.AND UP1, UPT, UR14, URZ, UPT ;  /* 0x000000ff0e00728c */ /* 0x000fd2000bf25270 */
[----:B------:R-:W-:Y:S05]  /*1450*/  BRA.U !UP1, `(.L_x_73) ;  /* 0x0000000509647547 */ /* 0x000fea000b800000 */
[----:B------:R-:W-:Y:S01]  /*1460*/  MOV R8, UR15 ;  /* 0x0000000f00087c02 */ /* 0x000fe20008000f00 */
[----:B------:R-:W-:-:S03]  /*1470*/  UISETP.NE.AND UP3, UPT, UR16, URZ, UPT ;  /* 0x000000ff1000728c */ /* 0x000fc6000bf65270 */
[----:B------:R-:W-:-:S13]  /*1480*/  ISETP.GE.U32.AND P0, PT, R8, 0x7, PT ;  /* 0x000000070800780c */ /* 0x000fda0003f06070 */
[----:B------:R-:W-:Y:S05]  /*1490*/  @!P0 BRA `(.L_x_74) ;  /* 0x0000000000888947 */ /* 0x000fea0003800000 */
[----:B------:R-:W0:Y:S01]  /*14a0*/  LDCU.64 UR20, c[0x0][0x380] ;  /* 0x00007000ff1477ac */ /* 0x000e220008000a00 */
[----:B------:R-:W-:Y:S02]  /*14b0*/  IADD3 R11, P0, PT, R0, UR4, RZ ;  /* 0x00000004000b7c10 */ /* 0x000fe4000ff1e0ff */
[----:B------:R-:W-:-:S03]  /*14c0*/  IADD3 R9, P1, PT, R14, UR4, RZ ;  /* 0x000000040e097c10 */ /* 0x000fc6000ff3e0ff */
[----:B------:R-:W-:Y:S01]  /*14d0*/  IMAD.X R16, RZ, RZ, R3, P0 ;  /* 0x000000ffff107224 */ /* 0x000fe200000e0603 */
[----:B------:R-:W-:Y:S02]  /*14e0*/  IADD3.X R15, PT, PT, RZ, R20, RZ, P1, !PT ;  /* 0x00000014ff0f7210 */ /* 0x000fe40000ffe4ff */
[----:B-----5:R-:W-:-:S04]  /*14f0*/  LEA R8, P1, R9, R24, 0x2 ;  /* 0x0000001809087211 */ /* 0x020fc800078210ff */
[----:B------:R-:W-:Y:S02]  /*1500*/  LEA.HI.X R9, R9, R25, R15, 0x2, P1 ;  /* 0x0000001909097211 */ /* 0x000fe400008f140f */
[----:B0-----:R-:W-:-:S03]  /*1510*/  LEA R10, P0, R11, UR20, 0x2 ;  /* 0x000000140b0a7c11 */ /* 0x001fc6000f8010ff */
[----:B------:R-:W2:Y:S01]  /*1520*/  LD.E R15, desc[UR10][R8.64] ;  /* 0x0000000a080f7980 */ /* 0x000ea2000c101900 */
[----:B------:R-:W-:-:S03]  /*1530*/  LEA.HI.X R11, R11, UR21, R16, 0x2, P0 ;  /* 0x000000150b0b7c11 */ /* 0x000fc600080f1410 */
[----:B------:R-:W3:Y:S04]  /*1540*/  LD.E R17, desc[UR10][R8.64+0x4] ;  /* 0x0000040a08117980 */ /* 0x000ee8000c101900 */
[----:B------:R-:W2:Y:S04]  /*1550*/  LDG.E.CONSTANT R16, desc[UR10][R10.64] ;  /* 0x0000000a0a107981 */ /* 0x000ea8000c1e9900 */
[----:B------:R-:W3:Y:S04]  /*1560*/  LDG.E.CONSTANT R18, desc[UR10][R10.64+0x4] ;  /* 0x0000040a0a127981 */ /* 0x000ee8000c1e9900 */
        /* <DEDUP_REMOVED lines=11> */
[----:B------:R-:W4:Y:S01]  /*1620*/  LD.E R39, desc[UR10][R8.64+0x1c] ;  /* 0x00001c0a08277980 */ /* 0x000f22000c101900 */
[----:B------:R-:W-:Y:S01]  /*1630*/  UIADD3 UR4, UPT, UPT, UR4, 0x8, URZ ;  /* 0x0000000804047890 */ /* 0x000fe2000fffe0ff */
[----:B--2---:R-:W-:-:S04]  /*1640*/  FFMA R15, R16, R15, R23 ;  /* 0x0000000f100f7223 */ /* 0x004fc80000000017 */
[----:B---3--:R-:W-:-:S04]  /*1650*/  FFMA R15, R18, R17, R15 ;  /* 0x00000011120f7223 */ /* 0x008fc8000000000f */
[----:B----4-:R-:W-:-:S04]  /*1660*/  FFMA R15, R28, R19, R15 ;  /* 0x000000131c0f7223 */ /* 0x010fc8000000000f */
[----:B------:R-:W-:-:S04]  /*1670*/  FFMA R15, R30, R29, R15 ;  /* 0x0000001d1e0f7223 */ /* 0x000fc8000000000f */
[----:B------:R-:W-:-:S04]  /*1680*/  FFMA R15, R32, R33, R15 ;  /* 0x00000021200f7223 */ /* 0x000fc8000000000f */
[----:B------:R-:W-:-:S04]  /*1690*/  FFMA R15, R34, R35, R15 ;  /* 0x00000023220f7223 */ /* 0x000fc8000000000f */
[----:B------:R-:W-:-:S04]  /*16a0*/  FFMA R15, R36, R37, R15 ;  /* 0x00000025240f7223 */ /* 0x000fc8000000000f */
[----:B------:R-:W-:-:S07]  /*16b0*/  FFMA R23, R38, R39, R15 ;  /* 0x0000002726177223 */ /* 0x000fce000000000f */
.L_x_74:
        /* <DEDUP_REMOVED lines=26> */
[----:B------:R-:W-:-:S07]  /*1860*/  FFMA R23, R30, R29, R15 ;  /* 0x0000001d1e177223 */ /* 0x000fce000000000f */
.L_x_75:
[----:B------:R-:W-:Y:S05]  /*1870*/  BRA.U !UP3, `(.L_x_73) ;  /* 0x000000010b5c7547 */ /* 0x000fea000b800000 */
        /* <DEDUP_REMOVED lines=9> */
[----:B------:R-:W-:-:S05]  /*1910*/  LEA.HI.X R11, R11, UR21, R16, 0x2, P0 ;  /* 0x000000150b0b7c11 */ /* 0x000fca00080f1410 */
[----:B------:R-:W2:Y:S01]  /*1920*/  LDG.E.CONSTANT R16, desc[UR10][R10.64] ;  /* 0x0000000a0a107981 */ /* 0x000ea2000c1e9900 */
[----:B------:R-:W-:-:S04]  /*1930*/  MOV R17, UR18 ;  /* 0x0000001200117c02 */ /* 0x000fc80008000f00 */
[----:B------:R-:W-:Y:S01]  /*1940*/  ISETP.NE.AND P0, PT, R17, 0x1, PT ;  /* 0x000000011100780c */ /* 0x000fe20003f05270 */
[----:B--2---:R-:W-:-:S12]  /*1950*/  FFMA R23, R16, R15, R23 ;  /* 0x0000000f10177223 */ /* 0x004fd80000000017 */
[----:B------:R-:W-:Y:S05]  /*1960*/  @!P0 BRA `(.L_x_73) ;  /* 0x0000000000208947 */ /* 0x000fea0003800000 */
[----:B------:R-:W-:Y:S01]  /*1970*/  MOV R15, UR18 ;  /* 0x00000012000f7c02 */ /* 0x000fe20008000f00 */
[----:B------:R-:W2:Y:S03]  /*1980*/  LDG.E.CONSTANT R16, desc[UR10][R10.64+0x4] ;  /* 0x0000040a0a107981 */ /* 0x000ea6000c1e9900 */
[----:B------:R-:W-:Y:S02]  /*1990*/  ISETP.NE.AND P0, PT, R15, 0x2, PT ;  /* 0x000000020f00780c */ /* 0x000fe40003f05270 */
[----:B------:R-:W2:Y:S11]  /*19a0*/  LD.E R15, desc[UR10][R8.64+0x4] ;  /* 0x0000040a080f7980 */ /* 0x000eb6000c101900 */
[----:B------:R-:W3:Y:S04]  /*19b0*/  @P0 LDG.E.CONSTANT R18, desc[UR10][R10.64+0x8] ;  /* 0x0000080a0a120981 */ /* 0x000ee8000c1e9900 */
[----:B------:R-:W3:Y:S01]  /*19c0*/  @P0 LD.E R17, desc[UR10][R8.64+0x8] ;  /* 0x0000080a08110980 */ /* 0x000ee2000c101900 */
[----:B--2---:R-:W-:-:S04]  /*19d0*/  FFMA R23, R16, R15, R23 ;  /* 0x0000000f10177223 */ /* 0x004fc80000000017 */
[----:B---3--:R-:W-:-:S07]  /*19e0*/  @P0 FFMA R23, R18, R17, R23 ;  /* 0x0000001112170223 */ /* 0x008fce0000000017 */
.L_x_73:
[----:B------:R-:W0:Y:S01]  /*19f0*/  LDCU UR4, c[0x0][0x3cc] ;  /* 0x00007980ff0477ac */ /* 0x000e220008000800 */
[----:B------:R-:W-:Y:S02]  /*1a00*/  IMAD.IADD R8, R7, 0x1, -R4 ;  /* 0x0000000107087824 */ /* 0x000fe400078e0a04 */
[----:B------:R-:W-:Y:S01]  /*1a10*/  HFMA2 R16, -RZ, RZ, 0.96630859375, -0.0022525787353515625 ;  /* 0x3bbb989dff107431 */ /* 0x000fe200000001ff */
[----:B------:R-:W-:Y:S02]  /*1a20*/  MOV R17, 0x437c0000 ;  /* 0x437c000000117802 */ /* 0x000fe40000000f00 */
[----:B------:R-:W-:Y:S01]  /*1a30*/  I2FP.F32.S32 R9, R8 ;  /* 0x0000000800097245 */ /* 0x000fe20000201400 */
[----:B0-----:R-:W-:Y:S01]  /*1a40*/  FMUL R8, R23, UR4 ;  /* 0x0000000417087c20 */ /* 0x001fe20008400000 */
[----:B------:R-:W-:-:S03]  /*1a50*/  UMOV UR4, URZ ;  /* 0x000000ff00047c82 */ /* 0x000fc60008000000 */
[----:B-----5:R-:W-:-:S05]  /*1a60*/  FFMA R10, R9, R21, R8 ;  /* 0x00000015090a7223 */ /* 0x020fca0000000008 */
[----:B------:R-:W-:-:S04]  /*1a70*/  FSETP.GT.AND P0, PT, R10, R13, PT ;  /* 0x0000000d0a00720b */ /* 0x000fc80003f04000 */
[----:B------:R-:W-:-:S05]  /*1a80*/  FSEL R8, R10, R13, P0 ;  /* 0x0000000d0a087208 */ /* 0x000fca0000000000 */
[--C-:B------:R-:W-:Y:S01]  /*1a90*/  FADD R11, R10, -R8.reuse ;  /* 0x800000080a0b7221 */ /* 0x100fe20000000000 */
[----:B------:R-:W-:-:S03]  /*1aa0*/  FADD R9, R13, -R8 ;  /* 0x800000080d097221 */ /* 0x000fc60000000000 */
[----:B------:R-:W-:-:S04]  /*1ab0*/  FFMA.SAT R10, R11, R16, 0.5 ;  /* 0x3f0000000b0a7423 */ /* 0x000fc80000002010 */
[----:B------:R-:W-:Y:S01]  /*1ac0*/  FFMA.RM R15, R10, R17, 12582913 ;  /* 0x4b4000010a0f7423 */ /* 0x000fe20000004011 */
[----:B------:R-:W-:-:S03]  /*1ad0*/  FFMA.SAT R10, R9, R16, 0.5 ;  /* 0x3f000000090a7423 */ /* 0x000fc60000002010 */
[----:B------:R-:W-:Y:S01]  /*1ae0*/  FADD R16, R15, -12583039 ;  /* 0xcb40007f0f107421 */ /* 0x000fe20000000000 */
[----:B------:R-:W-:-:S03]  /*1af0*/  FFMA.RM R10, R10, R17, 12582913 ;  /* 0x4b4000010a0a7423 */ /* 0x000fc60000004011 */
[C---:B------:R-:W-:Y:S01]  /*1b00*/  FFMA R18, R11.reuse, 1.4426950216293334961, -R16 ;  /* 0x3fb8aa3b0b127823 */ /* 0x040fe20000000810 */
[C---:B------:R-:W-:Y:S01]  /*1b10*/  FADD R16, R10.reuse, -12583039 ;  /* 0xcb40007f0a107421 */ /* 0x040fe20000000000 */
[----:B------:R-:W-:Y:S02]  /*1b20*/  SHF.L.U32 R10, R10, 0x17, RZ ;  /* 0x000000170a0a7819 */ /* 0x000fe400000006ff */
[----:B------:R-:W-:Y:S01]  /*1b30*/  FFMA R18, R11, 1.925963033500011079e-08, R18 ;  /* 0x32a570600b127823 */ /* 0x000fe20000000012 */
[----:B------:R-:W-:Y:S01]  /*1b40*/  FFMA R16, R9, 1.4426950216293334961, -R16 ;  /* 0x3fb8aa3b09107823 */ /* 0x000fe20000000810 */
[----:B------:R-:W-:-:S03]  /*1b50*/  IMAD.SHL.U32 R11, R15, 0x800000, RZ ;  /* 0x008000000f0b7824 */ /* 0x000fc600078e00ff */
[----:B------:R-:W-:Y:S01]  /*1b60*/  FFMA R16, R9, 1.925963033500011079e-08, R16 ;  /* 0x32a5706009107823 */ /* 0x000fe20000000010 */
[----:B------:R-:W0:Y:S01]  /*1b70*/  MUFU.EX2 R18, R18 ;  /* 0x0000001200127308 */ /* 0x000e220000000800 */
[----:B------:R-:W-:-:S05]  /*1b80*/  IMAD R9, R12, UR19, RZ ;  /* 0x000000130c097c24 */ /* 0x000fca000f8e02ff */
[----:B------:R-:W-:Y:S02]  /*1b90*/  IADD3 R9, P0, PT, R9, R14, RZ ;  /* 0x0000000e09097210 */ /* 0x000fe40007f1e0ff */
[----:B------:R-:W1:Y:S02]  /*1ba0*/  MUFU.EX2 R13, R16 ;  /* 0x00000010000d7308 */ /* 0x000e640000000800 */
[----:B------:R-:W-:Y:S01]  /*1bb0*/  IADD3.X R20, PT, PT, RZ, R20, RZ, P0, !PT ;  /* 0x00000014ff147210 */ /* 0x000fe200007fe4ff */
[----:B0-----:R-:W-:Y:S01]  /*1bc0*/  FMUL R11, R11, R18 ;  /* 0x000000120b0b7220 */ /* 0x001fe20000400000 */
[----:B-1----:R-:W-:-:S04]  /*1bd0*/  FMUL R10, R10, R13 ;  /* 0x0000000d0a0a7220 */ /* 0x002fc80000400000 */
[----:B------:R-:W-:Y:S01]  /*1be0*/  FFMA R6, R10, R6, R11 ;  /* 0x000000060a067223 */ /* 0x000fe2000000000b */
[----:B------:R-:W-:Y:S06]  /*1bf0*/  BRA.U !UP2, `(.L_x_76) ;  /* 0x000000050a087547 */ /* 0x000fec000b800000 */
[----:B------:R-:W-:-:S05]  /*1c00*/  UMOV UR4, URZ ;  /* 0x000000ff00047c82 */ /* 0x000fca0008000000 */
.L_x_77:
[----:B0-----:R-:W-:Y:S01]  /*1c10*/  IADD3 R13, P0, PT, R9, UR4, RZ ;  /* 0x00000004090d7c10 */ /* 0x001fe2000ff1e0ff */
[----:B------:R-:W-:-:S04]  /*1c20*/  ULEA UR19, UR4, UR12, 0x2 ;  /* 0x0000000c04137291 */ /* 0x000fc8000f8e10ff */
[----:B------:R-:W-:Y:S01]  /*1c30*/  IMAD.X R12, RZ, RZ, R20, P0 ;  /* 0x000000ffff0c7224 */ /* 0x000fe200000e0614 */
[----:B------:R-:W-:-:S04]  /*1c40*/  LEA R28, P0, R13, R24, 0x2 ;  /* 0x000000180d1c7211 */ /* 0x000fc800078010ff */
[----:B------:R-:W-:Y:S02]  /*1c50*/  LEA.HI.X R29, R13, R25, R12, 0x2, P0 ;  /* 0x000000190d1d7211 */ /* 0x000fe400000f140c */
[----:B------:R-:W2:Y:S04]  /*1c60*/  LDL.128 R12, [UR19] ;  /* 0x00000013ff0c7983 */ /* 0x000ea80008100c00 */
[----:B------:R-:W3:Y:S04]  /*1c70*/  LD.E R16, desc[UR10][R28.64] ;  /* 0x0000000a1c107980 */ /* 0x000ee8000c101900 */
[----:B------:R-:W4:Y:S04]  /*1c80*/  LD.E R18, desc[UR10][R28.64+0x4] ;  /* 0x0000040a1c127980 */ /* 0x000f28000c101900 */
[----:B------:R-:W5:Y:S04]  /*1c90*/  LD.E R30, desc[UR10][R28.64+0x8] ;  /* 0x0000080a1c1e7980 */ /* 0x000f68000c101900 */
[----:B------:R-:W2:Y:S01]  /*1ca0*/  LD.E R32, desc[UR10][R28.64+0xc] ;  /* 0x00000c0a1c207980 */ /* 0x000ea2000c101900 */
[C---:B---3--:R-:W-:Y:S01]  /*1cb0*/  FMUL R17, R11.reuse, R16 ;  /* 0x000000100b117220 */ /* 0x048fe20000400000 */
[C---:B----4-:R-:W-:Y:S01]  /*1cc0*/  FMUL R18, R11.reuse, R18 ;  /* 0x000000120b127220 */ /* 0x050fe20000400000 */
[C---:B-----5:R-:W-:Y:S01]  /*1cd0*/  FMUL R19, R11.reuse, R30 ;  /* 0x0000001e0b137220 */ /* 0x060fe20000400000 */
[C---:B--2---:R-:W-:Y:S01]  /*1ce0*/  FMUL R32, R11.reuse, R32 ;  /* 0x000000200b207220 */ /* 0x044fe20000400000 */
[C---:B------:R-:W-:Y:S01]  /*1cf0*/  FFMA R12, R10.reuse, R12, R17 ;  /* 0x0000000c0a0c7223 */ /* 0x040fe20000000011 */
[C---:B------:R-:W-:Y:S01]  /*1d00*/  FFMA R13, R10.reuse, R13, R18 ;  /* 0x0000000d0a0d7223 */ /* 0x040fe20000000012 */
[C---:B------:R-:W-:Y:S01]  /*1d10*/  FFMA R14, R10.reuse, R14, R19 ;  /* 0x0000000e0a0e7223 */ /* 0x040fe20000000013 */
[C---:B------:R-:W-:Y:S01]  /*1d20*/  FFMA R15, R10.reuse, R15, R32 ;  /* 0x0000000f0a0f7223 */ /* 0x040fe20000000020 */
[----:B------:R-:W2:Y:S04]  /*1d30*/  LDL.128 R16, [UR19+0x10] ;  /* 0x00001013ff107983 */ /* 0x000ea80008100c00 */
[----:B------:R0:W-:Y:S04]  /*1d40*/  STL.128 [UR19], R12 ;  /* 0x0000000cff007987 */ /* 0x0001e80008100c13 */
[----:B------:R-:W3:Y:S04]  /*1d50*/  LD.E R30, desc[UR10][R28.64+0x10] ;  /* 0x0000100a1c1e7980 */ /* 0x000ee8000c101900 */
[----:B------:R-:W4:Y:S04]  /*1d60*/  LD.E R32, desc[UR10][R28.64+0x14] ;  /* 0x0000140a1c207980 */ /* 0x000f28000c101900 */
[----:B------:R-:W5:Y:S04]  /*1d70*/  LD.E R34, desc[UR10][R28.64+0x18] ;  /* 0x0000180a1c227980 */ /* 0x000f68000c101900 */
[----:B------:R-:W2:Y:S04]  /*1d80*/  LD.E R36, desc[UR10][R28.64+0x1c] ;  /* 0x00001c0a1c247980 */ /* 0x000ea8000c101900 */
[----:B0-----:R-:W2:Y:S01]  /*1d90*/  LDL.128 R12, [UR19+0x20] ;  /* 0x00002013ff0c7983 */ /* 0x001ea20008100c00 */
[C---:B---3--:R-:W-:Y:S01]  /*1da0*/  FMUL R23, R11.reuse, R30 ;  /* 0x0000001e0b177220 */ /* 0x048fe20000400000 */
[C---:B----4-:R-:W-:Y:S01]  /*1db0*/  FMUL R32, R11.reuse, R32 ;  /* 0x000000200b207220 */ /* 0x050fe20000400000 */
[C---:B-----5:R-:W-:Y:S01]  /*1dc0*/  FMUL R33, R11.reuse, R34 ;  /* 0x000000220b217220 */ /* 0x060fe20000400000 */
[----:B--2---:R-:W-:Y:S01]  /*1dd0*/  FMUL R36, R11, R36 ;  /* 0x000000240b247220 */ /* 0x004fe20000400000 */
[C---:B------:R-:W-:Y:S01]  /*1de0*/  FFMA R16, R10.reuse, R16, R23 ;  /* 0x000000100a107223 */ /* 0x040fe20000000017 */
[C---:B------:R-:W-:Y:S01]  /*1df0*/  FFMA R17, R10.reuse, R17, R32 ;  /* 0x000000110a117223 */ /* 0x040fe20000000020 */
[C---:B------:R-:W-:Y:S01]  /*1e00*/  FFMA R18, R10.reuse, R18, R33 ;  /* 0x000000120a127223 */ /* 0x040fe20000000021 */
[----:B------:R-:W-:-:S05]  /*1e10*/  FFMA R19, R10, R19, R36 ;  /* 0x000000130a137223 */ /* 0x000fca0000000024 */
[----:B------:R0:W-:Y:S04]  /*1e20*/  STL.128 [UR19+0x10], R16 ;  /* 0x00001010ff007987 */ /* 0x0001e80008100c13 */
[----:B------:R-:W2:Y:S04]  /*1e30*/  LD.E R30, desc[UR10][R28.64+0x20] ;  /* 0x0000200a1c1e7980 */ /* 0x000ea8000c101900 */
[----:B------:R-:W3:Y:S04]  /*1e40*/  LD.E R32, desc[UR10][R28.64+0x24] ;  /* 0x0000240a1c207980 */ /* 0x000ee8000c101900 */
[----:B------:R-:W4:Y:S04]  /*1e50*/  LD.E R34, desc[UR10][R28.64+0x28] ;  /* 0x0000280a1c227980 */ /* 0x000f28000c101900 */
[----:B------:R-:W5:Y:S04]  /*1e60*/  LD.E R36, desc[UR10][R28.64+0x2c] ;  /* 0x00002c0a1c247980 */ /* 0x000f68000c101900 */
[----:B0-----:R-:W5:Y:S01]  /*1e70*/  LDL.128 R16, [UR19+0x30] ;  /* 0x00003013ff107983 */ /* 0x001f620008100c00 */
[C---:B--2---:R-:W-:Y:S01]  /*1e80*/  FMUL R23, R11.reuse, R30 ;  /* 0x0000001e0b177220 */ /* 0x044fe20000400000 */
[C---:B---3--:R-:W-:Y:S01]  /*1e90*/  FMUL R32, R11.reuse, R32 ;  /* 0x000000200b207220 */ /* 0x048fe20000400000 */
[C---:B----4-:R-:W-:Y:S01]  /*1ea0*/  FMUL R33, R11.reuse, R34 ;  /* 0x000000220b217220 */ /* 0x050fe20000400000 */
[----:B-----5:R-:W-:Y:S01]  /*1eb0*/  FMUL R36, R11, R36 ;  /* 0x000000240b247220 */ /* 0x020fe20000400000 */
        /* <DEDUP_REMOVED lines=8> */
[----:B------:R-:W5:Y:S01]  /*1f40*/  LD.E R36, desc[UR10][R28.64+0x3c] ;  /* 0x00003c0a1c247980 */ /* 0x000f62000c101900 */
[----:B------:R-:W-:-:S04]  /*1f50*/  UIADD3 UR4, UPT, UPT, UR4, 0x10, URZ ;  /* 0x0000001004047890 */ /* 0x000fc8000fffe0ff */
[----:B------:R-:W-:Y:S01]  /*1f60*/  UISETP.NE.AND UP2, UPT, UR4, UR7, UPT ;  /* 0x000000070400728c */ /* 0x000fe2000bf45270 */
        /* <DEDUP_REMOVED lines=8> */
[----:B------:R0:W-:Y:S01]  /*1ff0*/  STL.128 [UR19+0x30], R16 ;  /* 0x00003010ff007987 */ /* 0x0001e20008100c13 */
[----:B------:R-:W-:Y:S05]  /*2000*/  BRA.U UP2, `(.L_x_77) ;  /* 0xfffffffd02007547 */ /* 0x000fea000b83ffff */
[----:B------:R-:W-:-:S05]  /*2010*/  UMOV UR4, UR7 ;  /* 0x0000000700047c82 */ /* 0x000fca0008000000 */
.L_x_76:
[----:B0-----:R-:W-:Y:S01]  /*2020*/  MOV R13, R8 ;  /* 0x00000008000d7202 */ /* 0x001fe20000000f00 */
[----:B------:R-:W-:Y:S06]  /*2030*/  BRA.U !UP1, `(.L_x_70) ;  /* 0x0000000509c47547 */ /* 0x000fec000b800000 */
[----:B------:R-:W-:Y:S01]  /*2040*/  MOV R12, UR15 ;  /* 0x0000000f000c7c02 */ /* 0x000fe20008000f00 */
[----:B------:R-:W-:-:S03]  /*2050*/  UISETP.NE.AND UP1, UPT, UR16, URZ, UPT ;  /* 0x000000ff1000728c */ /* 0x000fc6000bf25270 */
[----:B------:R-:W-:-:S13]  /*2060*/  ISETP.GE.U32.AND P0, PT, R12, 0x7, PT ;  /* 0x000000070c00780c */ /* 0x000fda0003f06070 */
[----:B------:R-:W-:Y:S05]  /*2070*/  @!P0 BRA `(.L_x_78) ;  /* 0x0000000000b88947 */ /* 0x000fea0003800000 */
[----:B------:R-:W-:Y:S01]  /*2080*/  IADD3 R13, P0, PT, R9, UR4, RZ ;  /* 0x00000004090d7c10 */ /* 0x000fe2000ff1e0ff */
[----:B------:R-:W-:-:S04]  /*2090*/  ULEA UR19, UR4, UR12, 0x2 ;  /* 0x0000000c04137291 */ /* 0x000fc8000f8e10ff */
[----:B------:R-:W-:Y:S01]  /*20a0*/  IMAD.X R14, RZ, RZ, R20, P0 ;  /* 0x000000ffff0e7224 */ /* 0x000fe200000e0614 */
[----:B------:R-:W-:-:S04]  /*20b0*/  LEA R12, P0, R13, R24, 0x2 ;  /* 0x000000180d0c7211 */ /* 0x000fc800078010ff */
[----:B------:R-:W-:Y:S01]  /*20c0*/  LEA.HI.X R13, R13, R25, R14, 0x2, P0 ;  /* 0x000000190d0d7211 */ /* 0x000fe200000f140e */
[----:B------:R-:W2:Y:S04]  /*20d0*/  LDL R15, [UR19] ;  /* 0x00000013ff0f7983 */ /* 0x000ea80008100800 */
[----:B------:R-:W3:Y:S04]  /*20e0*/  LD.E R14, desc[UR10][R12.64] ;  /* 0x0000000a0c0e7980 */ /* 0x000ee8000c101900 */
[----:B------:R-:W4:Y:S01]  /*20f0*/  LDL R16, [UR19+0x4] ;  /* 0x00000413ff107983 */ /* 0x000f220008100800 */
[----:B---3--:R-:W-:-:S04]  /*2100*/  FMUL R17, R11, R14 ;  /* 0x0000000e0b117220 */ /* 0x008fc80000400000 */
[----:B--2---:R-:W-:-:S05]  /*2110*/  FFMA R15, R10, R15, R17 ;  /* 0x0000000f0a0f7223 */ /* 0x004fca0000000011 */
[----:B------:R-:W-:Y:S04]  /*2120*/  STL [UR19], R15 ;  /* 0x0000000fff007987 */ /* 0x000fe80008100813 */
[----:B------:R-:W2:Y:S02]  /*2130*/  LD.E R14, desc[UR10][R12.64+0x4] ;  /* 0x0000040a0c0e7980 */ /* 0x000ea4000c101900 */
[----:B--2---:R-:W-:-:S04]  /*2140*/  FMUL R17, R11, R14 ;  /* 0x0000000e0b117220 */ /* 0x004fc80000400000 */
[----:B----4-:R-:W-:Y:S02]  /*2150*/  FFMA R17, R10, R16, R17 ;  /* 0x000000100a117223 */ /* 0x010fe40000000011 */
[----:B------:R-:W2:Y:S04]  /*2160*/  LDL R16, [UR19+0x8] ;  /* 0x00000813ff107983 */ /* 0x000ea80008100800 */
[----:B------:R0:W-:Y:S04]  /*2170*/  STL [UR19+0x4], R17 ;  /* 0x00000411ff007987 */ /* 0x0001e80008100813 */
[----:B------:R-:W3:Y:S04]  /*2180*/  LD.E R14, desc[UR10][R12.64+0x8] ;  /* 0x0000080a0c0e7980 */ /* 0x000ee8000c101900 */
[----:B0-----:R-:W4:Y:S01]  /*2190*/  LDL R17, [UR19+0x10] ;  /* 0x00001013ff117983 */ /* 0x001f220008100800 */
[----:B---3--:R-:W-:-:S04]  /*21a0*/  FMUL R19, R11, R14 ;  /* 0x0000000e0b137220 */ /* 0x008fc80000400000 */
[----:B--2---:R-:W-:Y:S02]  /*21b0*/  FFMA R19, R10, R16, R19 ;  /* 0x000000100a137223 */ /* 0x004fe40000000013 */
[----:B------:R-:W2:Y:S04]  /*21c0*/  LDL R16, [UR19+0xc] ;  /* 0x00000c13ff107983 */ /* 0x000ea80008100800 */
[----:B------:R0:W-:Y:S04]  /*21d0*/  STL [UR19+0x8], R19 ;  /* 0x00000813ff007987 */ /* 0x0001e80008100813 */
[----:B------:R-:W3:Y:S02]  /*21e0*/  LD.E R14, desc[UR10][R12.64+0xc] ;  /* 0x00000c0a0c0e7980 */ /* 0x000ee4000c101900 */
[----:B---3--:R-:W-:-:S04]  /*21f0*/  FMUL R15, R11, R14 ;  /* 0x0000000e0b0f7220 */ /* 0x008fc80000400000 */
[----:B--2---:R-:W-:Y:S02]  /*2200*/  FFMA R15, R10, R16, R15 ;  /* 0x000000100a0f7223 */ /* 0x004fe4000000000f */
[----:B------:R-:W2:Y:S04]  /*2210*/  LDL R16, [UR19+0x14] ;  /* 0x00001413ff107983 */ /* 0x000ea80008100800 */
[----:B------:R1:W-:Y:S04]  /*2220*/  STL [UR19+0xc], R15 ;  /* 0x00000c0fff007987 */ /* 0x0003e80008100813 */
[----:B------:R-:W3:Y:S02]  /*2230*/  LD.E R14, desc[UR10][R12.64+0x10] ;  /* 0x0000100a0c0e7980 */ /* 0x000ee4000c101900 */
[----:B---3--:R-:W-:-:S04]  /*2240*/  FMUL R23, R11, R14 ;  /* 0x0000000e0b177220 */ /* 0x008fc80000400000 */
[----:B----4-:R-:W-:-:S05]  /*2250*/  FFMA R17, R10, R17, R23 ;  /* 0x000000110a117223 */ /* 0x010fca0000000017 */
[----:B------:R3:W-:Y:S04]  /*2260*/  STL [UR19+0x10], R17 ;  /* 0x00001011ff007987 */ /* 0x0007e80008100813 */
[----:B------:R-:W0:Y:S02]  /*2270*/  LD.E R14, desc[UR10][R12.64+0x14] ;  /* 0x0000140a0c0e7980 */ /* 0x000e24000c101900 */
[----:B0-----:R-:W-:-:S04]  /*2280*/  FMUL R19, R11, R14 ;  /* 0x0000000e0b137220 */ /* 0x001fc80000400000 */
[----:B--2---:R-:W-:Y:S02]  /*2290*/  FFMA R19, R10, R16, R19 ;  /* 0x000000100a137223 */ /* 0x004fe40000000013 */
[----:B------:R-:W2:Y:S04]  /*22a0*/  LDL R16, [UR19+0x18] ;  /* 0x00001813ff107983 */ /* 0x000ea80008100800 */
[----:B------:R0:W-:Y:S04]  /*22b0*/  STL [UR19+0x14], R19 ;  /* 0x00001413ff007987 */ /* 0x0001e80008100813 */
[----:B------:R-:W1:Y:S02]  /*22c0*/  LD.E R14, desc[UR10][R12.64+0x18] ;  /* 0x0000180a0c0e7980 */ /* 0x000e64000c101900 */
[----:B-1----:R-:W-:-:S04]  /*22d0*/  FMUL R15, R11, R14 ;  /* 0x0000000e0b0f7220 */ /* 0x002fc80000400000 */
[----:B--2---:R-:W-:Y:S02]  /*22e0*/  FFMA R15, R10, R16, R15 ;  /* 0x000000100a0f7223 */ /* 0x004fe4000000000f */
[----:B------:R-:W2:Y:S04]  /*22f0*/  LDL R16, [UR19+0x1c] ;  /* 0x00001c13ff107983 */ /* 0x000ea80008100800 */
[----:B------:R0:W-:Y:S04]  /*2300*/  STL [UR19+0x18], R15 ;  /* 0x0000180fff007987 */ /* 0x0001e80008100813 */
[----:B------:R-:W3:Y:S01]  /*2310*/  LD.E R14, desc[UR10][R12.64+0x1c] ;  /* 0x00001c0a0c0e7980 */ /* 0x000ee2000c101900 */
[----:B------:R-:W-:Y:S01]  /*2320*/  UIADD3 UR4, UPT, UPT, UR4, 0x8, URZ ;  /* 0x0000000804047890 */ /* 0x000fe2000fffe0ff */
[----:B---3--:R-:W-:-:S04]  /*2330*/  FMUL R17, R11, R14 ;  /* 0x0000000e0b117220 */ /* 0x008fc80000400000 */
[----:B--2---:R-:W-:-:S05]  /*2340*/  FFMA R17, R10, R16, R17 ;  /* 0x000000100a117223 */ /* 0x004fca0000000011 */
[----:B------:R0:W-:Y:S02]  /*2350*/  STL [UR19+0x1c], R17 ;  /* 0x00001c11ff007987 */ /* 0x0001e40008100813 */
.L_x_78:
[----:B------:R-:W-:Y:S01]  /*2360*/  MOV R13, R8 ;  /* 0x00000008000d7202 */ /* 0x000fe20000000f00 */
        /* <DEDUP_REMOVED lines=10> */
[----:B0-----:R-:W2:Y:S04]  /*2410*/  LDL R15, [UR19] ;  /* 0x00000013ff0f7983 */ /* 0x001ea80008100800 */
[----:B------:R-:W3:Y:S04]  /*2420*/  LD.E R14, desc[UR10][R12.64] ;  /* 0x0000000a0c0e7980 */ /* 0x000ee8000c101900 */
[----:B------:R-:W4:Y:S01]  /*2430*/  LDL R16, [UR19+0x4] ;  /* 0x00000413ff107983 */ /* 0x000f220008100800 */
[----:B---3--:R-:W-:-:S04]  /*2440*/  FMUL R17, R11, R14 ;  /* 0x0000000e0b117220 */ /* 0x008fc80000400000 */
[----:B--2---:R-:W-:-:S05]  /*2450*/  FFMA R15, R10, R15, R17 ;  /* 0x0000000f0a0f7223 */ /* 0x004fca0000000011 */
[----:B------:R0:W-:Y:S04]  /*2460*/  STL [UR19], R15 ;  /* 0x0000000fff007987 */ /* 0x0001e80008100813 */
[----:B------:R-:W2:Y:S02]  /*2470*/  LD.E R14, desc[UR10][R12.64+0x4] ;  /* 0x0000040a0c0e7980 */ /* 0x000ea4000c101900 */
[----:B--2---:R-:W-:-:S04]  /*2480*/  FMUL R17, R11, R14 ;  /* 0x0000000e0b117220 */ /* 0x004fc80000400000 */
[----:B----4-:R-:W-:Y:S02]  /*2490*/  FFMA R17, R10, R16, R17 ;  /* 0x000000100a117223 */ /* 0x010fe40000000011 */
[----:B------:R-:W2:Y:S04]  /*24a0*/  LDL R16, [UR19+0x8] ;  /* 0x00000813ff107983 */ /* 0x000ea80008100800 */
[----:B------:R1:W-:Y:S04]  /*24b0*/  STL [UR19+0x4], R17 ;  /* 0x00000411ff007987 */ /* 0x0003e80008100813 */
[----:B------:R-:W3:Y:S02]  /*24c0*/  LD.E R14, desc[UR10][R12.64+0x8] ;  /* 0x0000080a0c0e7980 */ /* 0x000ee4000c101900 */
[----:B---3--:R-:W-:-:S04]  /*24d0*/  FMUL R19, R11, R14 ;  /* 0x0000000e0b137220 */ /* 0x008fc80000400000 */
[----:B--2---:R-:W-:Y:S02]  /*24e0*/  FFMA R19, R10, R16, R19 ;  /* 0x000000100a137223 */ /* 0x004fe40000000013 */
[----:B------:R-:W2:Y:S04]  /*24f0*/  LDL R16, [UR19+0xc] ;  /* 0x00000c13ff107983 */ /* 0x000ea80008100800 */
[----:B------:R1:W-:Y:S04]  /*2500*/  STL [UR19+0x8], R19 ;  /* 0x00000813ff007987 */ /* 0x0003e80008100813 */
[----:B------:R-:W0:Y:S01]  /*2510*/  LD.E R14, desc[UR10][R12.64+0xc] ;  /* 0x00000c0a0c0e7980 */ /* 0x000e22000c101900 */
[----:B------:R-:W-:Y:S01]  /*2520*/  UIADD3 UR4, UPT, UPT, UR4, 0x4, URZ ;  /* 0x0000000404047890 */ /* 0x000fe2000fffe0ff */
[----:B0-----:R-:W-:-:S04]  /*2530*/  FMUL R15, R11, R14 ;  /* 0x0000000e0b0f7220 */ /* 0x001fc80000400000 */
[----:B--2---:R-:W-:-:S05]  /*2540*/  FFMA R15, R10, R16, R15 ;  /* 0x000000100a0f7223 */ /* 0x004fca000000000f */
[----:B------:R1:W-:Y:S02]  /*2550*/  STL [UR19+0xc], R15 ;  /* 0x00000c0fff007987 */ /* 0x0003e40008100813 */
.L_x_79:
[----:B------:R-:W-:Y:S01]  /*2560*/  MOV R13, R8 ;  /* 0x00000008000d7202 */ /* 0x000fe20000000f00 */
[----:B------:R-:W-:Y:S06]  /*2570*/  BRA.U !UP1, `(.L_x_70) ;  /* 0x0000000109747547 */ /* 0x000fec000b800000 */
[----:B------:R-:W-:Y:S01]  /*2580*/  IADD3 R9, P0, PT, R9, UR4, RZ ;  /* 0x0000000409097c10 */ /* 0x000fe2000ff1e0ff */
[----:B------:R-:W-:-:S03]  /*2590*/  ULEA UR4, UR4, UR12, 0x2 ;  /* 0x0000000c04047291 */ /* 0x000fc6000f8e10ff */
[----:B------:R-:W-:Y:S02]  /*25a0*/  IADD3.X R20, PT, PT, RZ, R20, RZ, P0, !PT ;  /* 0x00000014ff147210 */ /* 0x000fe400007fe4ff */
[----:B------:R-:W-:-:S04]  /*25b0*/  LEA R14, P0, R9, R24, 0x2 ;  /* 0x00000018090e7211 */ /* 0x000fc800078010ff */
[----:B01----:R-:W-:Y:S02]  /*25c0*/  LEA.HI.X R15, R9, R25, R20, 0x2, P0 ;  /* 0x00000019090f7211 */ /* 0x003fe400000f1414 */
[----:B------:R-:W2:Y:S04]  /*25d0*/  LDL R9, [UR4] ;  /* 0x00000004ff097983 */ /* 0x000ea80008100800 */
[----:B------:R-:W3:Y:S02]  /*25e0*/  LD.E R12, desc[UR10][R14.64] ;  /* 0x0000000a0e0c7980 */ /* 0x000ee4000c101900 */
[----:B---3--:R-:W-:Y:S01]  /*25f0*/  FMUL R13, R11, R12 ;  /* 0x0000000c0b0d7220 */ /* 0x008fe20000400000 */
[----:B------:R-:W-:-:S05]  /*2600*/  IMAD.U32 R12, RZ, RZ, UR18 ;  /* 0x00000012ff0c7e24 */ /* 0x000fca000f8e00ff */
[----:B------:R-:W-:Y:S01]  /*2610*/  ISETP.NE.AND P0, PT, R12, 0x1, PT ;  /* 0x000000010c00780c */ /* 0x000fe20003f05270 */
[----:B--2---:R-:W-:Y:S01]  /*2620*/  FFMA R9, R10, R9, R13 ;  /* 0x000000090a097223 */ /* 0x004fe2000000000d */
[----:B------:R-:W-:-:S04]  /*2630*/  MOV R13, R8 ;  /* 0x00000008000d7202 */ /* 0x000fc80000000f00 */
[----:B------:R2:W-:Y:S07]  /*2640*/  STL [UR4], R9 ;  /* 0x00000009ff007987 */ /* 0x0005ee0008100804 */
[----:B------:R-:W-:Y:S05]  /*2650*/  @!P0 BRA `(.L_x_70) ;  /* 0x00000000003c8947 */ /* 0x000fea0003800000 */
[----:B------:R-:W2:Y:S04]  /*2660*/  LD.E R12, desc[UR10][R14.64+0x4] ;  /* 0x0000040a0e0c7980 */ /* 0x000ea8000c101900 */
[----:B------:R-:W3:Y:S01]  /*2670*/  LDL R13, [UR4+0x4] ;  /* 0x00000404ff0d7983 */ /* 0x000ee20008100800 */
[----:B--2---:R-:W-:Y:S01]  /*2680*/  FMUL R9, R11, R12 ;  /* 0x0000000c0b097220 */ /* 0x004fe20000400000 */
[----:B------:R-:W-:-:S03]  /*2690*/  MOV R12, UR18 ;  /* 0x00000012000c7c02 */ /* 0x000fc60008000f00 */
[----:B---3--:R-:W-:Y:S01]  /*26a0*/  FFMA R9, R10, R13, R9 ;  /* 0x0000000d0a097223 */ /* 0x008fe20000000009 */
[----:B------:R-:W-:Y:S01]  /*26b0*/  ISETP.NE.AND P0, PT, R12, 0x2, PT ;  /* 0x000000020c00780c */ /* 0x000fe20003f05270 */
[----:B------:R-:W-:-:S03]  /*26c0*/  IMAD.MOV.U32 R13, RZ, RZ, R8 ;  /* 0x000000ffff0d7224 */ /* 0x000fc600078e0008 */
[----:B------:R3:W-:Y:S09]  /*26d0*/  STL [UR4+0x4], R9 ;  /* 0x00000409ff007987 */ /* 0x0007f20008100804 */
[----:B---3--:R-:W-:Y:S05]  /*26e0*/  @!P0 BRA `(.L_x_70) ;  /* 0x0000000000188947 */ /* 0x008fea0003800000 */
[----:B------:R-:W2:Y:S04]  /*26f0*/  LD.E R14, desc[UR10][R14.64+0x8] ;  /* 0x0000080a0e0e7980 */ /* 0x000ea8000c101900 */
[----:B------:R-:W3:Y:S01]  /*2700*/  LDL R9, [UR4+0x8] ;  /* 0x00000804ff097983 */ /* 0x000ee20008100800 */
[----:B------:R-:W-:Y:S01]  /*2710*/  MOV R13, R8 ;  /* 0x00000008000d7202 */ /* 0x000fe20000000f00 */
[----:B--2---:R-:W-:-:S04]  /*2720*/  FMUL R11, R11, R14 ;  /* 0x0000000e0b0b7220 */ /* 0x004fc80000400000 */
[----:B---3--:R-:W-:-:S05]  /*2730*/  FFMA R11, R10, R9, R11 ;  /* 0x000000090a0b7223 */ /* 0x008fca000000000b */
[----:B------:R3:W-:Y:S02]  /*2740*/  STL [UR4+0x8], R11 ;  /* 0x0000080bff007987 */ /* 0x0007e40008100804 */
.L_x_70:
[----:B------:R-:W-:Y:S05]  /*2750*/  BSYNC.RECONVERGENT B3 ;  /* 0x0000000000037941 */ /* 0x000fea0003800200 */
.L_x_69:
[----:B------:R-:W-:-:S04]  /*2760*/  IADD3 R7, PT, PT, R7, 0x1, RZ ;  /* 0x0000000107077810 */ /* 0x000fc80007ffe0ff */
[----:B------:R-:W-:-:S13]  /*2770*/  ISETP.NE.AND P0, PT, R7, R2, PT ;  /* 0x000000020700720c */ /* 0x000fda0003f05270 */
[----:B------:R-:W-:Y:S05]  /*2780*/  @P0 BRA `(.L_x_80) ;  /* 0xffffffe400a00947 */ /* 0x000fea000383ffff */
[----:B------:R-:W-:Y:S05]  /*2790*/  BSYNC.RECONVERGENT B2 ;  /* 0x0000000000027941 */ /* 0x000fea0003800200 */
.L_x_68:
[C---:B------:R-:W-:Y:S01]  /*27a0*/  VIADD R0, R6.reuse, 0x1800000 ;  /* 0x0180000006007836 */ /* 0x040fe20000000000 */
[----:B------:R-:W-:Y:S01]  /*27b0*/  MOV R2, UR9 ;  /* 0x0000000900027c02 */ /* 0x000fe20008000f00 */
[----:B------:R-:W-:Y:S01]  /*27c0*/  BSSY.RECONVERGENT B2, `(.L_x_81) ;  /* 0x000000f000027945 */ /* 0x000fe20003800200 */
[----:B------:R-:W-:Y:S02]  /*27d0*/  FSETP.GT.AND P3, PT, R6, RZ, PT ;  /* 0x000000ff0600720b */ /* 0x000fe40003f64000 */
[----:B------:R-:W-:Y:S02]  /*27e0*/  LOP3.LUT R0, R0, 0x7f800000, RZ, 0xc0, !PT ;  /* 0x7f80000000007812 */ /* 0x000fe400078ec0ff */
[----:B------:R-:W-:Y:S02]  /*27f0*/  ISETP.GE.U32.AND P4, PT, R2, 0xf, PT ;  /* 0x0000000f0200780c */ /* 0x000fe40003f86070 */
[----:B------:R-:W-:-:S13]  /*2800*/  ISETP.GT.U32.AND P0, PT, R0, 0x1ffffff, PT ;  /* 0x01ffffff0000780c */ /* 0x000fda0003f04070 */
[----:B------:R-:W-:Y:S05]  /*2810*/  @P0 BRA `(.L_x_82) ;  /* 0x0000000000140947 */ /* 0x000fea0003800000 */
[----:B------:R-:W-:Y:S02]  /*2820*/  MOV R7, R6 ;  /* 0x0000000600077202 */ /* 0x000fe40000000f00 */
[----:B------:R-:W-:-:S07]  /*2830*/  MOV R10, 0x2850 ;  /* 0x00002850000a7802 */ /* 0x000fce0000000f00 */
[----:B0123-5:R-:W-:Y:S05]  /*2840*/  CALL.REL.NOINC `($__internal_1_$__cuda_sm20_rcp_rn_f32_slowpath) ;  /* 0x00000084008c7944 */ /* 0x02ffea0003c00000 */
[----:B------:R-:W-:Y:S01]  /*2850*/  IMAD.MOV.U32 R0, RZ, RZ, R9 ;  /* 0x000000ffff007224 */ /* 0x000fe200078e0009 */
[----:B------:R-:W-:Y:S06]  /*2860*/  BRA `(.L_x_83) ;  /* 0x0000000000107947 */ /* 0x000fec0003800000 */
.L_x_82:
[----:B------:R-:W4:Y:S02]  /*2870*/  MUFU.RCP R3, R6 ;  /* 0x0000000600037308 */ /* 0x000f240000001000 */
[----:B----4-:R-:W-:-:S04]  /*2880*/  FFMA R0, R6, R3, -1 ;  /* 0xbf80000006007423 */ /* 0x010fc80000000003 */
[----:B------:R-:W-:-:S04]  /*2890*/  FADD.FTZ R0, -R0, -RZ ;  /* 0x800000ff00007221 */ /* 0x000fc80000010100 */
[----:B------:R-:W-:-:S07]  /*28a0*/  FFMA R0, R3, R0, R3 ;  /* 0x0000000003007223 */ /* 0x000fce0000000003 */
.L_x_83:
[----:B------:R-:W-:Y:S05]  /*28b0*/  BSYNC.RECONVERGENT B2 ;  /* 0x0000000000027941 */ /* 0x000fea0003800200 */
.L_x_81:
[----:B------:R-:W-:Y:S01]  /*28c0*/  HFMA2 R13, -RZ, RZ, 0, 0 ;  /* 0x00000000ff0d7431 */ /* 0x000fe200000001ff */
[----:B------:R-:W-:Y:S01]  /*28d0*/  FSEL R0, R0, RZ, P3 ;  /* 0x000000ff00007208 */ /* 0x000fe20001800000 */
[----:B------:R-:W-:Y:S06]  /*28e0*/  @!P4 BRA `(.L_x_84) ;  /* 0x0000000000acc947 */ /* 0x000fec0003800000 */
[----:B-----5:R-:W-:-:S07]  /*28f0*/  MOV R21, RZ ;  /* 0x000000ff00157202 */ /* 0x020fce0000000f00 */
.L_x_85:
[----:B------:R-:W-:-:S05]  /*2900*/  LEA R20, R21, UR12, 0x2 ;  /* 0x0000000c15147c11 */ /* 0x000fca000f8e10ff */
[----:B----4-:R-:W4:Y:S04]  /*2910*/  LDL.128 R4, [R20] ;  /* 0x0000000014047983 */ /* 0x010f280000100c00 */
[----:B--23--:R-:W2:Y:S04]  /*2920*/  LDL.128 R8, [R20+0x10] ;  /* 0x0000100014087983 */ /* 0x00cea80000100c00 */
[----:B01----:R-:W3:Y:S04]  /*2930*/  LDL.128 R12, [R20+0x20] ;  /* 0x00002000140c7983 */ /* 0x003ee80000100c00 */
[----:B------:R-:W5:Y:S01]  /*2940*/  LDL.128 R16, [R20+0x30] ;  /* 0x0000300014107983 */ /* 0x000f620000100c00 */
[----:B------:R-:W-:-:S04]  /*2950*/  IMAD.WIDE.U32 R2, R21, 0x4, R26 ;  /* 0x0000000415027825 */ /* 0x000fc800078e001a */
[----:B------:R-:W-:-:S05]  /*2960*/  VIADD R21, R21, 0x10 ;  /* 0x0000001015157836 */ /* 0x000fca0000000000 */
[----:B------:R-:W-:Y:S01]  /*2970*/  ISETP.NE.AND P0, PT, R21, UR7, PT ;  /* 0x0000000715007c0c */ /* 0x000fe2000bf05270 */
[C---:B----4-:R-:W-:Y:S01]  /*2980*/  FMUL R23, R0.reuse, R4 ;  /* 0x0000000400177220 */ /* 0x050fe20000400000 */
[C---:B------:R-:W-:Y:S01]  /*2990*/  FMUL R5, R0.reuse, R5 ;  /* 0x0000000500057220 */ /* 0x040fe20000400000 */
[C---:B------:R-:W-:Y:S01]  /*29a0*/  FMUL R7, R0.reuse, R7 ;  /* 0x0000000700077220 */ /* 0x040fe20000400000 */
[C---:B------:R-:W-:Y:S01]  /*29b0*/  FMUL R25, R0.reuse, R6 ;  /* 0x0000000600197220 */ /* 0x040fe20000400000 */
[C---:B--2---:R-:W-:Y:S01]  /*29c0*/  FMUL R9, R0.reuse, R9 ;  /* 0x0000000900097220 */ /* 0x044fe20000400000 */
[----:B------:R0:W-:Y:S01]  /*29d0*/  STG.E desc[UR10][R2.64], R23 ;  /* 0x0000001702007986 */ /* 0x0001e2000c10190a */
[C---:B------:R-:W-:Y:S01]  /*29e0*/  FMUL R29, R0.reuse, R8 ;  /* 0x00000008001d7220 */ /* 0x040fe20000400000 */
[C---:B------:R-:W-:Y:S01]  /*29f0*/  FMUL R33, R0.reuse, R10 ;  /* 0x0000000a00217220 */ /* 0x040fe20000400000 */
[C---:B------:R-:W-:Y:S01]  /*2a00*/  FMUL R11, R0.reuse, R11 ;  /* 0x0000000b000b7220 */ /* 0x040fe20000400000 */
[----:B------:R1:W-:Y:S01]  /*2a10*/  STG.E desc[UR10][R2.64+0x4], R5 ;  /* 0x0000040502007986 */ /* 0x0003e2000c10190a */
[C---:B---3--:R-:W-:Y:S01]  /*2a20*/  FMUL R13, R0.reuse, R13 ;  /* 0x0000000d000d7220 */ /* 0x048fe20000400000 */
[C---:B------:R-:W-:Y:S01]  /*2a30*/  FMUL R15, R0.reuse, R15 ;  /* 0x0000000f000f7220 */ /* 0x040fe20000400000 */
[C---:B-----5:R-:W-:Y:S01]  /*2a40*/  FMUL R17, R0.reuse, R17 ;  /* 0x0000001100117220 */ /* 0x060fe20000400000 */
[----:B------:R2:W-:Y:S01]  /*2a50*/  STG.E desc[UR10][R2.64+0xc], R7 ;  /* 0x00000c0702007986 */ /* 0x0005e2000c10190a */
[----:B------:R-:W-:-:S03]  /*2a60*/  FMUL R19, R0, R19 ;  /* 0x0000001300137220 */ /* 0x000fc60000400000 */
[----:B------:R3:W-:Y:S01]  /*2a70*/  STG.E desc[UR10][R2.64+0x14], R9 ;  /* 0x0000140902007986 */ /* 0x0007e2000c10190a */
[C---:B0-----:R-:W-:Y:S01]  /*2a80*/  FMUL R23, R0.reuse, R12 ;  /* 0x0000000c00177220 */ /* 0x041fe20000400000 */
[C---:B-1----:R-:W-:Y:S02]  /*2a90*/  FMUL R5, R0.reuse, R14 ;  /* 0x0000000e00057220 */ /* 0x042fe40000400000 */
[----:B------:R4:W-:Y:S01]  /*2aa0*/  STG.E desc[UR10][R2.64+0x8], R25 ;  /* 0x0000081902007986 */ /* 0x0009e2000c10190a */
[----:B--2---:R-:W-:-:S03]  /*2ab0*/  FMUL R7, R0, R16 ;  /* 0x0000001000077220 */ /* 0x004fc60000400000 */
[----:B------:R4:W-:Y:S01]  /*2ac0*/  STG.E desc[UR10][R2.64+0x10], R29 ;  /* 0x0000101d02007986 */ /* 0x0009e2000c10190a */
[----:B---3--:R-:W-:-:S03]  /*2ad0*/  FMUL R9, R0, R18 ;  /* 0x0000001200097220 */ /* 0x008fc60000400000 */
[----:B------:R4:W-:Y:S04]  /*2ae0*/  STG.E desc[UR10][R2.64+0x18], R33 ;  /* 0x0000182102007986 */ /* 0x0009e8000c10190a */
        /* <DEDUP_REMOVED lines=8> */
[----:B------:R4:W-:Y:S01]  /*2b70*/  STG.E desc[UR10][R2.64+0x3c], R19 ;  /* 0x00003c1302007986 */ /* 0x0009e2000c10190a */
[----:B------:R-:W-:Y:S05]  /*2b80*/  @P0 BRA `(.L_x_85) ;  /* 0xfffffffc005c0947 */ /* 0x000fea000383ffff */
[----:B----4-:R-:W-:-:S07]  /*2b90*/  MOV R13, UR7 ;  /* 0x00000007000d7c02 */ /* 0x010fce0008000f00 */
.L_x_84:
[----:B------:R-:W-:-:S09]  /*2ba0*/  UISETP.NE.AND UP1, UPT, UR14, URZ, UPT ;  /* 0x000000ff0e00728c */ /* 0x000fd2000bf25270 */
[----:B------:R-:W-:Y:S05]  /*2bb0*/  BRA.U !UP1, `(.L_x_86) ;  /* 0x0000000509e47547 */ /* 0x000fea000b800000 */
[----:B------:R-:W-:Y:S01]  /*2bc0*/  MOV R2, UR15 ;  /* 0x0000000f00027c02 */ /* 0x000fe20008000f00 */
[----:B------:R-:W-:-:S03]  /*2bd0*/  UISETP.NE.AND UP1, UPT, UR16, URZ, UPT ;  /* 0x000000ff1000728c */ /* 0x000fc6000bf25270 */
[----:B------:R-:W-:-:S13]  /*2be0*/  ISETP.GE.U32.AND P0, PT, R2, 0x7, PT ;  /* 0x000000070200780c */ /* 0x000fda0003f06070 */
[----:B------:R-:W-:Y:S05]  /*2bf0*/  @!P0 BRA `(.L_x_87) ;  /* 0x0000000000548947 */ /* 0x000fea0003800000 */
[----:B------:R-:W-:-:S05]  /*2c00*/  LEA R12, R13, UR12, 0x2 ;  /* 0x0000000c0d0c7c11 */ /* 0x000fca000f8e10ff */
[----:B------:R-:W0:Y:S04]  /*2c10*/  LDL.128 R4, [R12] ;  /* 0x000000000c047983 */ /* 0x000e280000100c00 */
[----:B--23--:R-:W2:Y:S01]  /*2c20*/  LDL.128 R8, [R12+0x10] ;  /* 0x000010000c087983 */ /* 0x00cea20000100c00 */
[----:B------:R-:W-:-:S04]  /*2c30*/  IMAD.WIDE.U32 R2, R13, 0x4, R26 ;  /* 0x000000040d027825 */ /* 0x000fc800078e001a */
[----:B------:R-:W-:Y:S02]  /*2c40*/  VIADD R13, R13, 0x8 ;  /* 0x000000080d0d7836 */ /* 0x000fe40000000000 */
[C---:B01----:R-:W-:Y:S01]  /*2c50*/  FMUL R15, R0.reuse, R4 ;  /* 0x00000004000f7220 */ /* 0x043fe20000400000 */
[C---:B------:R-:W-:Y:S01]  /*2c60*/  FMUL R5, R0.reuse, R5 ;  /* 0x0000000500057220 */ /* 0x040fe20000400000 */
[C---:B------:R-:W-:Y:S01]  /*2c70*/  FMUL R17, R0.reuse, R6 ;  /* 0x0000000600117220 */ /* 0x040fe20000400000 */
[C---:B------:R-:W-:Y:S01]  /*2c80*/  FMUL R7, R0.reuse, R7 ;  /* 0x0000000700077220 */ /* 0x040fe20000400000 */
[C---:B--2---:R-:W-:Y:S01]  /*2c90*/  FMUL R19, R0.reuse, R8 ;  /* 0x0000000800137220 */ /* 0x044fe20000400000 */
[C---:B------:R-:W-:Y:S01]  /*2ca0*/  FMUL R9, R0.reuse, R9 ;  /* 0x0000000900097220 */ /* 0x040fe20000400000 */
[C---:B-----5:R-:W-:Y:S01]  /*2cb0*/  FMUL R21, R0.reuse, R10 ;  /* 0x0000000a00157220 */ /* 0x060fe20000400000 */
[----:B------:R-:W-:Y:S01]  /*2cc0*/  FMUL R11, R0, R11 ;  /* 0x0000000b000b7220 */ /* 0x000fe20000400000 */
[----:B------:R4:W-:Y:S04]  /*2cd0*/  STG.E desc[UR10][R2.64], R15 ;  /* 0x0000000f02007986 */ /* 0x0009e8000c10190a */
[----:B------:R4:W-:Y:S04]  /*2ce0*/  STG.E desc[UR10][R2.64+0x4], R5 ;  /* 0x0000040502007986 */ /* 0x0009e8000c10190a */
[----:B------:R4:W-:Y:S04]  /*2cf0*/  STG.E desc[UR10][R2.64+0x8], R17 ;  /* 0x0000081102007986 */ /* 0x0009e8000c10190a */
[----:B------:R4:W-:Y:S04]  /*2d00*/  STG.E desc[UR10][R2.64+0xc], R7 ;  /* 0x00000c0702007986 */ /* 0x0009e8000c10190a */
[----:B------:R4:W-:Y:S04]  /*2d10*/  STG.E desc[UR10][R2.64+0x10], R19 ;  /* 0x0000101302007986 */ /* 0x0009e8000c10190a */
[----:B------:R4:W-:Y:S04]  /*2d20*/  STG.E desc[UR10][R2.64+0x14], R9 ;  /* 0x0000140902007986 */ /* 0x0009e8000c10190a */
[----:B------:R4:W-:Y:S04]  /*2d30*/  STG.E desc[UR10][R2.64+0x18], R21 ;  /* 0x0000181502007986 */ /* 0x0009e8000c10190a */
[----:B------:R4:W-:Y:S02]  /*2d40*/  STG.E desc[UR10][R2.64+0x1c], R11 ;  /* 0x00001c0b02007986 */ /* 0x0009e4000c10190a */
.L_x_87:
[----:B------:R-:W-:Y:S05]  /*2d50*/  BRA.U !UP1, `(.L_x_86) ;  /* 0x00000005097c7547 */ /* 0x000fea000b800000 */
[----:B----4-:R-:W-:Y:S01]  /*2d60*/  MOV R2, UR17 ;  /* 0x0000001100027c02 */ /* 0x010fe20008000f00 */
[----:B------:R-:W-:-:S03]  /*2d70*/  UISETP.NE.AND UP1, UPT, UR18, URZ, UPT ;  /* 0x000000ff1200728c */ /* 0x000fc6000bf25270 */
[----:B------:R-:W-:-:S13]  /*2d80*/  ISETP.GE.U32.AND P0, PT, R2, 0x3, PT ;  /* 0x000000030200780c */ /* 0x000fda0003f06070 */
[----:B------:R-:W-:Y:S05]  /*2d90*/  @!P0 BRA `(.L_x_88) ;  /* 0x0000000000308947 */ /* 0x000fea0003800000 */
[----:B------:R-:W-:-:S06]  /*2da0*/  LEA R4, R13, UR12, 0x2 ;  /* 0x0000000c0d047c11 */ /* 0x000fcc000f8e10ff */
[----:B------:R-:W2:Y:S01]  /*2db0*/  LDL.128 R4, [R4] ;  /* 0x0000000004047983 */ /* 0x000ea20000100c00 */
[C---:B------:R-:W-:Y:S01]  /*2dc0*/  IMAD.WIDE.U32 R2, R13.reuse, 0x4, R26 ;  /* 0x000000040d027825 */ /* 0x040fe200078e001a */
[----:B------:R-:W-:-:S03]  /*2dd0*/  IADD3 R13, PT, PT, R13, 0x4, RZ ;  /* 0x000000040d0d7810 */ /* 0x000fc60007ffe0ff */
[C---:B--2---:R-:W-:Y:S01]  /*2de0*/  FMUL R9, R0.reuse, R4 ;  /* 0x0000000400097220 */ /* 0x044fe20000400000 */
[C---:B------:R-:W-:Y:S01]  /*2df0*/  FMUL R5, R0.reuse, R5 ;  /* 0x0000000500057220 */ /* 0x040fe20000400000 */
[C---:B---3--:R-:W-:Y:S01]  /*2e00*/  FMUL R11, R0.reuse, R6 ;  /* 0x00000006000b7220 */ /* 0x048fe20000400000 */
[----:B------:R-:W-:Y:S02]  /*2e10*/  FMUL R7, R0, R7 ;  /* 0x0000000700077220 */ /* 0x000fe40000400000 */
[----:B------:R4:W-:Y:S04]  /*2e20*/  STG.E desc[UR10][R2.64], R9 ;  /* 0x0000000902007986 */ /* 0x0009e8000c10190a */
[----:B------:R4:W-:Y:S04]  /*2e30*/  STG.E desc[UR10][R2.64+0x4], R5 ;  /* 0x0000040502007986 */ /* 0x0009e8000c10190a */
[----:B------:R4:W-:Y:S04]  /*2e40*/  STG.E desc[UR10][R2.64+0x8], R11 ;  /* 0x0000080b02007986 */ /* 0x0009e8000c10190a */
[----:B------:R4:W-:Y:S02]  /*2e50*/  STG.E desc[UR10][R2.64+0xc], R7 ;  /* 0x00000c0702007986 */ /* 0x0009e4000c10190a */
.L_x_88:
[----:B------:R-:W-:Y:S05]  /*2e60*/  BRA.U !UP1, `(.L_x_86) ;  /* 0x0000000509387547 */ /* 0x000fea000b800000 */
[----:B----4-:R-:W-:-:S05]  /*2e70*/  LEA R2, R13, UR12, 0x2 ;  /* 0x0000000c0d027c11 */ /* 0x010fca000f8e10ff */
[----:B------:R-:W4:Y:S01]  /*2e80*/  LDL.64 R4, [R2] ;  /* 0x0000000002047983 */ /* 0x000f220000100a00 */
[----:B------:R-:W-:-:S04]  /*2e90*/  IMAD.WIDE.U32 R26, R13, 0x4, R26 ;  /* 0x000000040d1a7825 */ /* 0x000fc800078e001a */
[----:B----4-:R-:W-:Y:S01]  /*2ea0*/  FMUL R3, R0, R4 ;  /* 0x0000000400037220 */ /* 0x010fe20000400000 */
[----:B------:R-:W-:-:S04]  /*2eb0*/  IMAD.U32 R4, RZ, RZ, UR18 ;  /* 0x00000012ff047e24 */ /* 0x000fc8000f8e00ff */
[----:B------:R4:W-:Y:S01]  /*2ec0*/  STG.E desc[UR10][R26.64], R3 ;  /* 0x000000031a007986 */ /* 0x0009e2000c10190a */
[----:B------:R-:W-:-:S13]  /*2ed0*/  ISETP.NE.AND P0, PT, R4, 0x1, PT ;  /* 0x000000010400780c */ /* 0x000fda0003f05270 */
[----:B----4-:R-:W-:Y:S05]  /*2ee0*/  @!P0 BRA `(.L_x_86) ;  /* 0x0000000400188947 */ /* 0x010fea0003800000 */
[----:B------:R-:W-:Y:S01]  /*2ef0*/  FMUL R5, R0, R5 ;  /* 0x0000000500057220 */ /* 0x000fe20000400000 */
[----:B------:R-:W-:-:S04]  /*2f00*/  MOV R3, UR18 ;  /* 0x0000001200037c02 */ /* 0x000fc80008000f00 */
[----:B------:R4:W-:Y:S01]  /*2f10*/  STG.E desc[UR10][R26.64+0x4], R5 ;  /* 0x000004051a007986 */ /* 0x0009e2000c10190a */
[----:B------:R-:W-:-:S13]  /*2f20*/  ISETP.NE.AND P0, PT, R3, 0x2, PT ;  /* 0x000000020300780c */ /* 0x000fda0003f05270 */
[----:B----4-:R-:W-:Y:S05]  /*2f30*/  @!P0 BRA `(.L_x_86) ;  /* 0x0000000400048947 */ /* 0x010fea0003800000 */
[----:B------:R-:W4:Y:S02]  /*2f40*/  LDL R3, [R2+0x8] ;  /* 0x0000080002037983 */ /* 0x000f240000100800 */
[----:B----4-:R-:W-:-:S05]  /*2f50*/  FMUL R3, R0, R3 ;  /* 0x0000000300037220 */ /* 0x010fca0000400000 */
[----:B------:R4:W-:Y:S01]  /*2f60*/  STG.E desc[UR10][R26.64+0x8], R3 ;  /* 0x000008031a007986 */ /* 0x0009e2000c10190a */
[----:B------:R-:W-:Y:S05]  /*2f70*/  BRA `(.L_x_86) ;  /* 0x0000000000f47947 */ /* 0x000fea0003800000 */
.L_x_64:
[----:B------:R-:W-:Y:S01]  /*2f80*/  UISETP.GE.U32.AND UP1, UPT, UR9, 0xf, UPT ;  /* 0x0000000f0900788c */ /* 0x000fe2000bf26070 */
[----:B------:R-:W-:-:S08]  /*2f90*/  MOV R5, RZ ;  /* 0x000000ff00057202 */ /* 0x000fd00000000f00 */
[----:B------:R-:W-:Y:S05]  /*2fa0*/  BRA.U !UP1, `(.L_x_89) ;  /* 0x0000000109587547 */ /* 0x000fea000b800000 */
[----:B------:R-:W-:-:S07]  /*2fb0*/  IMAD.MOV.U32 R5, RZ, RZ, RZ ;  /* 0x000000ffff057224 */ /* 0x000fce00078e00ff */
.L_x_90:
[C---:B0-----:R-:W-:Y:S01]  /*2fc0*/  IMAD.WIDE.U32 R2, R5.reuse, 0x4, R26 ;  /* 0x0000000405027825 */ /* 0x041fe200078e001a */
[----:B------:R-:W-:-:S04]  /*2fd0*/  IADD3 R5, PT, PT, R5, 0x10, RZ ;  /* 0x0000001005057810 */ /* 0x000fc80007ffe0ff */
[----:B------:R0:W-:Y:S01]  /*2fe0*/  STG.E desc[UR10][R2.64], RZ ;  /* 0x000000ff02007986 */ /* 0x0001e2000c10190a */
[----:B------:R-:W-:-:S03]  /*2ff0*/  ISETP.NE.AND P0, PT, R5, UR7, PT ;  /* 0x0000000705007c0c */ /* 0x000fc6000bf05270 */
[----:B------:R0:W-:Y:S04]  /*3000*/  STG.E desc[UR10][R2.64+0x4], RZ ;  /* 0x000004ff02007986 */ /* 0x0001e8000c10190a */
        /* <DEDUP_REMOVED lines=13> */
[----:B------:R0:W-:Y:S01]  /*30e0*/  STG.E desc[UR10][R2.64+0x3c], RZ ;  /* 0x00003cff02007986 */ /* 0x0001e2000c10190a */
[----:B------:R-:W-:Y:S05]  /*30f0*/  @P0 BRA `(.L_x_90) ;  /* 0xfffffffc00b00947 */ /* 0x000fea000383ffff */
[----:B------:R-:W-:-:S07]  /*3100*/  MOV R5, UR7 ;  /* 0x0000000700057c02 */ /* 0x000fce0008000f00 */
.L_x_89:
[----:B------:R-:W-:-:S09]  /*3110*/  UISETP.NE.AND UP1, UPT, UR14, URZ, UPT ;  /* 0x000000ff0e00728c */ /* 0x000fd2000bf25270 */
[----:B------:R-:W-:Y:S05]  /*3120*/  BRA.U !UP1, `(.L_x_86) ;  /* 0x0000000109887547 */ /* 0x000fea000b800000 */
[----:B------:R-:W-:Y:S01]  /*3130*/  IMAD.U32 R0, RZ, RZ, UR15 ;  /* 0x0000000fff007e24 */ /* 0x000fe2000f8e00ff */
[----:B------:R-:W-:-:S04]  /*3140*/  UISETP.NE.AND UP1, UPT, UR16, URZ, UPT ;  /* 0x000000ff1000728c */ /* 0x000fc8000bf25270 */
[----:B------:R-:W-:-:S13]  /*3150*/  ISETP.GE.U32.AND P0, PT, R0, 0x7, PT ;  /* 0x000000070000780c */ /* 0x000fda0003f06070 */
[----:B------:R-:W-:Y:S05]  /*3160*/  @!P0 BRA `(.L_x_91) ;  /* 0x0000000000288947 */ /* 0x000fea0003800000 */
[C---:B0-----:R-:W-:Y:S01]  /*3170*/  IMAD.WIDE.U32 R2, R5.reuse, 0x4, R26 ;  /* 0x0000000405027825 */ /* 0x041fe200078e001a */
[----:B------:R-:W-:-:S04]  /*3180*/  IADD3 R5, PT, PT, R5, 0x8, RZ ;  /* 0x0000000805057810 */ /* 0x000fc80007ffe0ff */
[----:B------:R1:W-:Y:S04]  /*3190*/  STG.E desc[UR10][R2.64], RZ ;  /* 0x000000ff02007986 */ /* 0x0003e8000c10190a */
[----:B------:R1:W-:Y:S04]  /*31a0*/  STG.E desc[UR10][R2.64+0x4], RZ ;  /* 0x000004ff02007986 */ /* 0x0003e8000c10190a */
[----:B------:R1:W-:Y:S04]  /*31b0*/  STG.E desc[UR10][R2.64+0x8], RZ ;  /* 0x000008ff02007986 */ /* 0x0003e8000c10190a */
[----:B------:R1:W-:Y:S04]  /*31c0*/  STG.E desc[UR10][R2.64+0xc], RZ ;  /* 0x00000cff02007986 */ /* 0x0003e8000c10190a */
[----:B------:R1:W-:Y:S04]  /*31d0*/  STG.E desc[UR10][R2.64+0x10], RZ ;  /* 0x000010ff02007986 */ /* 0x0003e8000c10190a */
[----:B------:R1:W-:Y:S04]  /*31e0*/  STG.E desc[UR10][R2.64+0x14], RZ ;  /* 0x000014ff02007986 */ /* 0x0003e8000c10190a */
[----:B------:R1:W-:Y:S04]  /*31f0*/  STG.E desc[UR10][R2.64+0x18], RZ ;  /* 0x000018ff02007986 */ /* 0x0003e8000c10190a */
[----:B------:R1:W-:Y:S02]  /*3200*/  STG.E desc[UR10][R2.64+0x1c], RZ ;  /* 0x00001cff02007986 */ /* 0x0003e4000c10190a */
.L_x_91:
[----:B------:R-:W-:Y:S05]  /*3210*/  BRA.U !UP1, `(.L_x_86) ;  /* 0x00000001094c7547 */ /* 0x000fea000b800000 */
[----:B------:R-:W-:Y:S01]  /*3220*/  MOV R0, UR17 ;  /* 0x0000001100007c02 */ /* 0x000fe20008000f00 */
[----:B------:R-:W-:-:S03]  /*3230*/  UISETP.NE.AND UP1, UPT, UR18, URZ, UPT ;  /* 0x000000ff1200728c */ /* 0x000fc6000bf25270 */
[----:B------:R-:W-:-:S13]  /*3240*/  ISETP.GE.U32.AND P0, PT, R0, 0x3, PT ;  /* 0x000000030000780c */ /* 0x000fda0003f06070 */
[----:B01----:R-:W-:-:S04]  /*3250*/  @P0 IMAD.WIDE.U32 R2, R5, 0x4, R26 ;  /* 0x0000000405020825 */ /* 0x003fc800078e001a */
[----:B------:R-:W-:Y:S01]  /*3260*/  @P0 VIADD R5, R5, 0x4 ;  /* 0x0000000405050836 */ /* 0x000fe20000000000 */
[----:B------:R0:W-:Y:S04]  /*3270*/  @P0 STG.E desc[UR10][R2.64], RZ ;  /* 0x000000ff02000986 */ /* 0x0001e8000c10190a */
[----:B------:R0:W-:Y:S04]  /*3280*/  @P0 STG.E desc[UR10][R2.64+0x4], RZ ;  /* 0x000004ff02000986 */ /* 0x0001e8000c10190a */
[----:B------:R0:W-:Y:S04]  /*3290*/  @P0 STG.E desc[UR10][R2.64+0x8], RZ ;  /* 0x000008ff02000986 */ /* 0x0001e8000c10190a */
[----:B------:R0:W-:Y:S01]  /*32a0*/  @P0 STG.E desc[UR10][R2.64+0xc], RZ ;  /* 0x00000cff02000986 */ /* 0x0001e2000c10190a */
[----:B------:R-:W-:Y:S05]  /*32b0*/  BRA.U !UP1, `(.L_x_86) ;  /* 0x0000000109247547 */ /* 0x000fea000b800000 */
[----:B------:R-:W-:Y:S01]  /*32c0*/  IMAD.WIDE.U32 R26, R5, 0x4, R26 ;  /* 0x00000004051a7825 */ /* 0x000fe200078e001a */
[----:B------:R-:W-:-:S04]  /*32d0*/  MOV R0, UR18 ;  /* 0x0000001200007c02 */ /* 0x000fc80008000f00 */
[----:B------:R1:W-:Y:S01]  /*32e0*/  STG.E desc[UR10][R26.64], RZ ;  /* 0x000000ff1a007986 */ /* 0x0003e2000c10190a */
[----:B------:R-:W-:-:S13]  /*32f0*/  ISETP.NE.AND P0, PT, R0, 0x1, PT ;  /* 0x000000010000780c */ /* 0x000fda0003f05270 */
[----:B-1----:R-:W-:Y:S05]  /*3300*/  @!P0 BRA `(.L_x_86) ;  /* 0x0000000000108947 */ /* 0x002fea0003800000 */
[----:B------:R-:W-:Y:S01]  /*3310*/  MOV R0, UR18 ;  /* 0x0000001200007c02 */ /* 0x000fe20008000f00 */
[----:B------:R1:W-:Y:S03]  /*3320*/  STG.E desc[UR10][R26.64+0x4], RZ ;  /* 0x000004ff1a007986 */ /* 0x0003e6000c10190a */
[----:B------:R-:W-:-:S13]  /*3330*/  ISETP.NE.AND P0, PT, R0, 0x2, PT ;  /* 0x000000020000780c */ /* 0x000fda0003f05270 */
[----:B------:R1:W-:Y:S02]  /*3340*/  @P0 STG.E desc[UR10][R26.64+0x8], RZ ;  /* 0x000008ff1a000986 */ /* 0x0003e4000c10190a */
.L_x_86:
[----:B------:R-:W-:Y:S05]  /*3350*/  BSYNC.RECONVERGENT B1 ;  /* 0x0000000000017941 */ /* 0x000fea0003800200 */
.L_x_63:
[----:B------:R-:W-:-:S05]  /*3360*/  VIADD R31, R31, UR6 ;  /* 0x000000061f1f7c36 */ /* 0x000fca0008000000 */
[----:B------:R-:W-:-:S13]  /*3370*/  ISETP.GE.U32.AND P0, PT, R31, UR5, PT ;  /* 0x000000051f007c0c */ /* 0x000fda000bf06070 */
[----:B------:R-:W-:Y:S05]  /*3380*/  @!P0 BRA `(.L_x_92) ;  /* 0xffffffd000848947 */ /* 0x000fea000383ffff */
[----:B------:R-:W-:Y:S05]  /*3390*/  BSYNC.RECONVERGENT B0 ;  /* 0x0000000000007941 */ /* 0x000fea0003800200 */
.L_x_62:
[----:B------:R-:W-:Y:S05]  /*33a0*/  EXIT ;  /* 0x000000000000794d */ /* 0x000fea0003800000 */
.L_x_61:
[----:B------:R-:W1:Y:S01]  /*33b0*/  I2F.U32.RP R0, UR13 ;  /* 0x0000000d00007d06 */ /* 0x000e620008209000 */
[----:B------:R-:W-:Y:S01]  /*33c0*/  IADD3 R5, PT, PT, RZ, -UR13, RZ ;  /* 0x8000000dff057c10 */ /* 0x000fe2000fffe0ff */
[----:B------:R-:W-:Y:S01]  /*33d0*/  ULOP3.LUT UR16, UR8, 0x7, URZ, 0xc0, !UPT ;  /* 0x0000000708107892 */ /* 0x000fe2000f8ec0ff */
[----:B------:R-:W-:Y:S01]  /*33e0*/  MOV R6, UR15 ;  /* 0x0000000f00067c02 */ /* 0x000fe20008000f00 */
[----:B------:R-:W-:Y:S01]  /*33f0*/  BSSY.RECONVERGENT B0, `(.L_x_93) ;  /* 0x0000315000007945 */ /* 0x000fe20003800200 */
[----:B------:R-:W-:Y:S01]  /*3400*/  ISETP.NE.U32.AND P2, PT, RZ, UR13, PT ;  /* 0x0000000dff007c0c */ /* 0x000fe2000bf45070 */
[----:B------:R-:W-:Y:S02]  /*3410*/  ULOP3.LUT UR7, UR8, 0x1f0, URZ, 0xc0, !UPT ;  /* 0x000001f008077892 */ /* 0x000fe4000f8ec0ff */
[----:B-1----:R-:W1:Y:S02]  /*3420*/  MUFU.RCP R0, R0 ;  /* 0x0000000000007308 */ /* 0x002e640000001000 */
[----:B-1----:R-:W-:-:S02]  /*3430*/  IADD3 R2, PT, PT, R0, 0xffffffe, RZ ;  /* 0x0ffffffe00027810 */ /* 0x002fc40007ffe0ff */
[----:B------:R-:W-:-:S04]  /*3440*/  MOV R0, UR15 ;  /* 0x0000000f00007c02 */ /* 0x000fc80008000f00 */
[----:B------:R1:W2:Y:S02]  /*3450*/  F2I.FTZ.U32.TRUNC.NTZ R3, R2 ;  /* 0x0000000200037305 */ /* 0x0002a4000021f000 */
[----:B-1----:R-:W-:Y:S02]  /*3460*/  IMAD.MOV.U32 R2, RZ, RZ, RZ ;  /* 0x000000ffff027224 */ /* 0x002fe400078e00ff */
[----:B--2---:R-:W-:-:S04]  /*3470*/  IMAD R5, R5, R3, RZ ;  /* 0x0000000305057224 */ /* 0x004fc800078e02ff */
[----:B------:R-:W-:-:S06]  /*3480*/  IMAD.HI.U32 R5, R3, R5, R2 ;  /* 0x0000000503057227 */ /* 0x000fcc00078e0002 */
[----:B------:R-:W-:Y:S01]  /*3490*/  IMAD.HI.U32 R4, R5, UR15, RZ ;  /* 0x0000000f05047c27 */ /* 0x000fe2000f8e00ff */
[----:B------:R-:W-:Y:S01]  /*34a0*/  ULOP3.LUT UR15, UR8, 0xf, URZ, 0xc0, !UPT ;  /* 0x0000000f080f7892 */ /* 0x000fe2000f8ec0ff */
[----:B------:R-:W-:Y:S01]  /*34b0*/  MOV R5, UR16 ;  /* 0x0000001000057c02 */ /* 0x000fe20008000f00 */
[----:B------:R-:W-:Y:S02]  /*34c0*/  ULOP3.LUT UR8, UR8, 0x3, URZ, 0xc0, !UPT ;  /* 0x0000000308087892 */ /* 0x000fe4000f8ec0ff */
[----:B------:R-:W-:Y:S02]  /*34d0*/  IADD3 R3, PT, PT, -R4, RZ, RZ ;  /* 0x000000ff04037210 */ /* 0x000fe40007ffe1ff */
[----:B------:R-:W-:-:S03]  /*34e0*/  IADD3 R5, PT, PT, R5, -0x1, RZ ;  /* 0xffffffff05057810 */ /* 0x000fc60007ffe0ff */
[----:B------:R-:W-:Y:S01]  /*34f0*/  IMAD R3, R3, UR13, R6 ;  /* 0x0000000d03037c24 */ /* 0x000fe2000f8e0206 */
[----:B------:R-:W-:-:S04]  /*3500*/  MOV R6, UR15 ;  /* 0x0000000f00067c02 */ /* 0x000fc80008000f00 */
[----:B------:R-:W-:Y:S01]  /*3510*/  ISETP.GE.U32.AND P0, PT, R3, UR13, PT ;  /* 0x0000000d03007c0c */ /* 0x000fe2000bf06070 */
[----:B------:R-:W-:-:S12]  /*3520*/  VIADD R6, R6, 0xffffffff ;  /* 0xffffffff06067836 */ /* 0x000fd80000000000 */
[----:B------:R-:W-:Y:S01]  /*3530*/  @P0 VIADD R3, R3, -UR13 ;  /* 0x8000000d03030c36 */ /* 0x000fe20008000000 */
[----:B------:R-:W-:Y:S02]  /*3540*/  @P0 IADD3 R4, PT, PT, R4, 0x1, RZ ;  /* 0x0000000104040810 */ /* 0x000fe40007ffe0ff */
[----:B------:R-:W-:Y:S02]  /*3550*/  ISETP.LT.U32.AND P0, PT, R0, UR13, PT ;  /* 0x0000000d00007c0c */ /* 0x000fe4000bf01070 */
[----:B------:R-:W-:-:S13]  /*3560*/  ISETP.GE.U32.AND P1, PT, R3, UR13, PT ;  /* 0x0000000d03007c0c */ /* 0x000fda000bf26070 */
[----:B------:R-:W-:Y:S01]  /*3570*/  @P1 VIADD R4, R4, 0x1 ;  /* 0x0000000104041836 */ /* 0x000fe20000000000 */
[----:B------:R-:W-:-:S04]  /*3580*/  @!P2 LOP3.LUT R4, RZ, UR13, RZ, 0x33, !PT ;  /* 0x0000000dff04ac12 */ /* 0x000fc8000f8e33ff */
[----:B------:R-:W-:-:S07]  /*3590*/  SEL R4, R4, 0x1, !P0 ;  /* 0x0000000104047807 */ /* 0x000fce0004000000 */
.L_x_127:
[----:B-1----:R-:W1:Y:S01]  /*35a0*/  LDCU UR4, c[0x0][0x3ac] ;  /* 0x00007580ff0477ac */ /* 0x002e620008000800 */
[----:B0-----:R-:W-:Y:S01]  /*35b0*/  MOV R2, RZ ;  /* 0x000000ff00027202 */ /* 0x001fe20000000f00 */
[----:B--2---:R-:W2:Y:S01]  /*35c0*/  LDCU.64 UR18, c[0x0][0x3a0] ;  /* 0x00007400ff1277ac */ /* 0x004ea20008000a00 */
[----:B---34-:R-:W3:Y:S01]  /*35d0*/  I2F.U32.RP R14, R4 ;  /* 0x00000004000e7306 */ /* 0x018ee20000209000 */
[----:B-----5:R-:W-:Y:S01]  /*35e0*/  HFMA2 R24, -RZ, RZ, 0, 0 ;  /* 0x00000000ff187431 */ /* 0x020fe200000001ff */
[----:B------:R-:W-:Y:S01]  /*35f0*/  IADD3 R17, PT, PT, RZ, -R4, RZ ;  /* 0x80000004ff117210 */ /* 0x000fe20007ffe0ff */
[----:B------:R-:W4:Y:S01]  /*3600*/  LDCU UR17, c[0x0][0x3c4] ;  /* 0x00007880ff1177ac */ /* 0x000f220008000800 */
[----:B------:R-:W4:Y:S04]  /*3610*/  LDCU UR14, c[0x0][0x3bc] ;  /* 0x00007780ff0e77ac */ /* 0x000f280008000800 */
[----:B-1----:R-:W1:Y:S01]  /*3620*/  I2F.U32.RP R7, UR4 ;  /* 0x0000000400077d06 */ /* 0x002e620008209000 */
[----:B------:R-:W-:-:S02]  /*3630*/  ISETP.NE.U32.AND P3, PT, RZ, UR4, PT ;  /* 0x00000004ff007c0c */ /* 0x000fc4000bf65070 */
[----:B--2---:R-:W-:-:S04]  /*3640*/  ISETP.NE.U32.AND P0, PT, RZ, UR18, PT ;  /* 0x00000012ff007c0c */ /* 0x004fc8000bf05070 */
[----:B------:R-:W-:Y:S01]  /*3650*/  ISETP.NE.AND.EX P0, PT, RZ, UR19, PT, P0 ;  /* 0x00000013ff007c0c */ /* 0x000fe2000bf05300 */
[----:B---3--:R-:W-:Y:S01]  /*3660*/  MUFU.RCP R14, R14 ;  /* 0x0000000e000e7308 */ /* 0x008fe20000001000 */
[----:B------:R-:W-:Y:S01]  /*3670*/  ISETP.NE.U32.AND P4, PT, R4, RZ, PT ;  /* 0x000000ff0400720c */ /* 0x000fe20003f85070 */
[----:B------:R-:W2:Y:S06]  /*3680*/  LDCU.64 UR18, c[0x0][0x390] ;  /* 0x00007200ff1277ac */ /* 0x000eac0008000a00 */
[----:B-1----:R-:W1:Y:S02]  /*3690*/  MUFU.RCP R7, R7 ;  /* 0x0000000700077308 */ /* 0x002e640000001000 */
[----:B-1----:R-:W-:-:S06]  /*36a0*/  IADD3 R3, PT, PT, R7, 0xffffffe, RZ ;  /* 0x0ffffffe07037810 */ /* 0x002fcc0007ffe0ff */
[----:B------:R-:W1:Y:S02]  /*36b0*/  F2I.FTZ.U32.TRUNC.NTZ R3, R3 ;  /* 0x0000000300037305 */ /* 0x000e64000021f000 */
[----:B-1----:R-:W-:-:S04]  /*36c0*/  IMAD.MOV R9, RZ, RZ, -R3 ;  /* 0x000000ffff097224 */ /* 0x002fc800078e0a03 */
[----:B------:R-:W-:-:S04]  /*36d0*/  IMAD R9, R9, UR4, RZ ;  /* 0x0000000409097c24 */ /* 0x000fc8000f8e02ff */
[----:B------:R-:W-:-:S06]  /*36e0*/  IMAD.HI.U32 R0, R3, R9, R2 ;  /* 0x0000000903007227 */ /* 0x000fcc00078e0002 */
[----:B------:R-:W-:-:S05]  /*36f0*/  IMAD.HI.U32 R0, R0, R31, RZ ;  /* 0x0000001f00007227 */ /* 0x000fca00078e00ff */
[----:B------:R-:W-:-:S05]  /*3700*/  IADD3 R2, PT, PT, -R0, RZ, RZ ;  /* 0x000000ff00027210 */ /* 0x000fca0007ffe1ff */
[----:B------:R-:W-:-:S05]  /*3710*/  IMAD R2, R2, UR4, R31 ;  /* 0x0000000402027c24 */ /* 0x000fca000f8e021f */
[----:B------:R-:W-:-:S13]  /*3720*/  ISETP.GE.U32.AND P1, PT, R2, UR4, PT ;  /* 0x0000000402007c0c */ /* 0x000fda000bf26070 */
[----:B------:R-:W-:Y:S01]  /*3730*/  @P1 VIADD R2, R2, -UR4 ;  /* 0x8000000402021c36 */ /* 0x000fe20008000000 */
[----:B------:R-:W-:-:S04]  /*3740*/  @P1 IADD3 R0, PT, PT, R0, 0x1, RZ ;  /* 0x0000000100001810 */ /* 0x000fc80007ffe0ff */
[----:B------:R-:W-:Y:S02]  /*3750*/  ISETP.GE.U32.AND P2, PT, R2, UR4, PT ;  /* 0x0000000402007c0c */ /* 0x000fe4000bf46070 */
[----:B------:R-:W1:Y:S11]  /*3760*/  @P0 LDC.64 R2, c[0x0][0x3a0] ;  /* 0x0000e800ff020b82 */ /* 0x000e760000000a00 */
[----:B------:R-:W-:-:S02]  /*3770*/  @P2 IADD3 R0, PT, PT, R0, 0x1, RZ ;  /* 0x0000000100002810 */ /* 0x000fc40007ffe0ff */
[----:B------:R-:W-:-:S05]  /*3780*/  @!P3 LOP3.LUT R0, RZ, UR4, RZ, 0x33, !PT ;  /* 0x00000004ff00bc12 */ /* 0x000fca000f8e33ff */
[----:B------:R-:W-:-:S04]  /*3790*/  IMAD.MOV R8, RZ, RZ, -R0 ;  /* 0x000000ffff087224 */ /* 0x000fc800078e0a00 */
[----:B------:R-:W-:Y:S01]  /*37a0*/  IMAD R15, R8, UR4, R31 ;  /* 0x00000004080f7c24 */ /* 0x000fe2000f8e021f */
[----:B------:R-:W3:Y:S01]  /*37b0*/  LDCU UR4, c[0x0][0x3d0] ;  /* 0x00007a00ff0477ac */ /* 0x000ee20008000800 */
[----:B------:R-:W0:Y:S01]  /*37c0*/  LDC.64 R8, c[0x0][0x3b0] ;  /* 0x0000ec00ff087b82 */ /* 0x000e220000000a00 */
[----:B------:R-:W-:Y:S02]  /*37d0*/  VIADD R12, R14, 0xffffffe ;  /* 0x0ffffffe0e0c7836 */ /* 0x000fe40000000000 */
[----:B-1----:R-:W-:Y:S01]  /*37e0*/  @P0 IMAD.WIDE.U32 R2, R15, 0x4, R2 ;  /* 0x000000040f020825 */ /* 0x002fe200078e0002 */
[----:B0-----:R-:W0:Y:S04]  /*37f0*/  I2F.U32.RP R7, R9 ;  /* 0x0000000900077306 */ /* 0x001e280000209000 */
[----:B------:R1:W5:Y:S01]  /*3800*/  @P0 LDG.E.CONSTANT R24, desc[UR10][R2.64] ;  /* 0x0000000a02180981 */ /* 0x000362000c1e9900 */
[----:B------:R-:W-:Y:S01]  /*3810*/  ISETP.NE.U32.AND P3, PT, R9, RZ, PT ;  /* 0x000000ff0900720c */ /* 0x000fe20003f65070 */
[----:B------:R-:W-:Y:S02]  /*3820*/  BSSY.RECONVERGENT B1, `(.L_x_94) ;  /* 0x00002ce000017945 */ /* 0x000fe40003800200 */
[----:B------:R4:W-:Y:S08]  /*3830*/  F2I.FTZ.U32.TRUNC.NTZ R13, R12 ;  /* 0x0000000c000d7305 */ /* 0x0009f0000021f000 */
[----:B0-----:R-:W0:Y:S01]  /*3840*/  MUFU.RCP R7, R7 ;  /* 0x0000000700077308 */ /* 0x001e220000001000 */
[----:B----4-:R-:W-:-:S02]  /*3850*/  MOV R12, RZ ;  /* 0x000000ff000c7202 */ /* 0x010fc40000000f00 */
[----:B0-----:R-:W-:Y:S01]  /*3860*/  IADD3 R10, PT, PT, R7, 0xffffffe, RZ ;  /* 0x0ffffffe070a7810 */ /* 0x001fe20007ffe0ff */
[----:B------:R-:W-:-:S04]  /*3870*/  IMAD R7, R17, R13, RZ ;  /* 0x0000000d11077224 */ /* 0x000fc800078e02ff */
[----:B------:R0:W1:Y:S02]  /*3880*/  F2I.FTZ.U32.TRUNC.NTZ R11, R10 ;  /* 0x0000000a000b7305 */ /* 0x000064000021f000 */
[----:B0-----:R-:W-:Y:S01]  /*3890*/  IMAD.MOV.U32 R10, RZ, RZ, RZ ;  /* 0x000000ffff0a7224 */ /* 0x001fe200078e00ff */
[----:B-1----:R-:W-:-:S05]  /*38a0*/  IADD3 R2, PT, PT, RZ, -R11, RZ ;  /* 0x8000000bff027210 */ /* 0x002fca0007ffe0ff */
[----:B------:R-:W-:-:S04]  /*38b0*/  IMAD R3, R2, R9, RZ ;  /* 0x0000000902037224 */ /* 0x000fc800078e02ff */
[----:B------:R-:W-:-:S04]  /*38c0*/  IMAD.HI.U32 R3, R11, R3, R10 ;  /* 0x000000030b037227 */ /* 0x000fc800078e000a */
[----:B------:R-:W-:Y:S02]  /*38d0*/  IMAD.HI.U32 R10, R13, R7, R12 ;  /* 0x000000070d0a7227 */ /* 0x000fe400078e000c */
[----:B------:R-:W0:Y:S02]  /*38e0*/  LDC R12, c[0x0][0x3b8] ;  /* 0x0000ee00ff0c7b82 */ /* 0x000e240000000800 */
[----:B------:R-:W-:-:S04]  /*38f0*/  IMAD.HI.U32 R2, R3, R0, RZ ;  /* 0x0000000003027227 */ /* 0x000fc800078e00ff */
[----:B------:R-:W-:Y:S01]  /*3900*/  IMAD.HI.U32 R7, R10, R15, RZ ;  /* 0x0000000f0a077227 */ /* 0x000fe200078e00ff */
[----:B------:R-:W-:-:S03]  /*3910*/  IADD3 R2, PT, PT, -R2, RZ, RZ ;  /* 0x000000ff02027210 */ /* 0x000fc60007ffe1ff */
[----:B------:R-:W-:Y:S02]  /*3920*/  IMAD.MOV R3, RZ, RZ, -R7 ;  /* 0x000000ffff037224 */ /* 0x000fe400078e0a07 */
[----:B------:R-:W-:Y:S02]  /*3930*/  IMAD R10, R9, R2, R0 ;  /* 0x00000002090a7224 */ /* 0x000fe400078e0200 */
[----:B------:R-:W-:Y:S02]  /*3940*/  IMAD R3, R4, R3, R15 ;  /* 0x0000000304037224 */ /* 0x000fe400078e020f */
[----:B------:R-:W-:Y:S01]  /*3950*/  IMAD R11, R0, UR17, RZ ;  /* 0x00000011000b7c24 */ /* 0x000fe2000f8e02ff */
[----:B------:R-:W-:Y:S01]  /*3960*/  ISETP.GE.U32.AND P0, PT, R10, R9, PT ;  /* 0x000000090a00720c */ /* 0x000fe20003f06070 */
[----:B------:R-:W-:Y:S01]  /*3970*/  IMAD R2, R15, R8, RZ ;  /* 0x000000080f027224 */ /* 0x000fe200078e02ff */
[----:B------:R-:W-:-:S11]  /*3980*/  ISETP.GE.U32.AND P1, PT, R3, R4, PT ;  /* 0x000000040300720c */ /* 0x000fd60003f26070 */
[----:B------:R-:W-:Y:S02]  /*3990*/  @P0 IADD3 R10, PT, PT, R10, -R9, RZ ;  /* 0x800000090a0a0210 */ /* 0x000fe40007ffe0ff */
[----:B------:R-:W-:Y:S01]  /*39a0*/  @P1 IADD3 R3, PT, PT, -R4, R3, RZ ;  /* 0x0000000304031210 */ /* 0x000fe20007ffe1ff */
[----:B------:R-:W-:Y:S01]  /*39b0*/  @P1 VIADD R7, R7, 0x1 ;  /* 0x0000000107071836 */ /* 0x000fe20000000000 */
[----:B------:R-:W-:Y:S02]  /*39c0*/  ISETP.GE.U32.AND P0, PT, R10, R9, PT ;  /* 0x000000090a00720c */ /* 0x000fe40003f06070 */
[----:B------:R-:W-:Y:S01]  /*39d0*/  ISETP.GE.U32.AND P2, PT, R3, R4, PT ;  /* 0x000000040300720c */ /* 0x000fe20003f46070 */
[----:B------:R-:W-:Y:S01]  /*39e0*/  IMAD R3, R0, UR14, RZ ;  /* 0x0000000e00037c24 */ /* 0x000fe2000f8e02ff */
[----:B------:R-:W-:-:S04]  /*39f0*/  IADD3 R11, P1, PT, R2, R11, RZ ;  /* 0x0000000b020b7210 */ /* 0x000fc80007f3e0ff */
[----:B------:R-:W-:-:S05]  /*3a00*/  IADD3.X R0, PT, PT, RZ, RZ, RZ, P1, !PT ;  /* 0x000000ffff007210 */ /* 0x000fca0000ffe4ff */
[-C--:B------:R-:W-:Y:S02]  /*3a10*/  @P0 IADD3 R10, PT, PT, R10, -R9.reuse, RZ ;  /* 0x800000090a0a0210 */ /* 0x080fe40007ffe0ff */
[----:B------:R-:W-:Y:S02]  /*3a20*/  @!P3 LOP3.LUT R10, RZ, R9, RZ, 0x33, !PT ;  /* 0x00000009ff0ab212 */ /* 0x000fe400078e33ff */
[----:B------:R-:W-:Y:S02]  /*3a30*/  PLOP3.LUT P3, PT, PT, PT, UP0, 0x80, 0x8 ;  /* 0x000000000008781c */ /* 0x000fe40003f6f008 */
[----:B0-----:R-:W-:Y:S02]  /*3a40*/  IADD3 R9, PT, PT, R10, R12, -R9 ;  /* 0x0000000c0a097210 */ /* 0x001fe40007ffe809 */
[----:B------:R-:W-:Y:S02]  /*3a50*/  @P2 IADD3 R7, PT, PT, R7, 0x1, RZ ;  /* 0x0000000107072810 */ /* 0x000fe40007ffe0ff */
[----:B------:R-:W-:-:S02]  /*3a60*/  VIADDMNMX.U32 R9, R9, 0x1, R12, PT ;  /* 0x0000000109097846 */ /* 0x000fc4000380000c */
[----:B------:R-:W-:Y:S02]  /*3a70*/  IADD3 R3, P2, PT, R3, R2, RZ ;  /* 0x0000000203037210 */ /* 0x000fe40007f5e0ff */
[----:B------:R-:W-:Y:S01]  /*3a80*/  SEL R2, R9, R12, P3 ;  /* 0x0000000c09027207 */ /* 0x000fe20001800000 */
[----:B------:R-:W-:Y:S01]  /*3a90*/  IMAD.U32 R9, RZ, RZ, UR13 ;  /* 0x0000000dff097e24 */ /* 0x000fe2000f8e00ff */
[----:B------:R-:W-:Y:S02]  /*3aa0*/  @!P4 LOP3.LUT R7, RZ, R4, RZ, 0x33, !PT ;  /* 0x00000004ff07c212 */ /* 0x000fe400078e33ff */
[----:B------:R-:W-:Y:S02]  /*3ab0*/  ISETP.NE.AND P1, PT, R2, RZ, PT ;  /* 0x000000ff0200720c */ /* 0x000fe40003f25270 */
[----:B------:R-:W-:Y:S02]  /*3ac0*/  ISETP.GE.U32.AND P0, PT, R7, UR13, PT ;  /* 0x0000000d07007c0c */ /* 0x000fe4000bf06070 */
[----:B--2---:R-:W-:-:S02]  /*3ad0*/  LEA R28, P3, R11, UR18, 0x2 ;  /* 0x000000120b1c7c11 */ /* 0x004fc4000f8610ff */
[----:B---3--:R-:W-:Y:S02]  /*3ae0*/  IADD3 R21, PT, PT, R10, UR4, RZ ;  /* 0x000000040a157c10 */ /* 0x008fe4000fffe0ff */
[----:B------:R-:W-:Y:S01]  /*3af0*/  LEA.HI.X R29, R11, UR19, R0, 0x2, P3 ;  /* 0x000000130b1d7c11 */ /* 0x000fe200098f1400 */
[----:B------:R-:W-:-:S06]  /*3b00*/  IMAD.X R0, RZ, RZ, RZ, P2 ;  /* 0x000000ffff007224 */ /* 0x000fcc00010e06ff */
[----:B------:R-:W-:Y:S01]  /*3b10*/  @P0 IADD3 R7, PT, PT, R9, -0x1, RZ ;  /* 0xffffffff09070810 */ /* 0x000fe20007ffe0ff */
[----:B------:R-:W-:Y:S06]  /*3b20*/  @!P1 BRA `(.L_x_95) ;  /* 0x0000002400789947 */ /* 0x000fec0003800000 */
[----:B------:R-:W-:Y:S01]  /*3b30*/  UISETP.GE.U32.AND UP1, UPT, UR9, 0xf, UPT ;  /* 0x0000000f0900788c */ /* 0x000fe2000bf26070 */
[----:B------:R-:W-:-:S08]  /*3b40*/  MOV R9, RZ ;  /* 0x000000ff00097202 */ /* 0x000fd00000000f00 */
[----:B------:R-:W-:Y:S05]  /*3b50*/  BRA.U !UP1, `(.L_x_96) ;  /* 0x0000000109287547 */ /* 0x000fea000b800000 */
[----:B------:R-:W-:-:S05]  /*3b60*/  UMOV UR4, URZ ;  /* 0x000000ff00047c82 */ /* 0x000fca0008000000 */
.L_x_97:
[----:B------:R-:W-:Y:S02]  /*3b70*/  ULEA UR14, UR4, UR12, 0x2 ;  /* 0x0000000c040e7291 */ /* 0x000fe4000f8e10ff */
[----:B------:R-:W-:-:S04]  /*3b80*/  UIADD3 UR4, UPT, UPT, UR4, 0x10, URZ ;  /* 0x0000001004047890 */ /* 0x000fc8000fffe0ff */
[----:B------:R-:W-:-:S03]  /*3b90*/  UISETP.NE.AND UP1, UPT, UR4, UR7, UPT ;  /* 0x000000070400728c */ /* 0x000fc6000bf25270 */
[----:B------:R-:W-:Y:S04]  /*3ba0*/  STL.128 [UR14], RZ ;  /* 0x000000ffff007987 */ /* 0x000fe80008100c0e */
[----:B------:R-:W-:Y:S04]  /*3bb0*/  STL.128 [UR14+0x10], RZ ;  /* 0x000010ffff007987 */ /* 0x000fe80008100c0e */
[----:B------:R-:W-:Y:S04]  /*3bc0*/  STL.128 [UR14+0x20], RZ ;  /* 0x000020ffff007987 */ /* 0x000fe80008100c0e */
[----:B------:R-:W-:Y:S01]  /*3bd0*/  STL.128 [UR14+0x30], RZ ;  /* 0x000030ffff007987 */ /* 0x000fe20008100c0e */
[----:B------:R-:W-:Y:S05]  /*3be0*/  BRA.U UP1, `(.L_x_97) ;  /* 0xfffffffd01e07547 */ /* 0x000fea000b83ffff */
[----:B------:R-:W-:-:S07]  /*3bf0*/  IMAD.U32 R9, RZ, RZ, UR7 ;  /* 0x00000007ff097e24 */ /* 0x000fce000f8e00ff */
.L_x_96:
[----:B------:R-:W-:-:S09]  /*3c00*/  UISETP.NE.AND UP1, UPT, UR15, URZ, UPT ;  /* 0x000000ff0f00728c */ /* 0x000fd2000bf25270 */
[----:B------:R-:W-:Y:S05]  /*3c10*/  BRA.U !UP1, `(.L_x_98) ;  /* 0x0000000109587547 */ /* 0x000fea000b800000 */
[----:B------:R-:W-:Y:S01]  /*3c20*/  ISETP.GE.U32.AND P0, PT, R6, 0x7, PT ;  /* 0x000000070600780c */ /* 0x000fe20003f06070 */
[----:B------:R-:W-:-:S12]  /*3c30*/  UISETP.NE.AND UP1, UPT, UR16, URZ, UPT ;  /* 0x000000ff1000728c */ /* 0x000fd8000bf25270 */
[C---:B------:R-:W-:Y:S02]  /*3c40*/  @P0 LEA R10, R9.reuse, UR12, 0x2 ;  /* 0x0000000c090a0c11 */ /* 0x040fe4000f8e10ff */
[----:B------:R-:W-:-:S03]  /*3c50*/  @P0 IADD3 R9, PT, PT, R9, 0x8, RZ ;  /* 0x0000000809090810 */ /* 0x000fc60007ffe0ff */
[----:B------:R0:W-:Y:S04]  /*3c60*/  @P0 STL.128 [R10], RZ ;  /* 0x000000ff0a000387 */ /* 0x0001e80000100c00 */
[----:B------:R0:W-:Y:S01]  /*3c70*/  @P0 STL.128 [R10+0x10], RZ ;  /* 0x000010ff0a000387 */ /* 0x0001e20000100c00 */
[----:B------:R-:W-:Y:S05]  /*3c80*/  BRA.U !UP1, `(.L_x_98) ;  /* 0x00000001093c7547 */ /* 0x000fea000b800000 */
[----:B------:R-:W-:Y:S01]  /*3c90*/  ISETP.GE.U32.AND P0, PT, R5, 0x3, PT ;  /* 0x000000030500780c */ /* 0x000fe20003f06070 */
[----:B------:R-:W-:-:S12]  /*3ca0*/  UISETP.NE.AND UP1, UPT, UR8, URZ, UPT ;  /* 0x000000ff0800728c */ /* 0x000fd8000bf25270 */
[C---:B0-----:R-:W-:Y:S02]  /*3cb0*/  @P0 LEA R10, R9.reuse, UR12, 0x2 ;  /* 0x0000000c090a0c11 */ /* 0x041fe4000f8e10ff */
[----:B------:R-:W-:-:S03]  /*3cc0*/  @P0 IADD3 R9, PT, PT, R9, 0x4, RZ ;  /* 0x0000000409090810 */ /* 0x000fc60007ffe0ff */
[----:B------:R1:W-:Y:S01]  /*3cd0*/  @P0 STL.128 [R10], RZ ;  /* 0x000000ff0a000387 */ /* 0x0003e20000100c00 */
[----:B------:R-:W-:Y:S05]  /*3ce0*/  BRA.U !UP1, `(.L_x_98) ;  /* 0x0000000109247547 */ /* 0x000fea000b800000 */
[----:B------:R-:W-:Y:S01]  /*3cf0*/  LEA R9, R9, UR12, 0x2 ;  /* 0x0000000c09097c11 */ /* 0x000fe2000f8e10ff */
[----:B-1----:R-:W-:-:S04]  /*3d00*/  IMAD.U32 R10, RZ, RZ, UR8 ;  /* 0x00000008ff0a7e24 */ /* 0x002fc8000f8e00ff */
[----:B------:R2:W-:Y:S01]  /*3d10*/  STL [R9], RZ ;  /* 0x000000ff09007387 */ /* 0x0005e20000100800 */
[----:B------:R-:W-:-:S13]  /*3d20*/  ISETP.NE.AND P0, PT, R10, 0x1, PT ;  /* 0x000000010a00780c */ /* 0x000fda0003f05270 */
[----:B--2---:R-:W-:Y:S05]  /*3d30*/  @!P0 BRA `(.L_x_98) ;  /* 0x0000000000108947 */ /* 0x004fea0003800000 */
[----:B------:R-:W-:Y:S01]  /*3d40*/  MOV R10, UR8 ;  /* 0x00000008000a7c02 */ /* 0x000fe20008000f00 */
[----:B------:R2:W-:Y:S03]  /*3d50*/  STL [R9+0x4], RZ ;  /* 0x000004ff09007387 */ /* 0x0005e60000100800 */
[----:B------:R-:W-:-:S13]  /*3d60*/  ISETP.NE.AND P0, PT, R10, 0x2, PT ;  /* 0x000000020a00780c */ /* 0x000fda0003f05270 */
[----:B------:R2:W-:Y:S02]  /*3d70*/  @P0 STL [R9+0x8], RZ ;  /* 0x000008ff09000387 */ /* 0x0005e40000100800 */
.L_x_98:
[----:B------:R-:W-:Y:S01]  /*3d80*/  BSSY.RECONVERGENT B2, `(.L_x_99) ;  /* 0x0000199000027945 */ /* 0x000fe20003800200 */
[----:B------:R-:W-:Y:S01]  /*3d90*/  IMAD R7, R7, R8, RZ ;  /* 0x0000000807077224 */ /* 0x000fe200078e02ff */
[----:B------:R-:W-:Y:S02]  /*3da0*/  MOV R33, 0xff800000 ;  /* 0xff80000000217802 */ /* 0x000fe40000000f00 */
[----:B------:R-:W-:-:S07]  /*3db0*/  CS2R R22, SRZ ;  /* 0x0000000000167805 */ /* 0x000fce000001ff00 */
.L_x_111:
[----:B0-----:R-:W0:Y:S01]  /*3dc0*/  LDC R12, c[0x0][0x3d4] ;  /* 0x0000f500ff0c7b82 */ /* 0x001e220000000800 */
[----:B---3--:R-:W3:Y:S01]  /*3dd0*/  LDCU UR4, c[0x0][0x3d8] ;  /* 0x00007b00ff0477ac */ /* 0x008ee20008000800 */
[----:B------:R-:W-:Y:S01]  /*3de0*/  BSSY.RECONVERGENT B3, `(.L_x_100) ;  /* 0x000018f000037945 */ /* 0x000fe20003800200 */
[----:B01----:R-:W0:Y:S01]  /*3df0*/  I2F.U32.RP R10, R12 ;  /* 0x0000000c000a7306 */ /* 0x003e220000209000 */
[----:B------:R-:W-:-:S07]  /*3e00*/  ISETP.NE.U32.AND P2, PT, R12, RZ, PT ;  /* 0x000000ff0c00720c */ /* 0x000fce0003f45070 */
[----:B0-----:R-:W0:Y:S02]  /*3e10*/  MUFU.RCP R10, R10 ;  /* 0x0000000a000a7308 */ /* 0x001e240000001000 */
[----:B0-----:R-:W-:-:S06]  /*3e20*/  VIADD R8, R10, 0xffffffe ;  /* 0x0ffffffe0a087836 */ /* 0x001fcc0000000000 */
[----:B--2---:R0:W1:Y:S02]  /*3e30*/  F2I.FTZ.U32.TRUNC.NTZ R9, R8 ;  /* 0x0000000800097305 */ /* 0x004064000021f000 */
[----:B0-----:R-:W-:Y:S01]  /*3e40*/  HFMA2 R8, -RZ, RZ, 0, 0 ;  /* 0x00000000ff087431 */ /* 0x001fe200000001ff */
[----:B-1----:R-:W-:-:S05]  /*3e50*/  IADD3 R11, PT, PT, RZ, -R9, RZ ;  /* 0x80000009ff0b7210 */ /* 0x002fca0007ffe0ff */
[----:B------:R-:W-:-:S04]  /*3e60*/  IMAD R11, R11, R12, RZ ;  /* 0x0000000c0b0b7224 */ /* 0x000fc800078e02ff */
[----:B----4-:R-:W-:-:S06]  /*3e70*/  IMAD.HI.U32 R14, R9, R11, R8 ;  /* 0x0000000b090e7227 */ /* 0x010fcc00078e0008 */
[----:B------:R-:W-:-:S04]  /*3e80*/  IMAD.HI.U32 R9, R14, R23, RZ ;  /* 0x000000170e097227 */ /* 0x000fc800078e00ff */
[----:B------:R-:W-:-:S04]  /*3e90*/  IMAD.MOV R11, RZ, RZ, -R9 ;  /* 0x000000ffff0b7224 */ /* 0x000fc800078e0a09 */
[----:B------:R-:W-:-:S05]  /*3ea0*/  IMAD R11, R12, R11, R23 ;  /* 0x0000000b0c0b7224 */ /* 0x000fca00078e0217 */
[----:B------:R-:W-:-:S13]  /*3eb0*/  ISETP.GE.U32.AND P0, PT, R11, R12, PT ;  /* 0x0000000c0b00720c */ /* 0x000fda0003f06070 */
[-C--:B------:R-:W-:Y:S02]  /*3ec0*/  @P0 IADD3 R11, PT, PT, R11, -R12.reuse, RZ ;  /* 0x8000000c0b0b0210 */ /* 0x080fe40007ffe0ff */
[----:B------:R-:W-:Y:S02]  /*3ed0*/  @P0 IADD3 R9, PT, PT, R9, 0x1, RZ ;  /* 0x0000000109090810 */ /* 0x000fe40007ffe0ff */
[----:B------:R-:W-:-:S13]  /*3ee0*/  ISETP.GE.U32.AND P1, PT, R11, R12, PT ;  /* 0x0000000c0b00720c */ /* 0x000fda0003f26070 */
[----:B------:R-:W-:Y:S01]  /*3ef0*/  @P1 VIADD R9, R9, 0x1 ;  /* 0x0000000109091836 */ /* 0x000fe20000000000 */
[----:B------:R-:W-:-:S04]  /*3f00*/  @!P2 LOP3.LUT R9, RZ, R12, RZ, 0x33, !PT ;  /* 0x0000000cff09a212 */ /* 0x000fc800078e33ff */
[----:B---3--:R-:W-:-:S13]  /*3f10*/  ISETP.GE.U32.AND P0, PT, R9, UR4, PT ;  /* 0x0000000409007c0c */ /* 0x008fda000bf06070 */
[----:B------:R-:W-:Y:S05]  /*3f20*/  @P0 BRA `(.L_x_101) ;  /* 0x0000001400e80947 */ /* 0x000fea0003800000 */
[----:B------:R-:W0:Y:S01]  /*3f30*/  LDC.64 R26, c[0x0][0x388] ;  /* 0x0000e200ff1a7b82 */ /* 0x000e220000000a00 */
[----:B------:R-:W1:Y:S01]  /*3f40*/  LDCU UR14, c[0x0][0x3c0] ;  /* 0x00007800ff0e77ac */ /* 0x000e620008000800 */
[----:B0-----:R-:W-:-:S06]  /*3f50*/  IMAD.WIDE.U32 R26, R9, 0x8, R26 ;  /* 0x00000008091a7825 */ /* 0x001fcc00078e001a */
[----:B------:R-:W5:Y:S01]  /*3f60*/  LDG.E.64.CONSTANT R26, desc[UR10][R26.64] ;  /* 0x0000000a1a1a7981 */ /* 0x000f62000c1e9b00 */
[----:B------:R-:W-:Y:S01]  /*3f70*/  IADD3 R8, PT, PT, -R9, RZ, RZ ;  /* 0x000000ff09087210 */ /* 0x000fe20007ffe1ff */
[----:B------:R-:W-:Y:S01]  /*3f80*/  UISETP.GE.U32.AND UP2, UPT, UR9, 0xf, UPT ;  /* 0x0000000f0900788c */ /* 0x000fe2000bf46070 */
[----:B------:R-:W-:Y:S01]  /*3f90*/  MOV R16, RZ ;  /* 0x000000ff00107202 */ /* 0x000fe20000000f00 */
[----:B------:R-:W-:Y:S02]  /*3fa0*/  UMOV UR4, URZ ;  /* 0x000000ff00047c82 */ /* 0x000fe40008000000 */
[----:B------:R-:W-:-:S04]  /*3fb0*/  IMAD R8, R12, R8, R23 ;  /* 0x000000080c087224 */ /* 0x000fc800078e0217 */
[----:B-1----:R-:W-:-:S05]  /*3fc0*/  IMAD R8, R8, UR14, RZ ;  /* 0x0000000e08087c24 */ /* 0x002fca000f8e02ff */
[----:B------:R-:W-:-:S05]  /*3fd0*/  IADD3 R13, P0, PT, R8, R7, RZ ;  /* 0x00000007080d7210 */ /* 0x000fca0007f1e0ff */
[----:B------:R-:W-:Y:S01]  /*3fe0*/  IMAD.X R20, RZ, RZ, RZ, P0 ;  /* 0x000000ffff147224 */ /* 0x000fe200000e06ff */
[----:B------:R-:W-:Y:S07]  /*3ff0*/  BRA.U !UP2, `(.L_x_102) ;  /* 0x000000050a007547 */ /* 0x000fee000b800000 */
[----:B------:R-:W-:Y:S01]  /*4000*/  MOV R16, RZ ;  /* 0x000000ff00107202 */ /* 0x000fe20000000f00 */
[----:B------:R-:W0:Y:S01]  /*4010*/  LDCU.64 UR18, c[0x0][0x380] ;  /* 0x00007000ff1277ac */ /* 0x000e220008000a00 */
[----:B------:R-:W-:-:S05]  /*4020*/  UMOV UR4, URZ ;  /* 0x000000ff00047c82 */ /* 0x000fca0008000000 */
.L_x_103:
        /* <DEDUP_REMOVED lines=25> */
[----:B------:R-:W4:Y:S01]  /*41c0*/  LD.E R42, desc[UR10][R10.64+0x3c] ;  /* 0x00003c0a0a2a7980 */ /* 0x000f22000c101900 */
[----:B--2---:R-:W-:-:S03]  /*41d0*/  FFMA R17, R17, R18, R16 ;  /* 0x0000001211117223 */ /* 0x004fc60000000010 */
[----:B------:R-:W2:Y:S04]  /*41e0*/  LD.E R16, desc[UR10][R10.64+0x1c] ;  /* 0x00001c0a0a107980 */ /* 0x000ea8000c101900 */
[----:B------:R-:W2:Y:S01]  /*41f0*/  LD.E R18, desc[UR10][R10.64+0x24] ;  /* 0x0000240a0a127980 */ /* 0x000ea2000c101900 */
[----:B---3--:R-:W-:-:S03]  /*4200*/  FFMA R17, R30, R19, R17 ;  /* 0x000000131e117223 */ /* 0x008fc60000000011 */
[----:B------:R-:W3:Y:S04]  /*4210*/  LDG.E.CONSTANT R19, desc[UR10][R8.64+0x20] ;  /* 0x0000200a08137981 */ /* 0x000ee8000c1e9900 */
[----:B------:R-:W3:Y:S01]  /*4220*/  LD.E R30, desc[UR10][R10.64+0x20] ;  /* 0x0000200a0a1e7980 */ /* 0x000ee2000c101900 */
[----:B----4-:R-:W-:-:S03]  /*4230*/  FFMA R41, R38, R40, R17 ;  /* 0x0000002826297223 */ /* 0x010fc60000000011 */
[----:B------:R-:W4:Y:S04]  /*4240*/  LDG.E.CONSTANT R17, desc[UR10][R8.64+0x24] ;  /* 0x0000240a08117981 */ /* 0x000f28000c1e9900 */
[----:B------:R-:W4:Y:S01]  /*4250*/  LD.E R40, desc[UR10][R10.64+0x30] ;  /* 0x0000300a0a287980 */ /* 0x000f22000c101900 */
[----:B------:R-:W-:-:S03]  /*4260*/  FFMA R41, R32, R35, R41 ;  /* 0x0000002320297223 */ /* 0x000fc60000000029 */
[----:B------:R-:W4:Y:S04]  /*4270*/  LDG.E.CONSTANT R32, desc[UR10][R8.64+0x28] ;  /* 0x0000280a08207981 */ /* 0x000f28000c1e9900 */
[----:B------:R-:W4:Y:S01]  /*4280*/  LD.E R35, desc[UR10][R10.64+0x28] ;  /* 0x0000280a0a237980 */ /* 0x000f22000c101900 */
[----:B------:R-:W-:-:S03]  /*4290*/  FFMA R38, R34, R37, R41 ;  /* 0x0000002522267223 */ /* 0x000fc60000000029 */
[----:B------:R-:W4:Y:S04]  /*42a0*/  LDG.E.CONSTANT R34, desc[UR10][R8.64+0x2c] ;  /* 0x00002c0a08227981 */ /* 0x000f28000c1e9900 */
[----:B------:R-:W4:Y:S01]  /*42b0*/  LD.E R37, desc[UR10][R10.64+0x2c] ;  /* 0x00002c0a0a257980 */ /* 0x000f22000c101900 */
[----:B------:R-:W-:-:S03]  /*42c0*/  FFMA R44, R39, R36, R38 ;  /* 0x00000024272c7223 */ /* 0x000fc60000000026 */
[----:B------:R-:W4:Y:S04]  /*42d0*/  LDG.E.CONSTANT R39, desc[UR10][R8.64+0x30] ;  /* 0x0000300a08277981 */ /* 0x000f28000c1e9900 */
[----:B------:R-:W4:Y:S04]  /*42e0*/  LDG.E.CONSTANT R38, desc[UR10][R8.64+0x34] ;  /* 0x0000340a08267981 */ /* 0x000f28000c1e9900 */
[----:B------:R-:W4:Y:S04]  /*42f0*/  LDG.E.CONSTANT R36, desc[UR10][R8.64+0x38] ;  /* 0x0000380a08247981 */ /* 0x000f28000c1e9900 */
[----:B------:R0:W4:Y:S01]  /*4300*/  LDG.E.CONSTANT R41, desc[UR10][R8.64+0x3c] ;  /* 0x00003c0a08297981 */ /* 0x000122000c1e9900 */
[----:B------:R-:W-:Y:S01]  /*4310*/  FFMA R14, R14, R15, R44 ;  /* 0x0000000f0e0e7223 */ /* 0x000fe2000000002c */
[----:B------:R-:W-:-:S06]  /*4320*/  UIADD3 UR4, UPT, UPT, UR4, 0x10, URZ ;  /* 0x0000001004047890 */ /* 0x000fcc000fffe0ff */
[----:B0-----:R-:W-:-:S04]  /*4330*/  MOV R8, UR4 ;  /* 0x0000000400087c02 */ /* 0x001fc80008000f00 */
[----:B------:R-:W-:Y:S01]  /*4340*/  ISETP.NE.AND P0, PT, R8, UR7, PT ;  /* 0x0000000708007c0c */ /* 0x000fe2000bf05270 */
[----:B--2---:R-:W-:-:S04]  /*4350*/  FFMA R14, R25, R16, R14 ;  /* 0x00000010190e7223 */ /* 0x004fc8000000000e */
[----:B---3--:R-:W-:-:S04]  /*4360*/  FFMA R14, R19, R30, R14 ;  /* 0x0000001e130e7223 */ /* 0x008fc8000000000e */
[----:B----4-:R-:W-:-:S04]  /*4370*/  FFMA R17, R17, R18, R14 ;  /* 0x0000001211117223 */ /* 0x010fc8000000000e */
[----:B------:R-:W-:-:S04]  /*4380*/  FFMA R17, R32, R35, R17 ;  /* 0x0000002320117223 */ /* 0x000fc80000000011 */
[----:B------:R-:W-:-:S04]  /*4390*/  FFMA R34, R34, R37, R17 ;  /* 0x0000002522227223 */ /* 0x000fc80000000011 */
[----:B------:R-:W-:-:S04]  /*43a0*/  FFMA R39, R39, R40, R34 ;  /* 0x0000002827277223 */ /* 0x000fc80000000022 */
[----:B------:R-:W-:-:S04]  /*43b0*/  FFMA R39, R38, R45, R39 ;  /* 0x0000002d26277223 */ /* 0x000fc80000000027 */
[----:B------:R-:W-:-:S04]  /*43c0*/  FFMA R36, R36, R43, R39 ;  /* 0x0000002b24247223 */ /* 0x000fc80000000027 */
[----:B------:R-:W-:Y:S01]  /*43d0*/  FFMA R16, R41, R42, R36 ;  /* 0x0000002a29107223 */ /* 0x000fe20000000024 */
[----:B------:R-:W-:Y:S06]  /*43e0*/  @P0 BRA `(.L_x_103) ;  /* 0xfffffffc00100947 */ /* 0x000fec000383ffff */
[----:B------:R-:W-:-:S05]  /*43f0*/  UMOV UR4, UR7 ;  /* 0x0000000700047c82 */ /* 0x000fca0008000000 */
.L_x_102:
[----:B------:R-:W-:-:S09]  /*4400*/  UISETP.NE.AND UP1, UPT, UR15, URZ, UPT ;  /* 0x000000ff0f00728c */ /* 0x000fd2000bf25270 */
[----:B------:R-:W-:Y:S05]  /*4410*/  BRA.U !UP1, `(.L_x_104) ;  /* 0x00000005095c7547 */ /* 0x000fea000b800000 */
[----:B------:R-:W-:Y:S01]  /*4420*/  ISETP.GE.U32.AND P0, PT, R6, 0x7, PT ;  /* 0x000000070600780c */ /* 0x000fe20003f06070 */
[----:B------:R-:W-:-:S12]  /*4430*/  UISETP.NE.AND UP3, UPT, UR16, URZ, UPT ;  /* 0x000000ff1000728c */ /* 0x000fd8000bf65270 */
        /* <DEDUP_REMOVED lines=35> */
.L_x_105:
[----:B------:R-:W-:Y:S05]  /*4670*/  BRA.U !UP3, `(.L_x_104) ;  /* 0x000000010bc47547 */ /* 0x000fea000b800000 */
[----:B------:R-:W-:Y:S01]  /*4680*/  ISETP.GE.U32.AND P0, PT, R5, 0x3, PT ;  /* 0x000000030500780c */ /* 0x000fe20003f06070 */
[----:B------:R-:W-:-:S12]  /*4690*/  UISETP.NE.AND UP3, UPT, UR8, URZ, UPT ;  /* 0x000000ff0800728c */ /* 0x000fd8000bf65270 */
[----:B------:R-:W-:Y:S05]  /*46a0*/  @!P0 BRA `(.L_x_106) ;  /* 0x0000000000588947 */ /* 0x000fea0003800000 */
[----:B------:R-:W0:Y:S01]  /*46b0*/  LDCU.64 UR18, c[0x0][0x380] ;  /* 0x00007000ff1277ac */ /* 0x000e220008000a00 */
[----:B------:R-:W-:Y:S02]  /*46c0*/  IADD3 R9, P0, PT, R3, UR4, RZ ;  /* 0x0000000403097c10 */ /* 0x000fe4000ff1e0ff */
[----:B------:R-:W-:Y:S02]  /*46d0*/  IADD3 R11, P1, PT, R13, UR4, RZ ;  /* 0x000000040d0b7c10 */ /* 0x000fe4000ff3e0ff */
[----:B------:R-:W-:Y:S02]  /*46e0*/  IADD3.X R14, PT, PT, RZ, R0, RZ, P0, !PT ;  /* 0x00000000ff0e7210 */ /* 0x000fe400007fe4ff */
[----:B------:R-:W-:Y:S02]  /*46f0*/  IADD3.X R15, PT, PT, RZ, R20, RZ, P1, !PT ;  /* 0x00000014ff0f7210 */ /* 0x000fe40000ffe4ff */
[----:B-----5:R-:W-:-:S04]  /*4700*/  LEA R10, P1, R11, R26, 0x2 ;  /* 0x0000001a0b0a7211 */ /* 0x020fc800078210ff */
[----:B------:R-:W-:Y:S02]  /*4710*/  LEA.HI.X R11, R11, R27, R15, 0x2, P1 ;  /* 0x0000001b0b0b7211 */ /* 0x000fe400008f140f */
[----:B0-----:R-:W-:-:S03]  /*4720*/  LEA R8, P0, R9, UR18, 0x2 ;  /* 0x0000001209087c11 */ /* 0x001fc6000f8010ff */
[----:B------:R-:W2:Y:S01]  /*4730*/  LD.E R18, desc[UR10][R10.64+0x4] ;  /* 0x0000040a0a127980 */ /* 0x000ea2000c101900 */
[----:B------:R-:W-:-:S03]  /*4740*/  LEA.HI.X R9, R9, UR19, R14, 0x2, P0 ;  /* 0x0000001309097c11 */ /* 0x000fc600080f140e */
[----:B------:R-:W3:Y:S04]  /*4750*/  LD.E R25, desc[UR10][R10.64+0x8] ;  /* 0x0000080a0a197980 */ /* 0x000ee8000c101900 */
[----:B------:R-:W4:Y:S04]  /*4760*/  LDG.E.CONSTANT R15, desc[UR10][R8.64] ;  /* 0x0000000a080f7981 */ /* 0x000f28000c1e9900 */
[----:B------:R-:W4:Y:S04]  /*4770*/  LD.E R14, desc[UR10][R10.64] ;  /* 0x0000000a0a0e7980 */ /* 0x000f28000c101900 */
[----:B------:R-:W2:Y:S04]  /*4780*/  LDG.E.CONSTANT R17, desc[UR10][R8.64+0x4] ;  /* 0x0000040a08117981 */ /* 0x000ea8000c1e9900 */
[----:B------:R-:W3:Y:S04]  /*4790*/  LDG.E.CONSTANT R19, desc[UR10][R8.64+0x8] ;  /* 0x0000080a08137981 */ /* 0x000ee8000c1e9900 */
[----:B------:R-:W3:Y:S04]  /*47a0*/  LDG.E.CONSTANT R35, desc[UR10][R8.64+0xc] ;  /* 0x00000c0a08237981 */ /* 0x000ee8000c1e9900 */
[----:B------:R-:W3:Y:S01]  /*47b0*/  LD.E R30, desc[UR10][R10.64+0xc] ;  /* 0x00000c0a0a1e7980 */ /* 0x000ee2000c101900 */
[----:B------:R-:W-:Y:S01]  /*47c0*/  UIADD3 UR4, UPT, UPT, UR4, 0x4, URZ ;  /* 0x0000000404047890 */ /* 0x000fe2000fffe0ff */
[----:B----4-:R-:W-:-:S04]  /*47d0*/  FFMA R14, R15, R14, R16 ;  /* 0x0000000e0f0e7223 */ /* 0x010fc80000000010 */
[----:B--2---:R-:W-:-:S04]  /*47e0*/  FFMA R14, R17, R18, R14 ;  /* 0x00000012110e7223 */ /* 0x004fc8000000000e */
[----:B---3--:R-:W-:-:S04]  /*47f0*/  FFMA R14, R19, R25, R14 ;  /* 0x00000019130e7223 */ /* 0x008fc8000000000e */
[----:B------:R-:W-:-:S07]  /*4800*/  FFMA R16, R35, R30, R14 ;  /* 0x0000001e23107223 */ /* 0x000fce000000000e */
.L_x_106:
        /* <DEDUP_REMOVED lines=16> */
[----:B------:R-:W-:Y:S01]  /*4910*/  IMAD.U32 R14, RZ, RZ, UR8 ;  /* 0x00000008ff0e7e24 */ /* 0x000fe2000f8e00ff */
[----:B------:R-:W2:Y:S04]  /*4920*/  LDG.E.CONSTANT R15, desc[UR10][R10.64+0x4] ;  /* 0x0000040a0a0f7981 */ /* 0x000ea8000c1e9900 */
[----:B------:R-:W-:Y:S02]  /*4930*/  ISETP.NE.AND P0, PT, R14, 0x2, PT ;  /* 0x000000020e00780c */ /* 0x000fe40003f05270 */
[----:B------:R-:W2:Y:S11]  /*4940*/  LD.E R14, desc[UR10][R8.64+0x4] ;  /* 0x0000040a080e7980 */ /* 0x000eb6000c101900 */
[----:B------:R-:W3:Y:S04]  /*4950*/  @P0 LDG.E.CONSTANT R17, desc[UR10][R10.64+0x8] ;  /* 0x0000080a0a110981 */ /* 0x000ee8000c1e9900 */
[----:B------:R-:W3:Y:S01]  /*4960*/  @P0 LD.E R18, desc[UR10][R8.64+0x8] ;  /* 0x0000080a08120980 */ /* 0x000ee2000c101900 */
[----:B--2---:R-:W-:-:S04]  /*4970*/  FFMA R16, R15, R14, R16 ;  /* 0x0000000e0f107223 */ /* 0x004fc80000000010 */
[----:B---3--:R-:W-:-:S07]  /*4980*/  @P0 FFMA R16, R17, R18, R16 ;  /* 0x0000001211100223 */ /* 0x008fce0000000010 */
.L_x_104:
[----:B------:R-:W0:Y:S01]  /*4990*/  LDCU UR4, c[0x0][0x3cc] ;  /* 0x00007980ff0477ac */ /* 0x000e220008000800 */
[----:B------:R-:W-:Y:S01]  /*49a0*/  IADD3 R8, PT, PT, -R21, R23, RZ ;  /* 0x0000001715087210 */ /* 0x000fe20007ffe1ff */
[----:B------:R-:W-:Y:S02]  /*49b0*/  HFMA2 R14, -RZ, RZ, 0.96630859375, -0.0022525787353515625 ;  /* 0x3bbb989dff0e7431 */ /* 0x000fe400000001ff */
[----:B------:R-:W-:Y:S01]  /*49c0*/  IMAD.MOV.U32 R17, RZ, RZ, 0x437c0000 ;  /* 0x437c0000ff117424 */ /* 0x000fe200078e00ff */
[----:B------:R-:W-:Y:S01]  /*49d0*/  I2FP.F32.S32 R8, R8 ;  /* 0x0000000800087245 */ /* 0x000fe20000201400 */
[----:B------:R-:W-:Y:S02]  /*49e0*/  IMAD R12, R12, UR14, RZ ;  /* 0x0000000e0c0c7c24 */ /* 0x000fe4000f8e02ff */
        /* <DEDUP_REMOVED lines=10> */
[C---:B------:R-:W-:Y:S01]  /*4a90*/  FADD R14, R15.reuse, -12583039 ;  /* 0xcb40007f0f0e7421 */ /* 0x040fe20000000000 */
[----:B------:R-:W-:Y:S01]  /*4aa0*/  FFMA.RM R10, R10, R17, 12582913 ;  /* 0x4b4000010a0a7423 */ /* 0x000fe20000004011 */
[----:B------:R-:W-:Y:S02]  /*4ab0*/  SHF.L.U32 R15, R15, 0x17, RZ ;  /* 0x000000170f0f7819 */ /* 0x000fe400000006ff */
[----:B------:R-:W-:Y:S01]  /*4ac0*/  FFMA R16, R11, 1.4426950216293334961, -R14 ;  /* 0x3fb8aa3b0b107823 */ /* 0x000fe2000000080e */
[----:B------:R-:W-:-:S03]  /*4ad0*/  FADD R14, R10, -12583039 ;  /* 0xcb40007f0a0e7421 */ /* 0x000fc60000000000 */
[----:B------:R-:W-:Y:S01]  /*4ae0*/  FFMA R16, R11, 1.925963033500011079e-08, R16 ;  /* 0x32a570600b107823 */ /* 0x000fe20000000010 */
[----:B------:R-:W-:Y:S01]  /*4af0*/  FFMA R14, R9, 1.4426950216293334961, -R14 ;  /* 0x3fb8aa3b090e7823 */ /* 0x000fe2000000080e */
[----:B------:R-:W-:-:S03]  /*4b00*/  SHF.L.U32 R11, R10, 0x17, RZ ;  /* 0x000000170a0b7819 */ /* 0x000fc600000006ff */
[----:B------:R-:W-:Y:S01]  /*4b10*/  FFMA R14, R9, 1.925963033500011079e-08, R14 ;  /* 0x32a57060090e7823 */ /* 0x000fe2000000000e */
[----:B------:R-:W0:Y:S01]  /*4b20*/  MUFU.EX2 R16, R16 ;  /* 0x0000001000107308 */ /* 0x000e220000000800 */
[----:B------:R-:W-:-:S05]  /*4b30*/  IADD3 R9, P0, PT, R12, R13, RZ ;  /* 0x0000000d0c097210 */ /* 0x000fca0007f1e0ff */
[----:B------:R-:W-:Y:S02]  /*4b40*/  IMAD.X R20, RZ, RZ, R20, P0 ;  /* 0x000000ffff147224 */ /* 0x000fe400000e0614 */
[----:B------:R-:W1:Y:S01]  /*4b50*/  MUFU.EX2 R14, R14 ;  /* 0x0000000e000e7308 */ /* 0x000e620000000800 */
[----:B0-----:R-:W-:Y:S01]  /*4b60*/  FMUL R10, R15, R16 ;  /* 0x000000100f0a7220 */ /* 0x001fe20000400000 */
[----:B-1----:R-:W-:-:S04]  /*4b70*/  FMUL R11, R11, R14 ;  /* 0x0000000e0b0b7220 */ /* 0x002fc80000400000 */
[----:B------:R-:W-:Y:S01]  /*4b80*/  FFMA R22, R11, R22, R10 ;  /* 0x000000160b167223 */ /* 0x000fe2000000000a */
[----:B------:R-:W-:Y:S06]  /*4b90*/  BRA.U !UP2, `(.L_x_107) ;  /* 0x000000050a087547 */ /* 0x000fec000b800000 */
[----:B------:R-:W-:-:S05]  /*4ba0*/  UMOV UR4, URZ ;  /* 0x000000ff00047c82 */ /* 0x000fca0008000000 */
.L_x_108:
[----:B0-----:R-:W-:Y:S01]  /*4bb0*/  IADD3 R13, P0, PT, R9, UR4, RZ ;  /* 0x00000004090d7c10 */ /* 0x001fe2000ff1e0ff */
[----:B------:R-:W-:-:S03]  /*4bc0*/  ULEA UR14, UR4, UR12, 0x2 ;  /* 0x0000000c040e7291 */ /* 0x000fc6000f8e10ff */
[----:B------:R-:W-:Y:S02]  /*4bd0*/  IADD3.X R12, PT, PT, RZ, R20, RZ, P0, !PT ;  /* 0x00000014ff0c7210 */ /* 0x000fe400007fe4ff */
        /* <DEDUP_REMOVED lines=62> */
.L_x_107:
[----:B------:R-:W-:Y:S01]  /*4fc0*/  MOV R33, R8 ;  /* 0x0000000800217202 */ /* 0x000fe20000000f00 */
[----:B------:R-:W-:Y:S06]  /*4fd0*/  BRA.U !UP1, `(.L_x_101) ;  /* 0x0000000509bc7547 */ /* 0x000fec000b800000 */
[----:B------:R-:W-:Y:S01]  /*4fe0*/  ISETP.GE.U32.AND P0, PT, R6, 0x7, PT ;  /* 0x000000070600780c */ /* 0x000fe20003f06070 */
[----:B------:R-:W-:-:S12]  /*4ff0*/  UISETP.NE.AND UP1, UPT, UR16, URZ, UPT ;  /* 0x000000ff1000728c */ /* 0x000fd8000bf25270 */
[----:B------:R-:W-:Y:S05]  /*5000*/  @!P0 BRA `(.L_x_109) ;  /* 0x0000000000b88947 */ /* 0x000fea0003800000 */
[----:B0-----:R-:W-:Y:S01]  /*5010*/  IADD3 R13, P0, PT, R9, UR4, RZ ;  /* 0x00000004090d7c10 */ /* 0x001fe2000ff1e0ff */
[----:B------:R-:W-:-:S04]  /*5020*/  ULEA UR14, UR4, UR12, 0x2 ;  /* 0x0000000c040e7291 */ /* 0x000fc8000f8e10ff */
[----:B------:R-:W-:Y:S01]  /*5030*/  IMAD.X R14, RZ, RZ, R20, P0 ;  /* 0x000000ffff0e7224 */ /* 0x000fe200000e0614 */
[----:B------:R-:W-:-:S04]  /*5040*/  LEA R12, P0, R13, R26, 0x2 ;  /* 0x0000001a0d0c7211 */ /* 0x000fc800078010ff */
[----:B------:R-:W-:Y:S01]  /*5050*/  LEA.HI.X R13, R13, R27, R14, 0x2, P0 ;  /* 0x0000001b0d0d7211 */ /* 0x000fe200000f140e */
[----:B------:R-:W2:Y:S04]  /*5060*/  LDL R17, [UR14+0x4] ;  /* 0x0000040eff117983 */ /* 0x000ea80008100800 */
[----:B------:R-:W3:Y:S04]  /*5070*/  LD.E R15, desc[UR10][R12.64] ;  /* 0x0000000a0c0f7980 */ /* 0x000ee8000c101900 */
[----:B------:R-:W4:Y:S01]  /*5080*/  LDL R14, [UR14] ;  /* 0x0000000eff0e7983 */ /* 0x000f220008100800 */
[----:B---3--:R-:W-:-:S04]  /*5090*/  FMUL R16, R10, R15 ;  /* 0x0000000f0a107220 */ /* 0x008fc80000400000 */
[----:B----4-:R-:W-:-:S05]  /*50a0*/  FFMA R14, R11, R14, R16 ;  /* 0x0000000e0b0e7223 */ /* 0x010fca0000000010 */
[----:B------:R-:W-:Y:S04]  /*50b0*/  STL [UR14], R14 ;  /* 0x0000000eff007987 */ /* 0x000fe8000810080e */
[----:B------:R-:W3:Y:S02]  /*50c0*/  LD.E R15, desc[UR10][R12.64+0x4] ;  /* 0x0000040a0c0f7980 */ /* 0x000ee4000c101900 */
[----:B---3--:R-:W-:-:S04]  /*50d0*/  FMUL R16, R10, R15 ;  /* 0x0000000f0a107220 */ /* 0x008fc80000400000 */
[----:B--2---:R-:W-:Y:S02]  /*50e0*/  FFMA R16, R11, R17, R16 ;  /* 0x000000110b107223 */ /* 0x004fe40000000010 */
        /* <DEDUP_REMOVED lines=32> */
.L_x_109:
[----:B------:R-:W-:Y:S01]  /*52f0*/  MOV R33, R8 ;  /* 0x0000000800217202 */ /* 0x000fe20000000f00 */
[----:B------:R-:W-:Y:S06]  /*5300*/  BRA.U !UP1, `(.L_x_101) ;  /* 0x0000000109f07547 */ /* 0x000fec000b800000 */
[----:B------:R-:W-:Y:S01]  /*5310*/  ISETP.GE.U32.AND P0, PT, R5, 0x3, PT ;  /* 0x000000030500780c */ /* 0x000fe20003f06070 */
[----:B------:R-:W-:-:S12]  /*5320*/  UISETP.NE.AND UP1, UPT, UR8, URZ, UPT ;  /* 0x000000ff0800728c */ /* 0x000fd8000bf25270 */
[----:B------:R-:W-:Y:S05]  /*5330*/  @!P0 BRA `(.L_x_110) ;  /* 0x0000000000688947 */ /* 0x000fea0003800000 */
[----:B0-----:R-:W-:Y:S01]  /*5340*/  IADD3 R13, P0, PT, R9, UR4, RZ ;  /* 0x00000004090d7c10 */ /* 0x001fe2000ff1e0ff */
[----:B------:R-:W-:-:S03]  /*5350*/  ULEA UR14, UR4, UR12, 0x2 ;  /* 0x0000000c040e7291 */ /* 0x000fc6000f8e10ff */
[----:B----4-:R-:W-:Y:S02]  /*5360*/  IADD3.X R14, PT, PT, RZ, R20, RZ, P0, !PT ;  /* 0x00000014ff0e7210 */ /* 0x010fe400007fe4ff */
[----:B------:R-:W-:-:S04]  /*5370*/  LEA R12, P0, R13, R26, 0x2 ;  /* 0x0000001a0d0c7211 */ /* 0x000fc800078010ff */
[----:B------:R-:W-:Y:S01]  /*5380*/  LEA.HI.X R13, R13, R27, R14, 0x2, P0 ;  /* 0x0000001b0d0d7211 */ /* 0x000fe200000f140e */
[----:B------:R-:W2:Y:S04]  /*5390*/  LDL R17, [UR14+0x4] ;  /* 0x0000040eff117983 */ /* 0x000ea80008100800 */
[----:B------:R-:W3:Y:S04]  /*53a0*/  LD.E R15, desc[UR10][R12.64] ;  /* 0x0000000a0c0f7980 */ /* 0x000ee8000c101900 */
[----:B------:R-:W4:Y:S01]  /*53b0*/  LDL R14, [UR14] ;  /* 0x0000000eff0e7983 */ /* 0x000f220008100800 */
[----:B---3--:R-:W-:-:S04]  /*53c0*/  FMUL R16, R10, R15 ;  /* 0x0000000f0a107220 */ /* 0x008fc80000400000 */
[----:B----4-:R-:W-:-:S05]  /*53d0*/  FFMA R14, R11, R14, R16 ;  /* 0x0000000e0b0e7223 */ /* 0x010fca0000000010 */
[----:B------:R0:W-:Y:S04]  /*53e0*/  STL [UR14], R14 ;  /* 0x0000000eff007987 */ /* 0x0001e8000810080e */
[----:B------:R-:W3:Y:S02]  /*53f0*/  LD.E R15, desc[UR10][R12.64+0x4] ;  /* 0x0000040a0c0f7980 */ /* 0x000ee4000c101900 */
        /* <DEDUP_REMOVED lines=14> */
.L_x_110:
[----:B------:R-:W-:Y:S01]  /*54e0*/  IMAD.MOV.U32 R33, RZ, RZ, R8 ;  /* 0x000000ffff217224 */ /* 0x000fe200078e0008 */
[----:B------:R-:W-:Y:S06]  /*54f0*/  BRA.U !UP1, `(.L_x_101) ;  /* 0x0000000109747547 */ /* 0x000fec000b800000 */
[----:B------:R-:W-:Y:S01]  /*5500*/  IADD3 R9, P0, PT, R9, UR4, RZ ;  /* 0x0000000409097c10 */ /* 0x000fe2000ff1e0ff */
[----:B------:R-:W-:-:S03]  /*5510*/  ULEA UR4, UR4, UR12, 0x2 ;  /* 0x0000000c04047291 */ /* 0x000fc6000f8e10ff */
[----:B------:R-:W-:Y:S02]  /*5520*/  IADD3.X R20, PT, PT, RZ, R20, RZ, P0, !PT ;  /* 0x00000014ff147210 */ /* 0x000fe400007fe4ff */
[----:B0-----:R-:W-:-:S04]  /*5530*/  LEA R12, P0, R9, R26, 0x2 ;  /* 0x0000001a090c7211 */ /* 0x001fc800078010ff */
[----:B------:R-:W-:Y:S01]  /*5540*/  LEA.HI.X R13, R9, R27, R20, 0x2, P0 ;  /* 0x0000001b090d7211 */ /* 0x000fe200000f1414 */
[----:B-1--4-:R-:W2:Y:S04]  /*5550*/  LDL R14, [UR4] ;  /* 0x00000004ff0e7983 */ /* 0x012ea80008100800 */
[----:B------:R-:W3:Y:S01]  /*5560*/  LD.E R9, desc[UR10][R12.64] ;  /* 0x0000000a0c097980 */ /* 0x000ee2000c101900 */
[----:B------:R-:W-:Y:S02]  /*5570*/  IMAD.MOV.U32 R33, RZ, RZ, R8 ;  /* 0x000000ffff217224 */ /* 0x000fe400078e0008 */
[----:B---3--:R-:W-:Y:S01]  /*5580*/  FMUL R16, R10, R9 ;  /* 0x000000090a107220 */ /* 0x008fe20000400000 */
[----:B------:R-:W-:-:S04]  /*5590*/  MOV R9, UR8 ;  /* 0x0000000800097c02 */ /* 0x000fc80008000f00 */
[----:B------:R-:W-:Y:S01]  /*55a0*/  ISETP.NE.AND P0, PT, R9, 0x1, PT ;  /* 0x000000010900780c */ /* 0x000fe20003f05270 */
[----:B--2---:R-:W-:-:S05]  /*55b0*/  FFMA R14, R11, R14, R16 ;  /* 0x0000000e0b0e7223 */ /* 0x004fca0000000010 */
[----:B------:R2:W-:Y:S07]  /*55c0*/  STL [UR4], R14 ;  /* 0x0000000eff007987 */ /* 0x0005ee0008100804 */
[----:B------:R-:W-:Y:S05]  /*55d0*/  @!P0 BRA `(.L_x_101) ;  /* 0x00000000003c8947 */ /* 0x000fea0003800000 */
[----:B------:R-:W2:Y:S04]  /*55e0*/  LD.E R9, desc[UR10][R12.64+0x4] ;  /* 0x0000040a0c097980 */ /* 0x000ea8000c101900 */
[----:B------:R-:W3:Y:S01]  /*55f0*/  LDL R15, [UR4+0x4] ;  /* 0x00000404ff0f7983 */ /* 0x000ee20008100800 */
[----:B------:R-:W-:Y:S01]  /*5600*/  MOV R33, R8 ;  /* 0x0000000800217202 */ /* 0x000fe20000000f00 */
[----:B--2---:R-:W-:Y:S01]  /*5610*/  FMUL R14, R10, R9 ;  /* 0x000000090a0e7220 */ /* 0x004fe20000400000 */
[----:B------:R-:W-:-:S03]  /*5620*/  MOV R9, UR8 ;  /* 0x0000000800097c02 */ /* 0x000fc60008000f00 */
[----:B---3--:R-:W-:Y:S01]  /*5630*/  FFMA R14, R11, R15, R14 ;  /* 0x0000000f0b0e7223 */ /* 0x008fe2000000000e */
[----:B------:R-:W-:-:S04]  /*5640*/  ISETP.NE.AND P0, PT, R9, 0x2, PT ;  /* 0x000000020900780c */ /* 0x000fc80003f05270 */
[----:B------:R3:W-:Y:S09]  /*5650*/  STL [UR4+0x4], R14 ;  /* 0x0000040eff007987 */ /* 0x0007f20008100804 */
[----:B---3--:R-:W-:Y:S05]  /*5660*/  @!P0 BRA `(.L_x_101) ;  /* 0x0000000000188947 */ /* 0x008fea0003800000 */
[----:B------:R-:W2:Y:S04]  /*5670*/  LD.E R13, desc[UR10][R12.64+0x8] ;  /* 0x0000080a0c0d7980 */ /* 0x000ea8000c101900 */
[----:B------:R-:W3:Y:S01]  /*5680*/  LDL R9, [UR4+0x8] ;  /* 0x00000804ff097983 */ /* 0x000ee20008100800 */
[----:B------:R-:W-:Y:S02]  /*5690*/  IMAD.MOV.U32 R33, RZ, RZ, R8 ;  /* 0x000000ffff217224 */ /* 0x000fe400078e0008 */
[----:B--2---:R-:W-:-:S04]  /*56a0*/  FMUL R10, R10, R13 ;  /* 0x0000000d0a0a7220 */ /* 0x004fc80000400000 */
[----:B---3--:R-:W-:-:S05]  /*56b0*/  FFMA R10, R11, R9, R10 ;  /* 0x000000090b0a7223 */ /* 0x008fca000000000a */
[----:B------:R3:W-:Y:S02]  /*56c0*/  STL [UR4+0x8], R10 ;  /* 0x0000080aff007987 */ /* 0x0007e40008100804 */
.L_x_101:
[----:B------:R-:W-:Y:S05]  /*56d0*/  BSYNC.RECONVERGENT B3 ;  /* 0x0000000000037941 */ /* 0x000fea0003800200 */
.L_x_100:
[----:B------:R-:W-:-:S04]  /*56e0*/  IADD3 R23, PT, PT, R23, 0x1, RZ ;  /* 0x0000000117177810 */ /* 0x000fc80007ffe0ff */
[----:B------:R-:W-:-:S13]  /*56f0*/  ISETP.NE.AND P0, PT, R23, R2, PT ;  /* 0x000000021700720c */ /* 0x000fda0003f05270 */
[----:B------:R-:W-:Y:S05]  /*5700*/  @P0 BRA `(.L_x_111) ;  /* 0xffffffe400ac0947 */ /* 0x000fea000383ffff */
[----:B------:R-:W-:Y:S05]  /*5710*/  BSYNC.RECONVERGENT B2 ;  /* 0x0000000000027941 */ /* 0x000fea0003800200 */
.L_x_99:
[C---:B------:R-:W-:Y:S01]  /*5720*/  IADD3 R0, PT, PT, R22.reuse, 0x1800000, RZ ;  /* 0x0180000016007810 */ /* 0x040fe20007ffe0ff */
[----:B------:R-:W-:Y:S01]  /*5730*/  IMAD.U32 R2, RZ, RZ, UR9 ;  /* 0x00000009ff027e24 */ /* 0x000fe2000f8e00ff */
[----:B------:R-:W-:Y:S01]  /*5740*/  BSSY.RECONVERGENT B2, `(.L_x_112) ;  /* 0x000000f000027945 */ /* 0x000fe20003800200 */
[----:B------:R-:W-:Y:S02]  /*5750*/  FSETP.GT.AND P3, PT, R22, RZ, PT ;  /* 0x000000ff1600720b */ /* 0x000fe40003f64000 */
[----:B------:R-:W-:Y:S02]  /*5760*/  LOP3.LUT R0, R0, 0x7f800000, RZ, 0xc0, !PT ;  /* 0x7f80000000007812 */ /* 0x000fe400078ec0ff */
[----:B------:R-:W-:Y:S02]  /*5770*/  ISETP.GE.U32.AND P4, PT, R2, 0xf, PT ;  /* 0x0000000f0200780c */ /* 0x000fe40003f86070 */
[----:B------:R-:W-:-:S13]  /*5780*/  ISETP.GT.U32.AND P0, PT, R0, 0x1ffffff, PT ;  /* 0x01ffffff0000780c */ /* 0x000fda0003f04070 */
[----:B------:R-:W-:Y:S05]  /*5790*/  @P0 BRA `(.L_x_113) ;  /* 0x0000000000140947 */ /* 0x000fea0003800000 */
[----:B------:R-:W-:Y:S02]  /*57a0*/  MOV R7, R22 ;  /* 0x0000001600077202 */ /* 0x000fe40000000f00 */
[----:B---3--:R-:W-:-:S07]  /*57b0*/  MOV R10, 0x57d0 ;  /* 0x000057d0000a7802 */ /* 0x008fce0000000f00 */
[----:B012-45:R-:W-:Y:S05]  /*57c0*/  CALL.REL.NOINC `($__internal_1_$__cuda_sm20_rcp_rn_f32_slowpath) ;  /* 0x0000005400ac7944 */ /* 0x037fea0003c00000 */
[----:B------:R-:W-:Y:S01]  /*57d0*/  MOV R0, R9 ;  /* 0x0000000900007202 */ /* 0x000fe20000000f00 */
[----:B------:R-:W-:Y:S06]  /*57e0*/  BRA `(.L_x_114) ;  /* 0x0000000000107947 */ /* 0x000fec0003800000 */
.L_x_113:
[----:B------:R-:W0:Y:S02]  /*57f0*/  MUFU.RCP R3, R22 ;  /* 0x0000001600037308 */ /* 0x000e240000001000 */
[----:B0-----:R-:W-:-:S04]  /*5800*/  FFMA R0, R22, R3, -1 ;  /* 0xbf80000016007423 */ /* 0x001fc80000000003 */
[----:B------:R-:W-:-:S04]  /*5810*/  FADD.FTZ R0, -R0, -RZ ;  /* 0x800000ff00007221 */ /* 0x000fc80000010100 */
[----:B------:R-:W-:-:S07]  /*5820*/  FFMA R0, R3, R0, R3 ;  /* 0x0000000003007223 */ /* 0x000fce0000000003 */
.L_x_114:
[----:B------:R-:W-:Y:S05]  /*5830*/  BSYNC.RECONVERGENT B2 ;  /* 0x0000000000027941 */ /* 0x000fea0003800200 */
.L_x_112:
[----:B------:R-:W-:Y:S01]  /*5840*/  FSEL R0, R0, RZ, P3 ;  /* 0x000000ff00007208 */ /* 0x000fe20001800000 */
[----:B------:R-:W-:Y:S01]  /*5850*/  IMAD.MOV.U32 R7, RZ, RZ, RZ ;  /* 0x000000ffff077224 */ /* 0x000fe200078e00ff */
[----:B------:R-:W-:Y:S06]  /*5860*/  @!P4 BRA `(.L_x_115) ;  /* 0x0000000000acc947 */ /* 0x000fec0003800000 */
[----:B------:R-:W-:-:S07]  /*5870*/  HFMA2 R7, -RZ, RZ, 0, 0 ;  /* 0x00000000ff077431 */ /* 0x000fce00000001ff */
.L_x_116:
[----:B------:R-:W-:-:S05]  /*5880*/  LEA R20, R7, UR12, 0x2 ;  /* 0x0000000c07147c11 */ /* 0x000fca000f8e10ff */
[----:B0--3--:R-:W3:Y:S04]  /*5890*/  LDL.128 R8, [R20] ;  /* 0x0000000014087983 */ /* 0x009ee80000100c00 */
[----:B-12-4-:R-:W2:Y:S04]  /*58a0*/  LDL.128 R12, [R20+0x10] ;  /* 0x00001000140c7983 */ /* 0x016ea80000100c00 */
[----:B------:R-:W4:Y:S04]  /*58b0*/  LDL.128 R16, [R20+0x20] ;  /* 0x0000200014107983 */ /* 0x000f280000100c00 */
[----:B-----5:R-:W4:Y:S01]  /*58c0*/  LDL.128 R24, [R20+0x30] ;  /* 0x0000300014187983 */ /* 0x020f220000100c00 */
[C---:B------:R-:W-:Y:S01]  /*58d0*/  IMAD.WIDE.U32 R2, R7.reuse, 0x4, R28 ;  /* 0x0000000407027825 */ /* 0x040fe200078e001c */
[----:B------:R-:W-:-:S04]  /*58e0*/  IADD3 R7, PT, PT, R7, 0x10, RZ ;  /* 0x0000001007077810 */ /* 0x000fc80007ffe0ff */
[----:B------:R-:W-:Y:S01]  /*58f0*/  ISETP.NE.AND P0, PT, R7, UR7, PT ;  /* 0x0000000707007c0c */ /* 0x000fe2000bf05270 */
[C---:B---3--:R-:W-:Y:S01]  /*5900*/  FMUL R21, R0.reuse, R8 ;  /* 0x0000000800157220 */ /* 0x048fe20000400000 */
        /* <DEDUP_REMOVED lines=9> */
[C---:B----4-:R-:W-:Y:S01]  /*59a0*/  FMUL R17, R0.reuse, R17 ;  /* 0x0000001100117220 */ /* 0x050fe20000400000 */
[C---:B------:R-:W-:Y:S01]  /*59b0*/  FMUL R19, R0.reuse, R19 ;  /* 0x0000001300137220 */ /* 0x040fe20000400000 */
[C---:B------:R-:W-:Y:S01]  /*59c0*/  FMUL R25, R0.reuse, R25 ;  /* 0x0000001900197220 */ /* 0x040fe20000400000 */
        /* <DEDUP_REMOVED lines=20> */
[----:B------:R-:W-:-:S07]  /*5b10*/  IMAD.U32 R7, RZ, RZ, UR7 ;  /* 0x00000007ff077e24 */ /* 0x000fce000f8e00ff */
.L_x_115:
[----:B------:R-:W-:-:S09]  /*5b20*/  UISETP.NE.AND UP1, UPT, UR15, URZ, UPT ;  /* 0x000000ff0f00728c */ /* 0x000fd2000bf25270 */
[----:B------:R-:W-:Y:S05]  /*5b30*/  BRA.U !UP1, `(.L_x_117) ;  /* 0x0000000109e07547 */ /* 0x000fea000b800000 */
[----:B------:R-:W-:Y:S01]  /*5b40*/  ISETP.GE.U32.AND P0, PT, R6, 0x7, PT ;  /* 0x000000070600780c */ /* 0x000fe20003f06070 */
[----:B------:R-:W-:-:S12]  /*5b50*/  UISETP.NE.AND UP1, UPT, UR16, URZ, UPT ;  /* 0x000000ff1000728c */ /* 0x000fd8000bf25270 */
[----:B------:R-:W-:Y:S05]  /*5b60*/  @!P0 BRA `(.L_x_118) ;  /* 0x0000000000548947 */ /* 0x000fea0003800000 */
[----:B-1--4-:R-:W-:-:S05]  /*5b70*/  LEA R16, R7, UR12, 0x2 ;  /* 0x0000000c07107c11 */ /* 0x012fca000f8e10ff */
[----:B0-2---:R-:W2:Y:S04]  /*5b80*/  LDL.128 R12, [R16] ;  /* 0x00000000100c7983 */ /* 0x005ea80000100c00 */
[----:B---3--:R-:W3:Y:S01]  /*5b90*/  LDL.128 R8, [R16+0x10] ;  /* 0x0000100010087983 */ /* 0x008ee20000100c00 */
[C---:B------:R-:W-:Y:S01]  /*5ba0*/  IMAD.WIDE.U32 R2, R7.reuse, 0x4, R28 ;  /* 0x0000000407027825 */ /* 0x040fe200078e001c */
[----:B------:R-:W-:-:S03]  /*5bb0*/  IADD3 R7, PT, PT, R7, 0x8, RZ ;  /* 0x0000000807077810 */ /* 0x000fc60007ffe0ff */
[C---:B--2---:R-:W-:Y:S01]  /*5bc0*/  FMUL R17, R0.reuse, R12 ;  /* 0x0000000c00117220 */ /* 0x044fe20000400000 */
[C---:B------:R-:W-:Y:S01]  /*5bd0*/  FMUL R13, R0.reuse, R13 ;  /* 0x0000000d000d7220 */ /* 0x040fe20000400000 */
[C---:B------:R-:W-:Y:S01]  /*5be0*/  FMUL R19, R0.reuse, R14 ;  /* 0x0000000e00137220 */ /* 0x040fe20000400000 */
[C---:B------:R-:W-:Y:S01]  /*5bf0*/  FMUL R15, R0.reuse, R15 ;  /* 0x0000000f000f7220 */ /* 0x040fe20000400000 */
[C---:B---3--:R-:W-:Y:S01]  /*5c00*/  FMUL R21, R0.reuse, R8 ;  /* 0x0000000800157220 */ /* 0x048fe20000400000 */
[C---:B------:R-:W-:Y:S01]  /*5c10*/  FMUL R9, R0.reuse, R9 ;  /* 0x0000000900097220 */ /* 0x040fe20000400000 */
[C---:B------:R-:W-:Y:S01]  /*5c20*/  FMUL R23, R0.reuse, R10 ;  /* 0x0000000a00177220 */ /* 0x040fe20000400000 */
        /* <DEDUP_REMOVED lines=9> */
.L_x_118:
[----:B------:R-:W-:Y:S05]  /*5cc0*/  BRA.U !UP1, `(.L_x_117) ;  /* 0x00000001097c7547 */ /* 0x000fea000b800000 */
[----:B------:R-:W-:Y:S01]  /*5cd0*/  ISETP.GE.U32.AND P0, PT, R5, 0x3, PT ;  /* 0x000000030500780c */ /* 0x000fe20003f06070 */
[----:B------:R-:W-:-:S12]  /*5ce0*/  UISETP.NE.AND UP1, UPT, UR8, URZ, UPT ;  /* 0x000000ff0800728c */ /* 0x000fd8000bf25270 */
[----:B------:R-:W-:Y:S05]  /*5cf0*/  @!P0 BRA `(.L_x_119) ;  /* 0x0000000000308947 */ /* 0x000fea0003800000 */
[----:B------:R-:W-:-:S06]  /*5d00*/  LEA R8, R7, UR12, 0x2 ;  /* 0x0000000c07087c11 */ /* 0x000fcc000f8e10ff */
[----:B0--3--:R-:W3:Y:S01]  /*5d10*/  LDL.128 R8, [R8] ;  /* 0x0000000008087983 */ /* 0x009ee20000100c00 */
[C---:B------:R-:W-:Y:S01]  /*5d20*/  IMAD.WIDE.U32 R2, R7.reuse, 0x4, R28 ;  /* 0x0000000407027825 */ /* 0x040fe200078e001c */
[----:B------:R-:W-:-:S03]  /*5d30*/  IADD3 R7, PT, PT, R7, 0x4, RZ ;  /* 0x0000000407077810 */ /* 0x000fc60007ffe0ff */
[C---:B---3--:R-:W-:Y:S01]  /*5d40*/  FMUL R13, R0.reuse, R8 ;  /* 0x00000008000d7220 */ /* 0x048fe20000400000 */
[C---:B------:R-:W-:Y:S01]  /*5d50*/  FMUL R9, R0.reuse, R9 ;  /* 0x0000000900097220 */ /* 0x040fe20000400000 */
[C---:B------:R-:W-:Y:S01]  /*5d60*/  FMUL R15, R0.reuse, R10 ;  /* 0x0000000a000f7220 */ /* 0x040fe20000400000 */
[----:B------:R-:W-:Y:S02]  /*5d70*/  FMUL R11, R0, R11 ;  /* 0x0000000b000b7220 */ /* 0x000fe40000400000 */
[----:B------:R0:W-:Y:S04]  /*5d80*/  STG.E desc[UR10][R2.64], R13 ;  /* 0x0000000d02007986 */ /* 0x0001e8000c10190a */
[----:B------:R0:W-:Y:S04]  /*5d90*/  STG.E desc[UR10][R2.64+0x4], R9 ;  /* 0x0000040902007986 */ /* 0x0001e8000c10190a */
[----:B------:R0:W-:Y:S04]  /*5da0*/  STG.E desc[UR10][R2.64+0x8], R15 ;  /* 0x0000080f02007986 */ /* 0x0001e8000c10190a */
[----:B------:R0:W-:Y:S02]  /*5db0*/  STG.E desc[UR10][R2.64+0xc], R11 ;  /* 0x00000c0b02007986 */ /* 0x0001e4000c10190a */
.L_x_119:
[----:B------:R-:W-:Y:S05]  /*5dc0*/  BRA.U !UP1, `(.L_x_117) ;  /* 0x00000001093c7547 */ /* 0x000fea000b800000 */
[----:B0-----:R-:W-:-:S05]  /*5dd0*/  LEA R2, R7, UR12, 0x2 ;  /* 0x0000000c07027c11 */ /* 0x001fca000f8e10ff */
[----:B------:R-:W2:Y:S01]  /*5de0*/  LDL.64 R8, [R2] ;  /* 0x0000000002087983 */ /* 0x000ea20000100a00 */
[----:B------:R-:W-:-:S04]  /*5df0*/  IMAD.WIDE.U32 R28, R7, 0x4, R28 ;  /* 0x00000004071c7825 */ /* 0x000fc800078e001c */
[----:B------:R-:W-:-:S05]  /*5e00*/  IMAD.U32 R7, RZ, RZ, UR8 ;  /* 0x00000008ff077e24 */ /* 0x000fca000f8e00ff */
[----:B------:R-:W-:Y:S01]  /*5e10*/  ISETP.NE.AND P0, PT, R7, 0x1, PT ;  /* 0x000000010700780c */ /* 0x000fe20003f05270 */
[----:B--2---:R-:W-:-:S05]  /*5e20*/  FMUL R3, R0, R8 ;  /* 0x0000000800037220 */ /* 0x004fca0000400000 */
[----:B------:R0:W-:Y:S07]  /*5e30*/  STG.E desc[UR10][R28.64], R3 ;  /* 0x000000031c007986 */ /* 0x0001ee000c10190a */
[----:B------:R-:W-:Y:S05]  /*5e40*/  @!P0 BRA `(.L_x_117) ;  /* 0x00000000001c8947 */ /* 0x000fea0003800000 */
[----:B0-----:R-:W2:Y:S01]  /*5e50*/  LDL R3, [R2+0x8] ;  /* 0x0000080002037983 */ /* 0x001ea20000100800 */
[----:B------:R-:W-:Y:S01]  /*5e60*/  MOV R7, UR8 ;  /* 0x0000000800077c02 */ /* 0x000fe20008000f00 */
[----:B------:R-:W-:-:S03]  /*5e70*/  FMUL R9, R0, R9 ;  /* 0x0000000900097220 */ /* 0x000fc60000400000 */
[----:B------:R-:W-:Y:S02]  /*5e80*/  ISETP.NE.AND P0, PT, R7, 0x2, PT ;  /* 0x000000020700780c */ /* 0x000fe40003f05270 */
[----:B------:R0:W-:Y:S11]  /*5e90*/  STG.E desc[UR10][R28.64+0x4], R9 ;  /* 0x000004091c007986 */ /* 0x0001f6000c10190a */
[----:B--2---:R-:W-:-:S05]  /*5ea0*/  @P0 FMUL R3, R0, R3 ;  /* 0x0000000300030220 */ /* 0x004fca0000400000 */
[----:B------:R0:W-:Y:S02]  /*5eb0*/  @P0 STG.E desc[UR10][R28.64+0x8], R3 ;  /* 0x000008031c000986 */ /* 0x0001e4000c10190a */
.L_x_117:
[----:B0-----:R-:W0:Y:S01]  /*5ec0*/  LDC.64 R2, c[0x0][0x398] ;  /* 0x0000e600ff027b82 */ /* 0x001e220000000a00 */
[----:B------:R-:W-:Y:S01]  /*5ed0*/  FSETP.GT.AND P0, PT, R22, RZ, PT ;  /* 0x000000ff1600720b */ /* 0x000fe20003f04000 */
[----:B------:R-:W-:Y:S01]  /*5ee0*/  BSSY.RECONVERGENT B2, `(.L_x_120) ;  /* 0x0000020000027945 */ /* 0x000fe20003800200 */
[----:B------:R-:W-:Y:S01]  /*5ef0*/  MOV R7, 0xff800000 ;  /* 0xff80000000077802 */ /* 0x000fe20000000f00 */
[----:B0-----:R-:W-:-:S10]  /*5f00*/  IMAD.WIDE.U32 R2, R31, 0x4, R2 ;  /* 0x000000041f027825 */ /* 0x001fd400078e0002 */
[----:B------:R-:W-:Y:S05]  /*5f10*/  @!P0 BRA `(.L_x_121) ;  /* 0x0000000000708947 */ /* 0x000fea0003800000 */
[C---:B------:R-:W-:Y:S01]  /*5f20*/  FMUL R7, R22.reuse, 8388608 ;  /* 0x4b00000016077820 */ /* 0x040fe20000400000 */
[----:B------:R-:W-:Y:S01]  /*5f30*/  FSETP.GEU.AND P0, PT, R22, 1.175494350822287508e-38, PT ;  /* 0x008000001600780b */ /* 0x000fe20003f0e000 */
[----:B------:R-:W-:-:S03]  /*5f40*/  HFMA2 R9, -RZ, RZ, 1.5048828125, 33.21875 ;  /* 0x3e055027ff097431 */ /* 0x000fc600000001ff */
[----:B------:R-:W-:-:S05]  /*5f50*/  FSEL R7, R7, R22, !P0 ;  /* 0x0000001607077208 */ /* 0x000fca0004000000 */
[----:B------:R-:W-:-:S05]  /*5f60*/  VIADD R0, R7, 0xc0d55555 ;  /* 0xc0d5555507007836 */ /* 0x000fca0000000000 */
[----:B------:R-:W-:-:S04]  /*5f70*/  LOP3.LUT R8, R0, 0xff800000, RZ, 0xc0, !PT ;  /* 0xff80000000087812 */ /* 0x000fc800078ec0ff */
[----:B------:R-:W-:-:S05]  /*5f80*/  IADD3 R0, PT, PT, R7, -R8, RZ ;  /* 0x8000000807007210 */ /* 0x000fca0007ffe0ff */
[----:B---3--:R-:W-:Y:S01]  /*5f90*/  FADD R10, R0, -1 ;  /* 0xbf800000000a7421 */ /* 0x008fe20000000000 */
[----:B------:R-:W-:Y:S02]  /*5fa0*/  FSEL R0, RZ, -23, P0 ;  /* 0xc1b80000ff007808 */ /* 0x000fe40000000000 */
[----:B------:R-:W-:Y:S01]  /*5fb0*/  ISETP.GT.U32.AND P0, PT, R7, 0x7f7fffff, PT ;  /* 0x7f7fffff0700780c */ /* 0x000fe20003f04070 */
[----:B------:R-:W-:-:S04]  /*5fc0*/  FFMA R9, R10, -R9, 0.14084610342979431152 ;  /* 0x3e1039f60a097423 */ /* 0x000fc80000000809 */
[----:B------:R-:W-:-:S04]  /*5fd0*/  FFMA R9, R10, R9, -0.12148627638816833496 ;  /* 0xbdf8cdcc0a097423 */ /* 0x000fc80000000009 */
[----:B------:R-:W-:-:S04]  /*5fe0*/  FFMA R9, R10, R9, 0.13980610668659210205 ;  /* 0x3e0f29550a097423 */ /* 0x000fc80000000009 */
[----:B------:R-:W-:-:S04]  /*5ff0*/  FFMA R9, R10, R9, -0.16684235632419586182 ;  /* 0xbe2ad8b90a097423 */ /* 0x000fc80000000009 */
[----:B------:R-:W-:-:S04]  /*6000*/  FFMA R9, R10, R9, 0.20012299716472625732 ;  /* 0x3e4ced0b0a097423 */ /* 0x000fc80000000009 */
[----:B------:R-:W-:-:S04]  /*6010*/  FFMA R9, R10, R9, -0.24999669194221496582 ;  /* 0xbe7fff220a097423 */ /* 0x000fc80000000009 */
[----:B------:R-:W-:-:S04]  /*6020*/  FFMA R9, R10, R9, 0.33333182334899902344 ;  /* 0x3eaaaa780a097423 */ /* 0x000fc80000000009 */
[C---:B------:R-:W-:Y:S01]  /*6030*/  FFMA R11, R10.reuse, R9, -0.5 ;  /* 0xbf0000000a0b7423 */ /* 0x040fe20000000009 */
[----:B------:R-:W-:Y:S01]  /*6040*/  I2FP.F32.S32 R9, R8 ;  /* 0x0000000800097245 */ /* 0x000fe20000201400 */
[----:B------:R-:W-:Y:S02]  /*6050*/  IMAD.MOV.U32 R8, RZ, RZ, 0x7f800000 ;  /* 0x7f800000ff087424 */ /* 0x000fe400078e00ff */
[C---:B------:R-:W-:Y:S02]  /*6060*/  FMUL R11, R10.reuse, R11 ;  /* 0x0000000b0a0b7220 */ /* 0x040fe40000400000 */
[----:B------:R-:W-:Y:S02]  /*6070*/  FFMA R0, R9, 1.1920928955078125e-07, R0 ;  /* 0x3400000009007823 */ /* 0x000fe40000000000 */
[----:B------:R-:W-:-:S04]  /*6080*/  FFMA R11, R10, R11, R10 ;  /* 0x0000000b0a0b7223 */ /* 0x000fc8000000000a */
[----:B------:R-:W-:Y:S01]  /*6090*/  FFMA R0, R0, 0.69314718246459960938, R11 ;  /* 0x3f31721800007823 */ /* 0x000fe2000000000b */
[C---:B------:R-:W-:Y:S01]  /*60a0*/  @P0 FFMA R0, R7.reuse, R8, +INF ;  /* 0x7f80000007000423 */ /* 0x040fe20000000008 */
[----:B------:R-:W-:-:S04]  /*60b0*/  FSETP.NEU.AND P0, PT, R7, RZ, PT ;  /* 0x000000ff0700720b */ /* 0x000fc80003f0d000 */
[----:B------:R-:W-:-:S05]  /*60c0*/  FSEL R0, R0, -INF , P0 ;  /* 0xff80000000007808 */ /* 0x000fca0000000000 */
[----:B------:R-:W-:-:S07]  /*60d0*/  FADD R7, R33, R0 ;  /* 0x0000000021077221 */ /* 0x000fce0000000000 */
.L_x_121:
[----:B------:R-:W-:Y:S05]  /*60e0*/  BSYNC.RECONVERGENT B2 ;  /* 0x0000000000027941 */ /* 0x000fea0003800200 */
.L_x_120:
[----:B------:R0:W-:Y:S01]  /*60f0*/  STG.E desc[UR10][R2.64], R7 ;  /* 0x0000000702007986 */ /* 0x0001e2000c10190a */
[----:B------:R-:W-:Y:S05]  /*6100*/  BRA `(.L_x_122) ;  /* 0x0000000000fc7947 */ /* 0x000fea0003800000 */
.L_x_95:
[----:B------:R-:W-:Y:S01]  /*6110*/  UISETP.GE.U32.AND UP1, UPT, UR9, 0xf, UPT ;  /* 0x0000000f0900788c */ /* 0x000fe2000bf26070 */
[----:B------:R-:W-:-:S08]  /*6120*/  MOV R7, RZ ;  /* 0x000000ff00077202 */ /* 0x000fd00000000f00 */
[----:B------:R-:W-:Y:S05]  /*6130*/  BRA.U !UP1, `(.L_x_123) ;  /* 0x0000000109587547 */ /* 0x000fea000b800000 */
[----:B------:R-:W-:-:S07]  /*6140*/  MOV R7, RZ ;  /* 0x000000ff00077202 */ /* 0x000fce0000000f00 */
.L_x_124:
[----:B0-----:R-:W-:-:S04]  /*6150*/  IMAD.WIDE.U32 R2, R7, 0x4, R28 ;  /* 0x0000000407027825 */ /* 0x001fc800078e001c */
[----:B------:R-:W-:Y:S01]  /*6160*/  VIADD R7, R7, 0x10 ;  /* 0x0000001007077836 */ /* 0x000fe20000000000 */
[----:B------:R0:W-:Y:S04]  /*6170*/  STG.E desc[UR10][R2.64], RZ ;  /* 0x000000ff02007986 */ /* 0x0001e8000c10190a */
        /* <DEDUP_REMOVED lines=18> */
.L_x_123:
[----:B------:R-:W-:-:S09]  /*62a0*/  UISETP.NE.AND UP1, UPT, UR15, URZ, UPT ;  /* 0x000000ff0f00728c */ /* 0x000fd2000bf25270 */
[----:B------:R-:W-:Y:S05]  /*62b0*/  BRA.U !UP1, `(.L_x_125) ;  /* 0x0000000109807547 */ /* 0x000fea000b800000 */
[----:B------:R-:W-:Y:S01]  /*62c0*/  ISETP.GE.U32.AND P0, PT, R6, 0x7, PT ;  /* 0x000000070600780c */ /* 0x000fe20003f06070 */
[----:B------:R-:W-:-:S12]  /*62d0*/  UISETP.NE.AND UP1, UPT, UR16, URZ, UPT ;  /* 0x000000ff1000728c */ /* 0x000fd8000bf25270 */
        /* <DEDUP_REMOVED lines=11> */
.L_x_126:
[----:B------:R-:W-:Y:S05]  /*6390*/  BRA.U !UP1, `(.L_x_125) ;  /* 0x0000000109487547 */ /* 0x000fea000b800000 */
[----:B------:R-:W-:Y:S01]  /*63a0*/  ISETP.GE.U32.AND P0, PT, R5, 0x3, PT ;  /* 0x000000030500780c */ /* 0x000fe20003f06070 */
[----:B------:R-:W-:-:S12]  /*63b0*/  UISETP.NE.AND UP1, UPT, UR8, URZ, UPT ;  /* 0x000000ff0800728c */ /* 0x000fd8000bf25270 */
        /* <DEDUP_REMOVED lines=11> */
[----:B---3--:R-:W-:Y:S05]  /*6470*/  @!P0 BRA `(.L_x_125) ;  /* 0x0000000000108947 */ /* 0x008fea0003800000 */
[----:B------:R-:W-:Y:S01]  /*6480*/  MOV R0, UR8 ;  /* 0x0000000800007c02 */ /* 0x000fe20008000f00 */
[----:B------:R3:W-:Y:S03]  /*6490*/  STG.E desc[UR10][R28.64+0x4], RZ ;  /* 0x000004ff1c007986 */ /* 0x0007e6000c10190a */
[----:B------:R-:W-:-:S13]  /*64a0*/  ISETP.NE.AND P0, PT, R0, 0x2, PT ;  /* 0x000000020000780c */ /* 0x000fda0003f05270 */
[----:B------:R3:W-:Y:S02]  /*64b0*/  @P0 STG.E desc[UR10][R28.64+0x8], RZ ;  /* 0x000008ff1c000986 */ /* 0x0007e4000c10190a */
.L_x_125:
[----:B012---:R-:W0:Y:S01]  /*64c0*/  LDC.64 R2, c[0x0][0x398] ;  /* 0x0000e600ff027b82 */ /* 0x007e220000000a00 */
[----:B------:R-:W-:Y:S02]  /*64d0*/  IMAD.MOV.U32 R7, RZ, RZ, -0x800000 ;  /* 0xff800000ff077424 */ /* 0x000fe400078e00ff */
[----:B0-----:R-:W-:-:S05]  /*64e0*/  IMAD.WIDE.U32 R2, R31, 0x4, R2 ;  /* 0x000000041f027825 */ /* 0x001fca00078e0002 */
[----:B------:R0:W-:Y:S02]  /*64f0*/  STG.E desc[UR10][R2.64], R7 ;  /* 0x0000000702007986 */ /* 0x0001e4000c10190a */
.L_x_122:
[----:B------:R-:W-:Y:S05]  /*6500*/  BSYNC.RECONVERGENT B1 ;  /* 0x0000000000017941 */ /* 0x000fea0003800200 */
.L_x_94:
[----:B------:R-:W-:-:S04]  /*6510*/  IADD3 R31, PT, PT, R31, UR6, RZ ;  /* 0x000000061f1f7c10 */ /* 0x000fc8000fffe0ff */
[----:B------:R-:W-:-:S13]  /*6520*/  ISETP.GE.U32.AND P0, PT, R31, UR5, PT ;  /* 0x000000051f007c0c */ /* 0x000fda000bf06070 */
[----:B------:R-:W-:Y:S05]  /*6530*/  @!P0 BRA `(.L_x_127) ;  /* 0xffffffd000188947 */ /* 0x000fea000383ffff */
[----:B------:R-:W-:Y:S05]  /*6540*/  BSYNC.RECONVERGENT B0 ;  /* 0x0000000000007941 */ /* 0x000fea0003800200 */
.L_x_93:
[----:B------:R-:W-:Y:S05]  /*6550*/  EXIT ;  /* 0x000000000000794d */ /* 0x000fea0003800000 */
.L_x_60:
[----:B------:R-:W1:Y:S01]  /*6560*/  I2F.U32.RP R0, UR13 ;  /* 0x0000000d00007d06 */ /* 0x000e620008209000 */
[----:B------:R-:W-:Y:S01]  /*6570*/  IMAD R5, RZ, RZ, -UR13 ;  /* 0x8000000dff057e24 */ /* 0x000fe2000f8e02ff */
[----:B------:R-:W-:Y:S01]  /*6580*/  ISETP.NE.U32.AND P2, PT, RZ, UR13, PT ;  /* 0x0000000dff007c0c */ /* 0x000fe2000bf45070 */
[----:B------:R-:W-:Y:S02]  /*6590*/  ULOP3.LUT UR9, UR8, 0xf, URZ, 0xc0, !UPT ;  /* 0x0000000f08097892 */ /* 0x000fe4000f8ec0ff */
[----:B------:R-:W-:Y:S02]  /*65a0*/  ULOP3.LUT UR12, UR8, 0x7, URZ, 0xc0, !UPT ;  /* 0x00000007080c7892 */ /* 0x000fe4000f8ec0ff */
[----:B------:R-:W-:Y:S02]  /*65b0*/  ULOP3.LUT UR4, UR8, 0xfffffff0, URZ, 0xc0, !UPT ;  /* 0xfffffff008047892 */ /* 0x000fe4000f8ec0ff */
[----:B------:R-:W-:Y:S01]  /*65c0*/  ULOP3.LUT UR8, UR8, 0x3, URZ, 0xc0, !UPT ;  /* 0x0000000308087892 */ /* 0x000fe2000f8ec0ff */
[----:B-1----:R-:W1:Y:S02]  /*65d0*/  MUFU.RCP R0, R0 ;  /* 0x0000000000007308 */ /* 0x002e640000001000 */
[----:B-1----:R-:W-:Y:S01]  /*65e0*/  IADD3 R2, PT, PT, R0, 0xffffffe, RZ ;  /* 0x0ffffffe00027810 */ /* 0x002fe20007ffe0ff */
[----:B------:R-:W-:-:S05]  /*65f0*/  IMAD.U32 R0, RZ, RZ, UR15 ;  /* 0x0000000fff007e24 */ /* 0x000fca000f8e00ff */
[----:B------:R1:W2:Y:S02]  /*6600*/  F2I.FTZ.U32.TRUNC.NTZ R3, R2 ;  /* 0x0000000200037305 */ /* 0x0002a4000021f000 */
[----:B-1----:R-:W-:Y:S02]  /*6610*/  HFMA2 R2, -RZ, RZ, 0, 0 ;  /* 0x00000000ff027431 */ /* 0x002fe400000001ff */
[----:B--2---:R-:W-:-:S04]  /*6620*/  IMAD R5, R5, R3, RZ ;  /* 0x0000000305057224 */ /* 0x004fc800078e02ff */
[----:B------:R-:W-:Y:S01]  /*6630*/  IMAD.HI.U32 R5, R3, R5, R2 ;  /* 0x0000000503057227 */ /* 0x000fe200078e0002 */
[----:B------:R-:W-:-:S04]  /*6640*/  MOV R2, UR9 ;  /* 0x0000000900027c02 */ /* 0x000fc80008000f00 */
[----:B------:R-:W-:Y:S01]  /*6650*/  IADD3 R2, PT, PT, R2, -0x1, RZ ;  /* 0xffffffff02027810 */ /* 0x000fe20007ffe0ff */
[----:B------:R-:W-:Y:S01]  /*6660*/  IMAD.HI.U32 R3, R5, UR15, RZ ;  /* 0x0000000f05037c27 */ /* 0x000fe2000f8e00ff */
[----:B------:R-:W-:-:S03]  /*6670*/  MOV R5, UR15 ;  /* 0x0000000f00057c02 */ /* 0x000fc60008000f00 */
[----:B------:R-:W-:-:S04]  /*6680*/  IMAD.MOV R4, RZ, RZ, -R3 ;  /* 0x000000ffff047224 */ /* 0x000fc800078e0a03 */
[----:B------:R-:W-:-:S05]  /*6690*/  IMAD R4, R4, UR13, R5 ;  /* 0x0000000d04047c24 */ /* 0x000fca000f8e0205 */
[----:B------:R-:W-:-:S13]  /*66a0*/  ISETP.GE.U32.AND P0, PT, R4, UR13, PT ;  /* 0x0000000d04007c0c */ /* 0x000fda000bf06070 */
[----:B------:R-:W-:Y:S02]  /*66b0*/  @P0 IADD3 R4, PT, PT, R4, -UR13, RZ ;  /* 0x8000000d04040c10 */ /* 0x000fe4000fffe0ff */
[----:B------:R-:W-:Y:S02]  /*66c0*/  @P0 IADD3 R3, PT, PT, R3, 0x1, RZ ;  /* 0x0000000103030810 */ /* 0x000fe40007ffe0ff */
[----:B------:R-:W-:Y:S02]  /*66d0*/  ISETP.GE.U32.AND P1, PT, R4, UR13, PT ;  /* 0x0000000d04007c0c */ /* 0x000fe4000bf26070 */
[----:B------:R-:W-:Y:S01]  /*66e0*/  ISETP.LT.U32.AND P0, PT, R0, UR13, PT ;  /* 0x0000000d00007c0c */ /* 0x000fe2000bf01070 */
[----:B------:R-:W-:-:S10]  /*66f0*/  VIADD R0, R1, 0x400 ;  /* 0x0000040001007836 */ /* 0x000fd40000000000 */
[----:B------:R-:W-:Y:S02]  /*6700*/  @P1 IADD3 R3, PT, PT, R3, 0x1, RZ ;  /* 0x0000000103031810 */ /* 0x000fe40007ffe0ff */
[----:B------:R-:W-:-:S04]  /*6710*/  @!P2 LOP3.LUT R3, RZ, UR13, RZ, 0x33, !PT ;  /* 0x0000000dff03ac12 */ /* 0x000fc8000f8e33ff */
[----:B------:R-:W-:-:S07]  /*6720*/  SEL R3, R3, 0x1, !P0 ;  /* 0x0000000103037807 */ /* 0x000fce0004000000 */
.L_x_176:
[----:B-1----:R-:W1:Y:S01]  /*6730*/  LDCU UR7, c[0x0][0x3ac] ;  /* 0x00007580ff0777ac */ /* 0x002e620008000800 */
[----:B0-2---:R-:W-:Y:S02]  /*6740*/  MOV R4, RZ ;  /* 0x000000ff00047202 */ /* 0x005fe40000000f00 */
[----:B-----5:R-:W-:Y:S01]  /*6750*/  MOV R30, RZ ;  /* 0x000000ff001e7202 */ /* 0x020fe20000000f00 */
[----:B------:R-:W2:Y:S01]  /*6760*/  LDCU.64 UR14, c[0x0][0x3a0] ;  /* 0x00007400ff0e77ac */ /* 0x000ea20008000a00 */
[----:B---3--:R-:W3:Y:S01]  /*6770*/  LDCU.64 UR16, c[0x0][0x390] ;  /* 0x00007200ff1077ac */ /* 0x008ee20008000a00 */
[----:B-1----:R-:W1:Y:S01]  /*6780*/  I2F.U32.RP R6, UR7 ;  /* 0x0000000700067d06 */ /* 0x002e620008209000 */
[----:B------:R-:W-:Y:S02]  /*6790*/  ISETP.NE.U32.AND P3, PT, RZ, UR7, PT ;  /* 0x00000007ff007c0c */ /* 0x000fe4000bf65070 */
[----:B--2---:R-:W-:Y:S01]  /*67a0*/  ISETP.NE.U32.AND P0, PT, RZ, UR14, PT ;  /* 0x0000000eff007c0c */ /* 0x004fe2000bf05070 */
[----:B------:R-:W2:Y:S03]  /*67b0*/  LDCU UR14, c[0x0][0x3c4] ;  /* 0x00007880ff0e77ac */ /* 0x000ea60008000800 */
[----:B------:R-:W-:Y:S01]  /*67c0*/  ISETP.NE.AND.EX P0, PT, RZ, UR15, PT, P0 ;  /* 0x0000000fff007c0c */ /* 0x000fe2000bf05300 */
        /* <DEDUP_REMOVED lines=17> */
[----:B----4-:R-:W-:Y:S01]  /*68e0*/  IMAD R9, R6, UR7, R31 ;  /* 0x0000000706097c24 */ /* 0x010fe2000f8e021f */
[----:B------:R-:W4:Y:S01]  /*68f0*/  LDCU UR7, c[0x0][0x3d0] ;  /* 0x00007a00ff0777ac */ /* 0x000f220008000800 */
[----:B------:R-:W3:Y:S02]  /*6900*/  LDC.64 R6, c[0x0][0x3b0] ;  /* 0x0000ec00ff067b82 */ /* 0x000ee40000000a00 */
[----:B-1----:R-:W-:-:S05]  /*6910*/  @P0 IMAD.WIDE.U32 R4, R9, 0x4, R4 ;  /* 0x0000000409040825 */ /* 0x002fca00078e0004 */
[----:B0-----:R0:W5:Y:S01]  /*6920*/  @P0 LDG.E.CONSTANT R30, desc[UR10][R4.64] ;  /* 0x0000000a041e0981 */ /* 0x001162000c1e9900 */
[----:B------:R-:W-:Y:S01]  /*6930*/  BSSY.RECONVERGENT B0, `(.L_x_128) ;  /* 0x0000450000007945 */ /* 0x000fe20003800200 */
[----:B---3--:R-:W1:Y:S01]  /*6940*/  I2F.U32.RP R12, R7 ;  /* 0x00000007000c7306 */ /* 0x008e620000209000 */
[----:B------:R-:W-:-:S07]  /*6950*/  ISETP.NE.U32.AND P1, PT, R7, RZ, PT ;  /* 0x000000ff0700720c */ /* 0x000fce0003f25070 */
[----:B-1----:R-:W1:Y:S02]  /*6960*/  MUFU.RCP R12, R12 ;  /* 0x0000000c000c7308 */ /* 0x002e640000001000 */
[----:B-1----:R-:W-:Y:S01]  /*6970*/  IADD3 R11, PT, PT, R12, 0xffffffe, RZ ;  /* 0x0ffffffe0c0b7810 */ /* 0x002fe20007ffe0ff */
[----:B--2---:R-:W-:-:S05]  /*6980*/  IMAD R12, R8, UR14, RZ ;  /* 0x0000000e080c7c24 */ /* 0x004fca000f8e02ff */
[----:B------:R-:W1:Y:S02]  /*6990*/  F2I.FTZ.U32.TRUNC.NTZ R11, R11 ;  /* 0x0000000b000b7305 */ /* 0x000e64000021f000 */
[----:B-1----:R-:W-:-:S04]  /*69a0*/  IMAD.MOV R10, RZ, RZ, -R11 ;  /* 0x000000ffff0a7224 */ /* 0x002fc800078e0a0b */
[----:B------:R-:W-:Y:S01]  /*69b0*/  IMAD R13, R10, R7, RZ ;  /* 0x000000070a0d7224 */ /* 0x000fe200078e02ff */
[----:B------:R-:W-:-:S05]  /*69c0*/  MOV R10, RZ ;  /* 0x000000ff000a7202 */ /* 0x000fca0000000f00 */
[----:B------:R-:W-:Y:S02]  /*69d0*/  IMAD.HI.U32 R13, R11, R13, R10 ;  /* 0x0000000d0b0d7227 */ /* 0x000fe400078e000a */
[----:B------:R-:W1:Y:S04]  /*69e0*/  LDC R11, c[0x0][0x3b8] ;  /* 0x0000ee00ff0b7b82 */ /* 0x000e680000000800 */
[----:B0-----:R-:W-:-:S04]  /*69f0*/  IMAD.HI.U32 R4, R13, R8, RZ ;  /* 0x000000080d047227 */ /* 0x001fc800078e00ff */
[----:B------:R-:W-:Y:S01]  /*6a00*/  IMAD R13, R9, R6, RZ ;  /* 0x00000006090d7224 */ /* 0x000fe200078e02ff */
[----:B------:R-:W-:-:S05]  /*6a10*/  IADD3 R4, PT, PT, -R4, RZ, RZ ;  /* 0x000000ff04047210 */ /* 0x000fca0007ffe1ff */
[----:B------:R-:W-:-:S05]  /*6a20*/  IMAD R10, R7, R4, R8 ;  /* 0x00000004070a7224 */ /* 0x000fca00078e0208 */
[----:B------:R-:W-:-:S13]  /*6a30*/  ISETP.GE.U32.AND P0, PT, R10, R7, PT ;  /* 0x000000070a00720c */ /* 0x000fda0003f06070 */
[----:B------:R-:W-:-:S05]  /*6a40*/  @P0 IMAD.IADD R10, R10, 0x1, -R7 ;  /* 0x000000010a0a0824 */ /* 0x000fca00078e0a07 */
[----:B------:R-:W-:-:S13]  /*6a50*/  ISETP.GE.U32.AND P0, PT, R10, R7, PT ;  /* 0x000000070a00720c */ /* 0x000fda0003f06070 */
[-C--:B------:R-:W-:Y:S02]  /*6a60*/  @P0 IADD3 R10, PT, PT, R10, -R7.reuse, RZ ;  /* 0x800000070a0a0210 */ /* 0x080fe40007ffe0ff */
[----:B------:R-:W-:Y:S02]  /*6a70*/  @!P1 LOP3.LUT R10, RZ, R7, RZ, 0x33, !PT ;  /* 0x00000007ff0a9212 */ /* 0x000fe400078e33ff */
[----:B------:R-:W-:Y:S02]  /*6a80*/  PLOP3.LUT P1, PT, PT, PT, UP0, 0x80, 0x8 ;  /* 0x000000000008781c */ /* 0x000fe40003f2f008 */
[----:B-1----:R-:W-:Y:S02]  /*6a90*/  IADD3 R7, PT, PT, R10, R11, -R7 ;  /* 0x0000000b0a077210 */ /* 0x002fe40007ffe807 */
[----:B------:R-:W-:Y:S02]  /*6aa0*/  IADD3 R5, P0, PT, R12, R13, RZ ;  /* 0x0000000d0c057210 */ /* 0x000fe40007f1e0ff */
[----:B------:R-:W-:-:S02]  /*6ab0*/  VIADDMNMX.U32 R4, R7, 0x1, R11, PT ;  /* 0x0000000107047846 */ /* 0x000fc4000380000b */
[----:B------:R-:W-:Y:S02]  /*6ac0*/  IADD3.X R12, PT, PT, RZ, RZ, RZ, P0, !PT ;  /* 0x000000ffff0c7210 */ /* 0x000fe400007fe4ff */
[----:B------:R-:W-:Y:S02]  /*6ad0*/  SEL R4, R4, R11, P1 ;  /* 0x0000000b04047207 */ /* 0x000fe40000800000 */
[C---:B------:R-:W-:Y:S02]  /*6ae0*/  LEA R34, P1, R5.reuse, UR16, 0x2 ;  /* 0x0000001005227c11 */ /* 0x040fe4000f8210ff */
[----:B------:R-:W-:Y:S02]  /*6af0*/  ISETP.NE.AND P0, PT, R4, RZ, PT ;  /* 0x000000ff0400720c */ /* 0x000fe40003f05270 */
[----:B------:R-:W-:Y:S01]  /*6b00*/  LEA.HI.X R35, R5, UR17, R12, 0x2, P1 ;  /* 0x0000001105237c11 */ /* 0x000fe200088f140c */
[----:B----4-:R-:W-:-:S10]  /*6b10*/  VIADD R5, R10, UR7 ;  /* 0x000000070a057c36 */ /* 0x010fd40008000000 */
[----:B------:R-:W-:Y:S05]  /*6b20*/  @P0 BRA `(.L_x_129) ;  /* 0x00000004000c0947 */ /* 0x000fea0003800000 */
[----:B------:R-:W-:-:S07]  /*6b30*/  MOV R7, RZ ;  /* 0x000000ff00077202 */ /* 0x000fce0000000f00 */
.L_x_130:
[----:B0-----:R-:W-:Y:S01]  /*6b40*/  IMAD.WIDE.U32 R4, R7, 0x4, R34 ;  /* 0x0000000407047825 */ /* 0x001fe200078e0022 */
[----:B------:R-:W-:-:S03]  /*6b50*/  MOV R6, R7 ;  /* 0x0000000700067202 */ /* 0x000fc60000000f00 */
        /* <DEDUP_REMOVED lines=19> */
[----:B------:R-:W-:-:S09]  /*6c90*/  UISETP.NE.AND UP1, UPT, UR9, URZ, UPT ;  /* 0x000000ff0900728c */ /* 0x000fd2000bf25270 */
[----:B------:R-:W-:Y:S05]  /*6ca0*/  BRA.U !UP1, `(.L_x_131) ;  /* 0x0000000109887547 */ /* 0x000fea000b800000 */
[----:B------:R-:W-:Y:S01]  /*6cb0*/  ISETP.GE.U32.AND P0, PT, R2, 0x7, PT ;  /* 0x000000070200780c */ /* 0x000fe20003f06070 */
[----:B------:R-:W-:Y:S01]  /*6cc0*/  UISETP.NE.AND UP1, UPT, UR12, URZ, UPT ;  /* 0x000000ff0c00728c */ /* 0x000fe2000bf25270 */
[----:B------:R-:W-:-:S11]  /*6cd0*/  MOV R7, UR4 ;  /* 0x0000000400077c02 */ /* 0x000fd60008000f00 */
[----:B------:R-:W-:Y:S05]  /*6ce0*/  @!P0 BRA `(.L_x_132) ;  /* 0x0000000000248947 */ /* 0x000fea0003800000 */
[----:B------:R1:W-:Y:S01]  /*6cf0*/  STG.E desc[UR10][R4.64+0x40], RZ ;  /* 0x000040ff04007986 */ /* 0x0003e2000c10190a */
[----:B------:R-:W-:-:S03]  /*6d00*/  IADD3 R7, PT, PT, R6, 0x18, RZ ;  /* 0x0000001806077810 */ /* 0x000fc60007ffe0ff */
[----:B------:R1:W-:Y:S04]  /*6d10*/  STG.E desc[UR10][R4.64+0x44], RZ ;  /* 0x000044ff04007986 */ /* 0x0003e8000c10190a */
[----:B------:R1:W-:Y:S04]  /*6d20*/  STG.E desc[UR10][R4.64+0x48], RZ ;  /* 0x000048ff04007986 */ /* 0x0003e8000c10190a */
[----:B------:R1:W-:Y:S04]  /*6d30*/  STG.E desc[UR10][R4.64+0x4c], RZ ;  /* 0x00004cff04007986 */ /* 0x0003e8000c10190a */
[----:B------:R1:W-:Y:S04]  /*6d40*/  STG.E desc[UR10][R4.64+0x50], RZ ;  /* 0x000050ff04007986 */ /* 0x0003e8000c10190a */
[----:B------:R1:W-:Y:S04]  /*6d50*/  STG.E desc[UR10][R4.64+0x54], RZ ;  /* 0x000054ff04007986 */ /* 0x0003e8000c10190a */
[----:B------:R1:W-:Y:S04]  /*6d60*/  STG.E desc[UR10][R4.64+0x58], RZ ;  /* 0x000058ff04007986 */ /* 0x0003e8000c10190a */
[----:B------:R1:W-:Y:S02]  /*6d70*/  STG.E desc[UR10][R4.64+0x5c], RZ ;  /* 0x00005cff04007986 */ /* 0x0003e4000c10190a */
.L_x_132:
[----:B------:R-:W-:Y:S05]  /*6d80*/  BRA.U !UP1, `(.L_x_131) ;  /* 0x0000000109507547 */ /* 0x000fea000b800000 */
[----:B01----:R-:W-:Y:S01]  /*6d90*/  IMAD.U32 R4, RZ, RZ, UR12 ;  /* 0x0000000cff047e24 */ /* 0x003fe2000f8e00ff */
[----:B------:R-:W-:-:S04]  /*6da0*/  UISETP.NE.AND UP1, UPT, UR8, URZ, UPT ;  /* 0x000000ff0800728c */ /* 0x000fc8000bf25270 */
[----:B------:R-:W-:-:S04]  /*6db0*/  IADD3 R4, PT, PT, R4, -0x1, RZ ;  /* 0xffffffff04047810 */ /* 0x000fc80007ffe0ff */
[----:B------:R-:W-:-:S13]  /*6dc0*/  ISETP.GE.U32.AND P0, PT, R4, 0x3, PT ;  /* 0x000000030400780c */ /* 0x000fda0003f06070 */
[C---:B------:R-:W-:Y:S01]  /*6dd0*/  @P0 IMAD.WIDE.U32 R4, R7.reuse, 0x4, R34 ;  /* 0x0000000407040825 */ /* 0x040fe200078e0022 */
[----:B------:R-:W-:-:S04]  /*6de0*/  @P0 IADD3 R7, PT, PT, R7, 0x4, RZ ;  /* 0x0000000407070810 */ /* 0x000fc80007ffe0ff */
[----:B------:R2:W-:Y:S04]  /*6df0*/  @P0 STG.E desc[UR10][R4.64], RZ ;  /* 0x000000ff04000986 */ /* 0x0005e8000c10190a */
[----:B------:R2:W-:Y:S04]  /*6e00*/  @P0 STG.E desc[UR10][R4.64+0x4], RZ ;  /* 0x000004ff04000986 */ /* 0x0005e8000c10190a */
[----:B------:R2:W-:Y:S04]  /*6e10*/  @P0 STG.E desc[UR10][R4.64+0x8], RZ ;  /* 0x000008ff04000986 */ /* 0x0005e8000c10190a */
[----:B------:R2:W-:Y:S01]  /*6e20*/  @P0 STG.E desc[UR10][R4.64+0xc], RZ ;  /* 0x00000cff04000986 */ /* 0x0005e2000c10190a */
[----:B------:R-:W-:Y:S05]  /*6e30*/  BRA.U !UP1, `(.L_x_131) ;  /* 0x0000000109247547 */ /* 0x000fea000b800000 */
[----:B------:R-:W-:-:S04]  /*6e40*/  IMAD.WIDE.U32 R34, R7, 0x4, R34 ;  /* 0x0000000407227825 */ /* 0x000fc800078e0022 */
[----:B--2---:R-:W-:Y:S01]  /*6e50*/  IMAD.U32 R4, RZ, RZ, UR8 ;  /* 0x00000008ff047e24 */ /* 0x004fe2000f8e00ff */
[----:B------:R3:W-:Y:S04]  /*6e60*/  STG.E desc[UR10][R34.64], RZ ;  /* 0x000000ff22007986 */ /* 0x0007e8000c10190a */
[----:B------:R-:W-:-:S13]  /*6e70*/  ISETP.NE.AND P0, PT, R4, 0x1, PT ;  /* 0x000000010400780c */ /* 0x000fda0003f05270 */
[----:B---3--:R-:W-:Y:S05]  /*6e80*/  @!P0 BRA `(.L_x_131) ;  /* 0x0000000000108947 */ /* 0x008fea0003800000 */
[----:B------:R-:W-:Y:S01]  /*6e90*/  MOV R4, UR8 ;  /* 0x0000000800047c02 */ /* 0x000fe20008000f00 */
[----:B------:R3:W-:Y:S03]  /*6ea0*/  STG.E desc[UR10][R34.64+0x4], RZ ;  /* 0x000004ff22007986 */ /* 0x0007e6000c10190a */
[----:B------:R-:W-:-:S13]  /*6eb0*/  ISETP.NE.AND P0, PT, R4, 0x2, PT ;  /* 0x000000020400780c */ /* 0x000fda0003f05270 */
[----:B------:R3:W-:Y:S02]  /*6ec0*/  @P0 STG.E desc[UR10][R34.64+0x8], RZ ;  /* 0x000008ff22000986 */ /* 0x0007e4000c10190a */
.L_x_131:
[----:B------:R-:W4:Y:S02]  /*6ed0*/  LDCU.64 UR14, c[0x0][0x398] ;  /* 0x00007300ff0e77ac */ /* 0x000f240008000a00 */
[----:B----4-:R-:W-:-:S04]  /*6ee0*/  UISETP.NE.U32.AND UP1, UPT, UR14, URZ, UPT ;  /* 0x000000ff0e00728c */ /* 0x010fc8000bf25070 */
[----:B------:R-:W-:-:S09]  /*6ef0*/  UISETP.NE.AND.EX UP1, UPT, UR15, URZ, UPT, UP1 ;  /* 0x000000ff0f00728c */ /* 0x000fd2000bf25310 */
[----:B------:R-:W-:Y:S05]  /*6f00*/  BRA.U !UP1, `(.L_x_133) ;  /* 0x0000003d09c87547 */ /* 0x000fea000b800000 */
[----:B012---:R-:W0:Y:S01]  /*6f10*/  LDC.64 R4, c[0x0][0x398] ;  /* 0x0000e600ff047b82 */ /* 0x007e220000000a00 */
[----:B------:R-:W-:Y:S01]  /*6f20*/  MOV R7, 0xff800000 ;  /* 0xff80000000077802 */ /* 0x000fe20000000f00 */
[----:B0-----:R-:W-:-:S05]  /*6f30*/  IMAD.WIDE.U32 R4, R31, 0x4, R4 ;  /* 0x000000041f047825 */ /* 0x001fca00078e0004 */
[----:B------:R0:W-:Y:S01]  /*6f40*/  STG.E desc[UR10][R4.64], R7 ;  /* 0x0000000704007986 */ /* 0x0001e2000c10190a */
[----:B------:R-:W-:Y:S05]  /*6f50*/  BRA `(.L_x_133) ;  /* 0x0000003c00b47947 */ /* 0x000fea0003800000 */
.L_x_129:
[----:B------:R-:W0:Y:S01]  /*6f60*/  I2F.U32.RP R12, R3 ;  /* 0x00000003000c7306 */ /* 0x000e220000209000 */
[----:B------:R-:W-:Y:S01]  /*6f70*/  HFMA2 R10, -RZ, RZ, 0, 0 ;  /* 0x00000000ff0a7431 */ /* 0x000fe200000001ff */
[----:B------:R-:W-:Y:S01]  /*6f80*/  IADD3 R7, PT, PT, RZ, -R3, RZ ;  /* 0x80000003ff077210 */ /* 0x000fe20007ffe0ff */
[----:B------:R-:W1:Y:S01]  /*6f90*/  LDCU UR7, c[0x0][0x3bc] ;  /* 0x00007780ff0777ac */ /* 0x000e620008000800 */
[----:B------:R-:W-:Y:S01]  /*6fa0*/  ISETP.NE.U32.AND P2, PT, R3, RZ, PT ;  /* 0x000000ff0300720c */ /* 0x000fe20003f45070 */
[----:B------:R-:W-:Y:S01]  /*6fb0*/  HFMA2 R14, -RZ, RZ, 0, 0 ;  /* 0x00000000ff0e7431 */ /* 0x000fe200000001ff */
[----:B------:R-:W-:Y:S01]  /*6fc0*/  BSSY.RECONVERGENT B1, `(.L_x_134) ;  /* 0x00000cb000017945 */ /* 0x000fe20003800200 */
[----:B------:R-:W2:Y:S01]  /*6fd0*/  LDCU.64 UR14, c[0x0][0x380] ;  /* 0x00007000ff0e77ac */ /* 0x000ea20008000a00 */
[----:B------:R-:W-:Y:S01]  /*6fe0*/  MOV R29, 0xff800000 ;  /* 0xff800000001d7802 */ /* 0x000fe20000000f00 */
[----:B0-----:R-:W0:Y:S01]  /*6ff0*/  MUFU.RCP R12, R12 ;  /* 0x0000000c000c7308 */ /* 0x001e220000001000 */
[----:B-1----:R-:W-:-:S02]  /*7000*/  IMAD R8, R8, UR7, RZ ;  /* 0x0000000708087c24 */ /* 0x002fc4000f8e02ff */
[----:B0-----:R-:W-:-:S06]  /*7010*/  VIADD R11, R12, 0xffffffe ;  /* 0x0ffffffe0c0b7836 */ /* 0x001fcc0000000000 */
[----:B------:R-:W0:Y:S02]  /*7020*/  F2I.FTZ.U32.TRUNC.NTZ R11, R11 ;  /* 0x0000000b000b7305 */ /* 0x000e24000021f000 */
[----:B0-----:R-:W-:-:S04]  /*7030*/  IMAD R7, R7, R11, RZ ;  /* 0x0000000b07077224 */ /* 0x001fc800078e02ff */
[----:B------:R-:W-:-:S06]  /*7040*/  IMAD.HI.U32 R10, R11, R7, R10 ;  /* 0x000000070b0a7227 */ /* 0x000fcc00078e000a */
[----:B------:R-:W-:-:S04]  /*7050*/  IMAD.HI.U32 R7, R10, R9, RZ ;  /* 0x000000090a077227 */ /* 0x000fc800078e00ff */
[----:B------:R-:W-:-:S04]  /*7060*/  IMAD.MOV R10, RZ, RZ, -R7 ;  /* 0x000000ffff0a7224 */ /* 0x000fc800078e0a07 */
[----:B------:R-:W-:-:S05]  /*7070*/  IMAD R10, R3, R10, R9 ;  /* 0x0000000a030a7224 */ /* 0x000fca00078e0209 */
[----:B------:R-:W-:-:S13]  /*7080*/  ISETP.GE.U32.AND P0, PT, R10, R3, PT ;  /* 0x000000030a00720c */ /* 0x000fda0003f06070 */
[----:B------:R-:W-:Y:S02]  /*7090*/  @P0 IADD3 R10, PT, PT, -R3, R10, RZ ;  /* 0x0000000a030a0210 */ /* 0x000fe40007ffe1ff */
[----:B------:R-:W-:Y:S02]  /*70a0*/  @P0 IADD3 R7, PT, PT, R7, 0x1, RZ ;  /* 0x0000000107070810 */ /* 0x000fe40007ffe0ff */
[----:B------:R-:W-:Y:S02]  /*70b0*/  ISETP.GE.U32.AND P1, PT, R10, R3, PT ;  /* 0x000000030a00720c */ /* 0x000fe40003f26070 */
[----:B------:R-:W-:-:S11]  /*70c0*/  MOV R10, UR13 ;  /* 0x0000000d000a7c02 */ /* 0x000fd60008000f00 */
[----:B------:R-:W-:Y:S01]  /*70d0*/  @P1 VIADD R7, R7, 0x1 ;  /* 0x0000000107071836 */ /* 0x000fe20000000000 */
[----:B------:R-:W-:Y:S02]  /*70e0*/  @!P2 LOP3.LUT R7, RZ, R3, RZ, 0x33, !PT ;  /* 0x00000003ff07a212 */ /* 0x000fe400078e33ff */
[----:B------:R-:W-:Y:S02]  /*70f0*/  IADD3 R8, P1, PT, R8, R13, RZ ;  /* 0x0000000d08087210 */ /* 0x000fe40007f3e0ff */
[----:B------:R-:W-:Y:S02]  /*7100*/  ISETP.GE.U32.AND P0, PT, R7, UR13, PT ;  /* 0x0000000d07007c0c */ /* 0x000fe4000bf06070 */
[----:B------:R-:W-:Y:S02]  /*7110*/  IADD3.X R9, PT, PT, RZ, RZ, RZ, P1, !PT ;  /* 0x000000ffff097210 */ /* 0x000fe40000ffe4ff */
[----:B--2---:R-:W-:-:S04]  /*7120*/  LEA R32, P1, R8, UR14, 0x2 ;  /* 0x0000000e08207c11 */ /* 0x004fc8000f8210ff */
[----:B------:R-:W-:-:S05]  /*7130*/  LEA.HI.X R33, R8, UR15, R9, 0x2, P1 ;  /* 0x0000000f08217c11 */ /* 0x000fca00088f1409 */
[----:B------:R-:W-:-:S04]  /*7140*/  @P0 VIADD R7, R10, 0xffffffff ;  /* 0xffffffff0a070836 */ /* 0x000fc80000000000 */
[----:B------:R-:W-:-:S07]  /*7150*/  IMAD R6, R7, R6, RZ ;  /* 0x0000000607067224 */ /* 0x000fce00078e02ff */
.L_x_141:
[----:B------:R-:W0:Y:S01]  /*7160*/  LDC R11, c[0x0][0x3d4] ;  /* 0x0000f500ff0b7b82 */ /* 0x000e220000000800 */
[----:B------:R-:W1:Y:S01]  /*7170*/  LDCU UR7, c[0x0][0x3d8] ;  /* 0x00007b00ff0777ac */ /* 0x000e620008000800 */
[----:B------:R-:W-:Y:S01]  /*7180*/  BSSY.RECONVERGENT B2, `(.L_x_135) ;  /* 0x00000ab000027945 */ /* 0x000fe20003800200 */
[----:B0-----:R-:W0:Y:S01]  /*7190*/  I2F.U32.RP R10, R11 ;  /* 0x0000000b000a7306 */ /* 0x001e220000209000 */
[----:B------:R-:W-:-:S07]  /*71a0*/  ISETP.NE.U32.AND P2, PT, R11, RZ, PT ;  /* 0x000000ff0b00720c */ /* 0x000fce0003f45070 */
[----:B0-----:R-:W0:Y:S02]  /*71b0*/  MUFU.RCP R10, R10 ;  /* 0x0000000a000a7308 */ /* 0x001e240000001000 */
[----:B0-----:R-:W-:-:S06]  /*71c0*/  VIADD R12, R10, 0xffffffe ;  /* 0x0ffffffe0a0c7836 */ /* 0x001fcc0000000000 */
[----:B------:R-:W0:Y:S02]  /*71d0*/  F2I.FTZ.U32.TRUNC.NTZ R9, R12 ;  /* 0x0000000c00097305 */ /* 0x000e24000021f000 */
[----:B0-----:R-:W-:-:S05]  /*71e0*/  IADD3 R8, PT, PT, RZ, -R9, RZ ;  /* 0x80000009ff087210 */ /* 0x001fca0007ffe0ff */
[----:B------:R-:W-:Y:S01]  /*71f0*/  IMAD R7, R8, R11, RZ ;  /* 0x0000000b08077224 */ /* 0x000fe200078e02ff */
[----:B------:R-:W-:-:S05]  /*7200*/  MOV R8, RZ ;  /* 0x000000ff00087202 */ /* 0x000fca0000000f00 */
[----:B------:R-:W-:-:S06]  /*7210*/  IMAD.HI.U32 R7, R9, R7, R8 ;  /* 0x0000000709077227 */ /* 0x000fcc00078e0008 */
        /* <DEDUP_REMOVED lines=9> */
[----:B-1----:R-:W-:-:S13]  /*72b0*/  ISETP.GE.U32.AND P0, PT, R7, UR7, PT ;  /* 0x0000000707007c0c */ /* 0x002fda000bf06070 */
[----:B------:R-:W-:Y:S05]  /*72c0*/  @P0 BRA `(.L_x_136) ;  /* 0x0000000800580947 */ /* 0x000fea0003800000 */
[----:B------:R-:W0:Y:S01]  /*72d0*/  LDC.64 R8, c[0x0][0x388] ;  /* 0x0000e200ff087b82 */ /* 0x000e220000000a00 */
[----:B------:R-:W1:Y:S01]  /*72e0*/  LDCU UR7, c[0x0][0x3c0] ;  /* 0x00007800ff0777ac */ /* 0x000e620008000800 */
[----:B0-----:R-:W-:-:S06]  /*72f0*/  IMAD.WIDE.U32 R8, R7, 0x8, R8 ;  /* 0x0000000807087825 */ /* 0x001fcc00078e0008 */
[----:B------:R-:W5:Y:S01]  /*7300*/  LDG.E.64.CONSTANT R8, desc[UR10][R8.64] ;  /* 0x0000000a08087981 */ /* 0x000f62000c1e9b00 */
[----:B------:R-:W-:Y:S02]  /*7310*/  IADD3 R7, PT, PT, -R7, RZ, RZ ;  /* 0x000000ff07077210 */ /* 0x000fe40007ffe1ff */
[----:B------:R-:W-:-:S03]  /*7320*/  MOV R19, RZ ;  /* 0x000000ff00137202 */ /* 0x000fc60000000f00 */
[----:B------:R-:W-:-:S04]  /*7330*/  IMAD R7, R11, R7, R14 ;  /* 0x000000070b077224 */ /* 0x000fc800078e020e */
[----:B-1----:R-:W-:-:S05]  /*7340*/  IMAD R7, R7, UR7, RZ ;  /* 0x0000000707077c24 */ /* 0x002fca000f8e02ff */
[----:B------:R-:W-:Y:S01]  /*7350*/  IADD3 R16, P0, PT, R7, R6, RZ ;  /* 0x0000000607107210 */ /* 0x000fe20007f1e0ff */
[----:B------:R-:W-:-:S03]  /*7360*/  IMAD.MOV.U32 R7, RZ, RZ, RZ ;  /* 0x000000ffff077224 */ /* 0x000fc600078e00ff */
[----:B------:R-:W-:-:S09]  /*7370*/  IADD3.X R15, PT, PT, RZ, RZ, RZ, P0, !PT ;  /* 0x000000ffff0f7210 */ /* 0x000fd200007fe4ff */
.L_x_137:
[C---:B------:R-:W-:Y:S01]  /*7380*/  IADD3 R11, P0, PT, R7.reuse, R16, RZ ;  /* 0x00000010070b7210 */ /* 0x040fe20007f1e0ff */
[----:B------:R-:W-:-:S03]  /*7390*/  IMAD.WIDE.U32 R12, R7, 0x4, R32 ;  /* 0x00000004070c7825 */ /* 0x000fc600078e0020 */
[----:B------:R-:W-:Y:S02]  /*73a0*/  IADD3.X R17, PT, PT, RZ, R15, RZ, P0, !PT ;  /* 0x0000000fff117210 */ /* 0x000fe400007fe4ff */
[C---:B-----5:R-:W-:Y:S01]  /*73b0*/  LEA R10, P0, R11.reuse, R8, 0x2 ;  /* 0x000000080b0a7211 */ /* 0x060fe200078010ff */
[----:B------:R-:W2:Y:S03]  /*73c0*/  LDG.E.CONSTANT R20, desc[UR10][R12.64] ;  /* 0x0000000a0c147981 */ /* 0x000ea6000c1e9900 */
[----:B------:R-:W-:Y:S01]  /*73d0*/  LEA.HI.X R11, R11, R9, R17, 0x2, P0 ;  /* 0x000000090b0b7211 */ /* 0x000fe200000f1411 */
[----:B------:R-:W3:Y:S04]  /*73e0*/  LDG.E.CONSTANT R39, desc[UR10][R12.64+0x4] ;  /* 0x0000040a0c277981 */ /* 0x000ee8000c1e9900 */
[----:B------:R-:W2:Y:S04]  /*73f0*/  LD.E R21, desc[UR10][R10.64] ;  /* 0x0000000a0a157980 */ /* 0x000ea8000c101900 */
        /* <DEDUP_REMOVED lines=13> */
[----:B--2---:R-:W-:-:S03]  /*74d0*/  FFMA R20, R20, R21, R19 ;  /* 0x0000001514147223 */ /* 0x004fc60000000013 */
[----:B------:R-:W2:Y:S01]  /*74e0*/  LDG.E.CONSTANT R21, desc[UR10][R12.64+0x20] ;  /* 0x0000200a0c157981 */ /* 0x000ea2000c1e9900 */
[----:B---3--:R-:W-:-:S03]  /*74f0*/  FFMA R20, R39, R22, R20 ;  /* 0x0000001627147223 */ /* 0x008fc60000000014 */
[----:B------:R-:W2:Y:S04]  /*7500*/  LD.E R22, desc[UR10][R10.64+0x20] ;  /* 0x0000200a0a167980 */ /* 0x000ea8000c101900 */
[----:B------:R-:W3:Y:S01]  /*7510*/  LDG.E.CONSTANT R19, desc[UR10][R12.64+0x24] ;  /* 0x0000240a0c137981 */ /* 0x000ee2000c1e9900 */
[----:B----4-:R-:W-:-:S03]  /*7520*/  FFMA R38, R41, R38, R20 ;  /* 0x0000002629267223 */ /* 0x010fc60000000014 */
[----:B------:R-:W3:Y:S04]  /*7530*/  LD.E R20, desc[UR10][R10.64+0x24] ;  /* 0x0000240a0a147980 */ /* 0x000ee8000c101900 */
        /* <DEDUP_REMOVED lines=16> */
[----:B------:R-:W4:Y:S01]  /*7640*/  LD.E R18, desc[UR10][R10.64+0x3c] ;  /* 0x00003c0a0a127980 */ /* 0x000f22000c101900 */
[----:B--2---:R-:W-:-:S04]  /*7650*/  FFMA R22, R21, R22, R40 ;  /* 0x0000001615167223 */ /* 0x004fc80000000028 */
[----:B---3--:R-:W-:-:S04]  /*7660*/  FFMA R20, R19, R20, R22 ;  /* 0x0000001413147223 */ /* 0x008fc80000000016 */
[----:B----4-:R-:W-:Y:S01]  /*7670*/  FFMA R23, R23, R24, R20 ;  /* 0x0000001817177223 */ /* 0x010fe20000000014 */
[----:B------:R-:W-:Y:S01]  /*7680*/  IMAD.MOV.U32 R20, RZ, RZ, R7 ;  /* 0x000000ffff147224 */ /* 0x000fe200078e0007 */
[----:B------:R-:W-:-:S04]  /*7690*/  IADD3 R7, PT, PT, R7, 0x10, RZ ;  /* 0x0000001007077810 */ /* 0x000fc80007ffe0ff */
[----:B------:R-:W-:Y:S01]  /*76a0*/  ISETP.NE.AND P0, PT, R7, UR4, PT ;  /* 0x0000000407007c0c */ /* 0x000fe2000bf05270 */
[----:B------:R-:W-:-:S04]  /*76b0*/  FFMA R36, R36, R37, R23 ;  /* 0x0000002524247223 */ /* 0x000fc80000000017 */
[----:B------:R-:W-:-:S04]  /*76c0*/  FFMA R27, R27, R28, R36 ;  /* 0x0000001c1b1b7223 */ /* 0x000fc80000000024 */
[----:B------:R-:W-:-:S04]  /*76d0*/  FFMA R25, R26, R25, R27 ;  /* 0x000000191a197223 */ /* 0x000fc8000000001b */
[----:B------:R-:W-:-:S04]  /*76e0*/  FFMA R38, R38, R39, R25 ;  /* 0x0000002726267223 */ /* 0x000fc80000000019 */
[----:B------:R-:W-:Y:S01]  /*76f0*/  FFMA R19, R17, R18, R38 ;  /* 0x0000001211137223 */ /* 0x000fe20000000026 */
[----:B------:R-:W-:Y:S06]  /*7700*/  @P0 BRA `(.L_x_137) ;  /* 0xfffffffc001c0947 */ /* 0x000fec000383ffff */
[----:B------:R-:W-:-:S09]  /*7710*/  UISETP.NE.AND UP1, UPT, UR9, URZ, UPT ;  /* 0x000000ff0900728c */ /* 0x000fd2000bf25270 */
[----:B------:R-:W-:Y:S05]  /*7720*/  BRA.U !UP1, `(.L_x_138) ;  /* 0x0000000509247547 */ /* 0x000fea000b800000 */
[----:B------:R-:W-:Y:S01]  /*7730*/  ISETP.GE.U32.AND P0, PT, R2, 0x7, PT ;  /* 0x000000070200780c */ /* 0x000fe20003f06070 */
[----:B------:R-:W-:Y:S01]  /*7740*/  UISETP.NE.AND UP1, UPT, UR12, URZ, UPT ;  /* 0x000000ff0c00728c */ /* 0x000fe2000bf25270 */
[----:B------:R-:W-:-:S11]  /*7750*/  MOV R17, UR4 ;  /* 0x0000000400117c02 */ /* 0x000fd60008000f00 */
[----:B------:R-:W-:Y:S05]  /*7760*/  @!P0 BRA `(.L_x_139) ;  /* 0x0000000000648947 */ /* 0x000fea0003800000 */
[----:B------:R-:W2:Y:S04]  /*7770*/  LDG.E.CONSTANT R22, desc[UR10][R12.64+0x40] ;  /* 0x0000400a0c167981 */ /* 0x000ea8000c1e9900 */
[----:B------:R-:W2:Y:S04]  /*7780*/  LD.E R21, desc[UR10][R10.64+0x40] ;  /* 0x0000400a0a157980 */ /* 0x000ea8000c101900 */
[----:B------:R-:W3:Y:S04]  /*7790*/  LDG.E.CONSTANT R24, desc[UR10][R12.64+0x44] ;  /* 0x0000440a0c187981 */ /* 0x000ee8000c1e9900 */
[----:B------:R-:W3:Y:S04]  /*77a0*/  LD.E R23, desc[UR10][R10.64+0x44] ;  /* 0x0000440a0a177980 */ /* 0x000ee8000c101900 */
[----:B------:R-:W4:Y:S04]  /*77b0*/  LDG.E.CONSTANT R26, desc[UR10][R12.64+0x48] ;  /* 0x0000480a0c1a7981 */ /* 0x000f28000c1e9900 */
[----:B------:R-:W4:Y:S04]  /*77c0*/  LD.E R25, desc[UR10][R10.64+0x48] ;  /* 0x0000480a0a197980 */ /* 0x000f28000c101900 */
[----:B------:R-:W5:Y:S04]  /*77d0*/  LDG.E.CONSTANT R28, desc[UR10][R12.64+0x4c] ;  /* 0x00004c0a0c1c7981 */ /* 0x000f68000c1e9900 */
[----:B------:R-:W5:Y:S04]  /*77e0*/  LD.E R27, desc[UR10][R10.64+0x4c] ;  /* 0x00004c0a0a1b7980 */ /* 0x000f68000c101900 */
[----:B------:R-:W5:Y:S04]  /*77f0*/  LDG.E.CONSTANT R36, desc[UR10][R12.64+0x50] ;  /* 0x0000500a0c247981 */ /* 0x000f68000c1e9900 */
[----:B------:R-:W5:Y:S04]  /*7800*/  LD.E R37, desc[UR10][R10.64+0x50] ;  /* 0x0000500a0a257980 */ /* 0x000f68000c101900 */
[----:B------:R-:W5:Y:S04]  /*7810*/  LDG.E.CONSTANT R38, desc[UR10][R12.64+0x54] ;  /* 0x0000540a0c267981 */ /* 0x000f68000c1e9900 */
[----:B------:R-:W5:Y:S04]  /*7820*/  LD.E R39, desc[UR10][R10.64+0x54] ;  /* 0x0000540a0a277980 */ /* 0x000f68000c101900 */
[----:B------:R-:W5:Y:S04]  /*7830*/  LDG.E.CONSTANT R17, desc[UR10][R12.64+0x58] ;  /* 0x0000580a0c117981 */ /* 0x000f68000c1e9900 */
[----:B------:R-:W5:Y:S04]  /*7840*/  LD.E R18, desc[UR10][R10.64+0x58] ;  /* 0x0000580a0a127980 */ /* 0x000f68000c101900 */
[----:B------:R-:W5:Y:S04]  /*7850*/  LDG.E.CONSTANT R7, desc[UR10][R12.64+0x5c] ;  /* 0x00005c0a0c077981 */ /* 0x000f68000c1e9900 */
[----:B------:R-:W5:Y:S01]  /*7860*/  LD.E R40, desc[UR10][R10.64+0x5c] ;  /* 0x00005c0a0a287980 */ /* 0x000f62000c101900 */
[----:B--2---:R-:W-:-:S04]  /*7870*/  FFMA R21, R22, R21, R19 ;  /* 0x0000001516157223 */ /* 0x004fc80000000013 */
[----:B---3--:R-:W-:-:S04]  /*7880*/  FFMA R21, R24, R23, R21 ;  /* 0x0000001718157223 */ /* 0x008fc80000000015 */
[----:B----4-:R-:W-:-:S04]  /*7890*/  FFMA R21, R26, R25, R21 ;  /* 0x000000191a157223 */ /* 0x010fc80000000015 */
[----:B-----5:R-:W-:-:S04]  /*78a0*/  FFMA R21, R28, R27, R21 ;  /* 0x0000001b1c157223 */ /* 0x020fc80000000015 */
[----:B------:R-:W-:-:S04]  /*78b0*/  FFMA R21, R36, R37, R21 ;  /* 0x0000002524157223 */ /* 0x000fc80000000015 */
[----:B------:R-:W-:-:S04]  /*78c0*/  FFMA R38, R38, R39, R21 ;  /* 0x0000002726267223 */ /* 0x000fc80000000015 */
[----:B------:R-:W-:Y:S01]  /*78d0*/  FFMA R18, R17, R18, R38 ;  /* 0x0000001211127223 */ /* 0x000fe20000000026 */
[----:B------:R-:W-:-:S03]  /*78e0*/  IADD3 R17, PT, PT, R20, 0x18, RZ ;  /* 0x0000001814117810 */ /* 0x000fc60007ffe0ff */
[----:B------:R-:W-:-:S07]  /*78f0*/  FFMA R19, R7, R40, R18 ;  /* 0x0000002807137223 */ /* 0x000fce0000000012 */
.L_x_139:
[----:B------:R-:W-:Y:S05]  /*7900*/  BRA.U !UP1, `(.L_x_138) ;  /* 0x0000000109ac7547 */ /* 0x000fea000b800000 */
[----:B------:R-:W-:Y:S01]  /*7910*/  IMAD.U32 R7, RZ, RZ, UR12 ;  /* 0x0000000cff077e24 */ /* 0x000fe2000f8e00ff */
[----:B------:R-:W-:-:S04]  /*7920*/  UISETP.NE.AND UP1, UPT, UR8, URZ, UPT ;  /* 0x000000ff0800728c */ /* 0x000fc8000bf25270 */
[----:B------:R-:W-:-:S04]  /*7930*/  IADD3 R7, PT, PT, R7, -0x1, RZ ;  /* 0xffffffff07077810 */ /* 0x000fc80007ffe0ff */
[----:B------:R-:W-:-:S13]  /*7940*/  ISETP.GE.U32.AND P0, PT, R7, 0x3, PT ;  /* 0x000000030700780c */ /* 0x000fda0003f06070 */
[----:B------:R-:W-:Y:S05]  /*7950*/  @!P0 BRA `(.L_x_140) ;  /* 0x0000000000488947 */ /* 0x000fea0003800000 */
[C---:B------:R-:W-:Y:S01]  /*7960*/  IADD3 R7, P0, PT, R17.reuse, R16, RZ ;  /* 0x0000001011077210 */ /* 0x040fe20007f1e0ff */
[----:B------:R-:W-:-:S03]  /*7970*/  IMAD.WIDE.U32 R12, R17, 0x4, R32 ;  /* 0x00000004110c7825 */ /* 0x000fc600078e0020 */
[----:B------:R-:W-:Y:S02]  /*7980*/  IADD3.X R11, PT, PT, RZ, R15, RZ, P0, !PT ;  /* 0x0000000fff0b7210 */ /* 0x000fe400007fe4ff */
[C---:B------:R-:W-:Y:S01]  /*7990*/  LEA R10, P0, R7.reuse, R8, 0x2 ;  /* 0x00000008070a7211 */ /* 0x040fe200078010ff */
[----:B------:R-:W2:Y:S03]  /*79a0*/  LDG.E.CONSTANT R18, desc[UR10][R12.64] ;  /* 0x0000000a0c127981 */ /* 0x000ea6000c1e9900 */
[----:B------:R-:W-:Y:S01]  /*79b0*/  LEA.HI.X R11, R7, R9, R11, 0x2, P0 ;  /* 0x00000009070b7211 */ /* 0x000fe200000f140b */
[----:B------:R-:W3:Y:S04]  /*79c0*/  LDG.E.CONSTANT R20, desc[UR10][R12.64+0x4] ;  /* 0x0000040a0c147981 */ /* 0x000ee8000c1e9900 */
[----:B------:R-:W2:Y:S04]  /*79d0*/  LD.E R7, desc[UR10][R10.64] ;  /* 0x0000000a0a077980 */ /* 0x000ea8000c101900 */
[----:B------:R-:W3:Y:S04]  /*79e0*/  LD.E R21, desc[UR10][R10.64+0x4] ;  /* 0x0000040a0a157980 */ /* 0x000ee8000c101900 */
[----:B------:R-:W4:Y:S04]  /*79f0*/  LDG.E.CONSTANT R22, desc[UR10][R12.64+0x8] ;  /* 0x0000080a0c167981 */ /* 0x000f28000c1e9900 */
[----:B------:R-:W4:Y:S04]  /*7a00*/  LD.E R23, desc[UR10][R10.64+0x8] ;  /* 0x0000080a0a177980 */ /* 0x000f28000c101900 */
[----:B------:R-:W5:Y:S04]  /*7a10*/  LDG.E.CONSTANT R24, desc[UR10][R12.64+0xc] ;  /* 0x00000c0a0c187981 */ /* 0x000f68000c1e9900 */
[----:B------:R-:W5:Y:S01]  /*7a20*/  LD.E R25, desc[UR10][R10.64+0xc] ;  /* 0x00000c0a0a197980 */ /* 0x000f62000c101900 */
[----:B------:R-:W-:Y:S01]  /*7a30*/  IADD3 R17, PT, PT, R17, 0x4, RZ ;  /* 0x0000000411117810 */ /* 0x000fe20007ffe0ff */
[----:B--2---:R-:W-:-:S04]  /*7a40*/  FFMA R7, R18, R7, R19 ;  /* 0x0000000712077223 */ /* 0x004fc80000000013 */
[----:B---3--:R-:W-:-:S04]  /*7a50*/  FFMA R7, R20, R21, R7 ;  /* 0x0000001514077223 */ /* 0x008fc80000000007 */
[----:B----4-:R-:W-:-:S04]  /*7a60*/  FFMA R7, R22, R23, R7 ;  /* 0x0000001716077223 */ /* 0x010fc80000000007 */
[----:B-----5:R-:W-:-:S07]  /*7a70*/  FFMA R19, R24, R25, R7 ;  /* 0x0000001918137223 */ /* 0x020fce0000000007 */
.L_x_140:
[----:B------:R-:W-:Y:S05]  /*7a80*/  BRA.U !UP1, `(.L_x_138) ;  /* 0x00000001094c7547 */ /* 0x000fea000b800000 */
[C---:B------:R-:W-:Y:S01]  /*7a90*/  IADD3 R7, P0, PT, R17.reuse, R16, RZ ;  /* 0x0000001011077210 */ /* 0x040fe20007f1e0ff */
[----:B------:R-:W-:-:S04]  /*7aa0*/  IMAD.WIDE.U32 R10, R17, 0x4, R32 ;  /* 0x00000004110a7825 */ /* 0x000fc800078e0020 */
[----:B------:R-:W-:Y:S01]  /*7ab0*/  IMAD.X R15, RZ, RZ, R15, P0 ;  /* 0x000000ffff0f7224 */ /* 0x000fe200000e060f */
[C---:B------:R-:W-:Y:S01]  /*7ac0*/  LEA R8, P0, R7.reuse, R8, 0x2 ;  /* 0x0000000807087211 */ /* 0x040fe200078010ff */
[----:B------:R-:W2:Y:S03]  /*7ad0*/  LDG.E.CONSTANT R12, desc[UR10][R10.64] ;  /* 0x0000000a0a0c7981 */ /* 0x000ea6000c1e9900 */
[----:B------:R-:W-:-:S05]  /*7ae0*/  LEA.HI.X R9, R7, R9, R15, 0x2, P0 ;  /* 0x0000000907097211 */ /* 0x000fca00000f140f */
[----:B------:R-:W2:Y:S01]  /*7af0*/  LD.E R7, desc[UR10][R8.64] ;  /* 0x0000000a08077980 */ /* 0x000ea2000c101900 */
        /* <DEDUP_REMOVED lines=12> */
.L_x_138:
[----:B------:R-:W0:Y:S01]  /*7bc0*/  LDCU UR7, c[0x0][0x3cc] ;  /* 0x00007980ff0777ac */ /* 0x000e220008000800 */
[----:B------:R-:W-:-:S04]  /*7bd0*/  IADD3 R7, PT, PT, -R5, R14, RZ ;  /* 0x0000000e05077210 */ /* 0x000fc80007ffe1ff */
[----:B------:R-:W-:Y:S01]  /*7be0*/  I2FP.F32.S32 R8, R7 ;  /* 0x0000000700087245 */ /* 0x000fe20000201400 */
[----:B0-----:R-:W-:-:S04]  /*7bf0*/  FMUL R19, R19, UR7 ;  /* 0x0000000713137c20 */ /* 0x001fc80008400000 */
[----:B------:R-:W-:-:S05]  /*7c00*/  FFMA R8, R8, R30, R19 ;  /* 0x0000001e08087223 */ /* 0x000fca0000000013 */
[----:B------:R-:W-:-:S04]  /*7c10*/  FSETP.GT.AND P0, PT, R8, R29, PT ;  /* 0x0000001d0800720b */ /* 0x000fc80003f04000 */
[----:B------:R-:W-:-:S09]  /*7c20*/  FSEL R29, R8, R29, P0 ;  /* 0x0000001d081d7208 */ /* 0x000fd20000000000 */
.L_x_136:
[----:B------:R-:W-:Y:S05]  /*7c30*/  BSYNC.RECONVERGENT B2 ;  /* 0x0000000000027941 */ /* 0x000fea0003800200 */
.L_x_135:
[----:B------:R-:W-:-:S05]  /*7c40*/  VIADD R14, R14, 0x1 ;  /* 0x000000010e0e7836 */ /* 0x000fca0000000000 */
[----:B------:R-:W-:-:S13]  /*7c50*/  ISETP.NE.AND P0, PT, R14, R4, PT ;  /* 0x000000040e00720c */ /* 0x000fda0003f05270 */
[----:B------:R-:W-:Y:S05]  /*7c60*/  @P0 BRA `(.L_x_141) ;  /* 0xfffffff4003c0947 */ /* 0x000fea000383ffff */
[----:B------:R-:W-:Y:S05]  /*7c70*/  BSYNC.RECONVERGENT B1 ;  /* 0x0000000000017941 */ /* 0x000fea0003800200 */
.L_x_134:
[----:B------:R-:W-:Y:S01]  /*7c80*/  HFMA2 R28, -RZ, RZ, 0, 0 ;  /* 0x00000000ff1c7431 */ /* 0x000fe200000001ff */
[----:B------:R-:W-:Y:S01]  /*7c90*/  BSSY.RECONVERGENT B1, `(.L_x_142) ;  /* 0x00000bc000017945 */ /* 0x000fe20003800200 */
[----:B------:R-:W-:-:S07]  /*7ca0*/  MOV R14, RZ ;  /* 0x000000ff000e7202 */ /* 0x000fce0000000f00 */
.L_x_149:
[----:B------:R-:W0:Y:S01]  /*7cb0*/  LDC R11, c[0x0][0x3d4] ;  /* 0x0000f500ff0b7b82 */ /* 0x000e220000000800 */
[----:B------:R-:W1:Y:S01]  /*7cc0*/  LDCU UR7, c[0x0][0x3d8] ;  /* 0x00007b00ff0777ac */ /* 0x000e620008000800 */
[----:B------:R-:W-:Y:S01]  /*7cd0*/  BSSY.RECONVERGENT B2, `(.L_x_143) ;  /* 0x00000b4000027945 */ /* 0x000fe20003800200 */
[----:B0-----:R-:W0:Y:S01]  /*7ce0*/  I2F.U32.RP R10, R11 ;  /* 0x0000000b000a7306 */ /* 0x001e220000209000 */
[----:B------:R-:W-:-:S07]  /*7cf0*/  ISETP.NE.U32.AND P2, PT, R11, RZ, PT ;  /* 0x000000ff0b00720c */ /* 0x000fce0003f45070 */
[----:B0-----:R-:W0:Y:S02]  /*7d00*/  MUFU.RCP R10, R10 ;  /* 0x0000000a000a7308 */ /* 0x001e240000001000 */
[----:B0-----:R-:W-:-:S06]  /*7d10*/  IADD3 R12, PT, PT, R10, 0xffffffe, RZ ;  /* 0x0ffffffe0a0c7810 */ /* 0x001fcc0007ffe0ff */
[----:B------:R-:W0:Y:S02]  /*7d20*/  F2I.FTZ.U32.TRUNC.NTZ R9, R12 ;  /* 0x0000000c00097305 */ /* 0x000e24000021f000 */
[----:B0-----:R-:W-:-:S04]  /*7d30*/  IMAD.MOV R8, RZ, RZ, -R9 ;  /* 0x000000ffff087224 */ /* 0x001fc800078e0a09 */
[----:B------:R-:W-:Y:S01]  /*7d40*/  IMAD R7, R8, R11, RZ ;  /* 0x0000000b08077224 */ /* 0x000fe200078e02ff */
[----:B------:R-:W-:-:S05]  /*7d50*/  MOV R8, RZ ;  /* 0x000000ff00087202 */ /* 0x000fca0000000f00 */
        /* <DEDUP_REMOVED lines=17> */
[----:B------:R-:W-:-:S04]  /*7e70*/  HFMA2 R17, -RZ, RZ, 0, 0 ;  /* 0x00000000ff117431 */ /* 0x000fc800000001ff */
[----:B------:R-:W-:-:S04]  /*7e80*/  IMAD R7, R11, R7, R14 ;  /* 0x000000070b077224 */ /* 0x000fc800078e020e */
[----:B-1----:R-:W-:-:S05]  /*7e90*/  IMAD R7, R7, UR7, RZ ;  /* 0x0000000707077c24 */ /* 0x002fca000f8e02ff */
[----:B------:R-:W-:Y:S01]  /*7ea0*/  IADD3 R16, P0, PT, R7, R6, RZ ;  /* 0x0000000607107210 */ /* 0x000fe20007f1e0ff */
[----:B------:R-:W-:-:S03]  /*7eb0*/  IMAD.MOV.U32 R7, RZ, RZ, RZ ;  /* 0x000000ffff077224 */ /* 0x000fc600078e00ff */
[----:B------:R-:W-:-:S09]  /*7ec0*/  IADD3.X R15, PT, PT, RZ, RZ, RZ, P0, !PT ;  /* 0x000000ffff0f7210 */ /* 0x000fd200007fe4ff */
.L_x_145:
[C---:B------:R-:W-:Y:S01]  /*7ed0*/  IADD3 R11, P0, PT, R7.reuse, R16, RZ ;  /* 0x00000010070b7210 */ /* 0x040fe20007f1e0ff */
[----:B------:R-:W-:-:S03]  /*7ee0*/  IMAD.WIDE.U32 R12, R7, 0x4, R32 ;  /* 0x00000004070c7825 */ /* 0x000fc600078e0020 */
[----:B------:R-:W-:Y:S02]  /*7ef0*/  IADD3.X R18, PT, PT, RZ, R15, RZ, P0, !PT ;  /* 0x0000000fff127210 */ /* 0x000fe400007fe4ff */
[C---:B-----5:R-:W-:Y:S01]  /*7f00*/  LEA R10, P0, R11.reuse, R8, 0x2 ;  /* 0x000000080b0a7211 */ /* 0x060fe200078010ff */
[----:B------:R-:W2:Y:S03]  /*7f10*/  LDG.E.CONSTANT R27, desc[UR10][R12.64+0x4] ;  /* 0x0000040a0c1b7981 */ /* 0x000ea6000c1e9900 */
[----:B------:R-:W-:Y:S01]  /*7f20*/  LEA.HI.X R11, R11, R9, R18, 0x2, P0 ;  /* 0x000000090b0b7211 */ /* 0x000fe200000f1412 */
[----:B------:R-:W3:Y:S04]  /*7f30*/  LDG.E.CONSTANT R38, desc[UR10][R12.64+0x8] ;  /* 0x0000080a0c267981 */ /* 0x000ee8000c1e9900 */
[----:B------:R-:W4:Y:S04]  /*7f40*/  LDG.E.CONSTANT R18, desc[UR10][R12.64] ;  /* 0x0000000a0c127981 */ /* 0x000f28000c1e9900 */
[----:B------:R-:W4:Y:S04]  /*7f50*/  LD.E R23, desc[UR10][R10.64] ;  /* 0x0000000a0a177980 */ /* 0x000f28000c101900 */
[----:B------:R-:W2:Y:S04]  /*7f60*/  LD.E R36, desc[UR10][R10.64+0x4] ;  /* 0x0000040a0a247980 */ /* 0x000ea8000c101900 */
[----:B------:R-:W3:Y:S04]  /*7f70*/  LD.E R39, desc[UR10][R10.64+0x8] ;  /* 0x0000080a0a277980 */ /* 0x000ee8000c101900 */
[----:B------:R-:W3:Y:S04]  /*7f80*/  LDG.E.CONSTANT R19, desc[UR10][R12.64+0xc] ;  /* 0x00000c0a0c137981 */ /* 0x000ee8000c1e9900 */
[----:B------:R-:W3:Y:S04]  /*7f90*/  LD.E R20, desc[UR10][R10.64+0xc] ;  /* 0x00000c0a0a147980 */ /* 0x000ee8000c101900 */
[----:B------:R-:W3:Y:S04]  /*7fa0*/  LDG.E.CONSTANT R25, desc[UR10][R12.64+0x10] ;  /* 0x0000100a0c197981 */ /* 0x000ee8000c1e9900 */
[----:B------:R-:W3:Y:S04]  /*7fb0*/  LD.E R26, desc[UR10][R10.64+0x10] ;  /* 0x0000100a0a1a7980 */ /* 0x000ee8000c101900 */
[----:B------:R-:W3:Y:S04]  /*7fc0*/  LDG.E.CONSTANT R21, desc[UR10][R12.64+0x14] ;  /* 0x0000140a0c157981 */ /* 0x000ee8000c1e9900 */
[----:B------:R-:W3:Y:S04]  /*7fd0*/  LD.E R22, desc[UR10][R10.64+0x14] ;  /* 0x0000140a0a167980 */ /* 0x000ee8000c101900 */
[----:B------:R-:W3:Y:S04]  /*7fe0*/  LDG.E.CONSTANT R24, desc[UR10][R12.64+0x18] ;  /* 0x0000180a0c187981 */ /* 0x000ee8000c1e9900 */
[----:B------:R-:W3:Y:S01]  /*7ff0*/  LDG.E.CONSTANT R40, desc[UR10][R12.64+0x38] ;  /* 0x0000380a0c287981 */ /* 0x000ee2000c1e9900 */
[----:B----4-:R-:W-:-:S03]  /*8000*/  FFMA R18, R18, R23, R17 ;  /* 0x0000001712127223 */ /* 0x010fc60000000011 */
[----:B------:R-:W4:Y:S01]  /*8010*/  LD.E R23, desc[UR10][R10.64+0x18] ;  /* 0x0000180a0a177980 */ /* 0x000f22000c101900 */
[----:B--2---:R-:W-:-:S03]  /*8020*/  FFMA R37, R27, R36, R18 ;  /* 0x000000241b257223 */ /* 0x004fc60000000012 */
[----:B------:R-:W2:Y:S04]  /*8030*/  LDG.E.CONSTANT R27, desc[UR10][R12.64+0x1c] ;  /* 0x00001c0a0c1b7981 */ /* 0x000ea8000c1e9900 */
[----:B------:R-:W2:Y:S04]  /*8040*/  LD.E R36, desc[UR10][R10.64+0x1c] ;  /* 0x00001c0a0a247980 */ /* 0x000ea8000c101900 */
[----:B------:R-:W2:Y:S04]  /*8050*/  LDG.E.CONSTANT R17, desc[UR10][R12.64+0x20] ;  /* 0x0000200a0c117981 */ /* 0x000ea8000c1e9900 */
[----:B------:R-:W2:Y:S01]  /*8060*/  LD.E R18, desc[UR10][R10.64+0x20] ;  /* 0x0000200a0a127980 */ /* 0x000ea2000c101900 */
[----:B---3--:R-:W-:-:S04]  /*8070*/  FFMA R38, R38, R39, R37 ;  /* 0x0000002726267223 */ /* 0x008fc80000000025 */
[----:B------:R-:W-:Y:S02]  /*8080*/  FFMA R38, R19, R20, R38 ;  /* 0x0000001413267223 */ /* 0x000fe40000000026 */
[----:B------:R-:W3:Y:S04]  /*8090*/  LDG.E.CONSTANT R19, desc[UR10][R12.64+0x24] ;  /* 0x0000240a0c137981 */ /* 0x000ee8000c1e9900 */
[----:B------:R-:W3:Y:S01]  /*80a0*/  LD.E R20, desc[UR10][R10.64+0x24] ;  /* 0x0000240a0a147980 */ /* 0x000ee2000c101900 */
[----:B------:R-:W-:-:S03]  /*80b0*/  FFMA R38, R25, R26, R38 ;  /* 0x0000001a19267223 */ /* 0x000fc60000000026 */
[----:B------:R-:W3:Y:S01]  /*80c0*/  LDG.E.CONSTANT R25, desc[UR10][R12.64+0x28] ;  /* 0x0000280a0c197981 */ /* 0x000ee2000c1e9900 */
[----:B------:R-:W-:-:S03]  /*80d0*/  FFMA R37, R21, R22, R38 ;  /* 0x0000001615257223 */ /* 0x000fc60000000026 */
[----:B------:R-:W3:Y:S04]  /*80e0*/  LD.E R26, desc[UR10][R10.64+0x28] ;  /* 0x0000280a0a1a7980 */ /* 0x000ee8000c101900 */
[----:B------:R-:W3:Y:S04]  /*80f0*/  LDG.E.CONSTANT R21, desc[UR10][R12.64+0x2c] ;  /* 0x00002c0a0c157981 */ /* 0x000ee8000c1e9900 */
[----:B------:R-:W3:Y:S01]  /*8100*/  LD.E R22, desc[UR10][R10.64+0x2c] ;  /* 0x00002c0a0a167980 */ /* 0x000ee2000c101900 */
[----:B----4-:R-:W-:-:S03]  /*8110*/  FFMA R38, R24, R23, R37 ;  /* 0x0000001718267223 */ /* 0x010fc60000000025 */
[----:B------:R-:W4:Y:S04]  /*8120*/  LDG.E.CONSTANT R23, desc[UR10][R12.64+0x30] ;  /* 0x0000300a0c177981 */ /* 0x000f28000c1e9900 */
[----:B------:R-:W4:Y:S01]  /*8130*/  LD.E R24, desc[UR10][R10.64+0x30] ;  /* 0x0000300a0a187980 */ /* 0x000f22000c101900 */
[----:B--2---:R-:W-:-:S03]  /*8140*/  FFMA R38, R27, R36, R38 ;  /* 0x000000241b267223 */ /* 0x004fc60000000026 */
[----:B------:R-:W2:Y:S04]  /*8150*/  LDG.E.CONSTANT R36, desc[UR10][R12.64+0x34] ;  /* 0x0000340a0c247981 */ /* 0x000ea8000c1e9900 */
[----:B------:R-:W2:Y:S04]  /*8160*/  LD.E R27, desc[UR10][R10.64+0x34] ;  /* 0x0000340a0a1b7980 */ /* 0x000ea8000c101900 */
[----:B------:R-:W2:Y:S01]  /*8170*/  LD.E R37, desc[UR10][R10.64+0x38] ;  /* 0x0000380a0a257980 */ /* 0x000ea2000c101900 */
[----:B------:R-:W-:-:S03]  /*8180*/  FFMA R38, R17, R18, R38 ;  /* 0x0000001211267223 */ /* 0x000fc60000000026 */
[----:B------:R-:W2:Y:S04]  /*8190*/  LDG.E.CONSTANT R17, desc[UR10][R12.64+0x3c] ;  /* 0x00003c0a0c117981 */ /* 0x000ea8000c1e9900 */
[----:B------:R-:W2:Y:S01]  /*81a0*/  LD.E R18, desc[UR10][R10.64+0x3c] ;  /* 0x00003c0a0a127980 */ /* 0x000ea2000c101900 */
[----:B---3--:R-:W-:Y:S01]  /*81b0*/  FFMA R20, R19, R20, R38 ;  /* 0x0000001413147223 */ /* 0x008fe20000000026 */
[----:B------:R-:W-:Y:S01]  /*81c0*/  MOV R19, R7 ;  /* 0x0000000700137202 */ /* 0x000fe20000000f00 */
[----:B------:R-:W-:Y:S02]  /*81d0*/  VIADD R7, R7, 0x10 ;  /* 0x0000001007077836 */ /* 0x000fe40000000000 */
[----:B------:R-:W-:-:S03]  /*81e0*/  FFMA R20, R25, R26, R20 ;  /* 0x0000001a19147223 */ /* 0x000fc60000000014 */
[----:B------:R-:W-:Y:S01]  /*81f0*/  ISETP.NE.AND P0, PT, R7, UR4, PT ;  /* 0x0000000407007c0c */ /* 0x000fe2000bf05270 */
[----:B------:R-:W-:-:S04]  /*8200*/  FFMA R20, R21, R22, R20 ;  /* 0x0000001615147223 */ /* 0x000fc80000000014 */
[----:B----4-:R-:W-:-:S04]  /*8210*/  FFMA R23, R23, R24, R20 ;  /* 0x0000001817177223 */ /* 0x010fc80000000014 */
[----:B--2---:R-:W-:-:S04]  /*8220*/  FFMA R23, R36, R27, R23 ;  /* 0x0000001b24177223 */ /* 0x004fc80000000017 */
        /* <DEDUP_REMOVED lines=34> */
.L_x_147:
[----:B------:R-:W-:Y:S05]  /*8450*/  BRA.U !UP1, `(.L_x_146) ;  /* 0x0000000109ac7547 */ /* 0x000fea000b800000 */
[----:B------:R-:W-:Y:S01]  /*8460*/  MOV R10, UR12 ;  /* 0x0000000c000a7c02 */ /* 0x000fe20008000f00 */
[----:B------:R-:W-:-:S04]  /*8470*/  UISETP.NE.AND UP1, UPT, UR8, URZ, UPT ;  /* 0x000000ff0800728c */ /* 0x000fc8000bf25270 */
[----:B------:R-:W-:-:S05]  /*8480*/  VIADD R10, R10, 0xffffffff ;  /* 0xffffffff0a0a7836 */ /* 0x000fca0000000000 */
        /* <DEDUP_REMOVED lines=9> */
[----:B------:R-:W4:Y:S04]  /*8520*/  LDG.E.CONSTANT R18, desc[UR10][R12.64] ;  /* 0x0000000a0c127981 */ /* 0x000f28000c1e9900 */
[----:B------:R-:W4:Y:S04]  /*8530*/  LD.E R19, desc[UR10][R10.64] ;  /* 0x0000000a0a137980 */ /* 0x000f28000c101900 */
[----:B------:R-:W2:Y:S04]  /*8540*/  LD.E R20, desc[UR10][R10.64+0x4] ;  /* 0x0000040a0a147980 */ /* 0x000ea8000c101900 */
[----:B------:R-:W3:Y:S04]  /*8550*/  LD.E R22, desc[UR10][R10.64+0x8] ;  /* 0x0000080a0a167980 */ /* 0x000ee8000c101900 */
[----:B------:R-:W5:Y:S04]  /*8560*/  LDG.E.CONSTANT R25, desc[UR10][R12.64+0xc] ;  /* 0x00000c0a0c197981 */ /* 0x000f68000c1e9900 */
[----:B------:R-:W5:Y:S01]  /*8570*/  LD.E R24, desc[UR10][R10.64+0xc] ;  /* 0x00000c0a0a187980 */ /* 0x000f62000c101900 */
[----:B------:R-:W-:Y:S01]  /*8580*/  IADD3 R7, PT, PT, R7, 0x4, RZ ;  /* 0x0000000407077810 */ /* 0x000fe20007ffe0ff */
[----:B----4-:R-:W-:-:S04]  /*8590*/  FFMA R18, R18, R19, R17 ;  /* 0x0000001312127223 */ /* 0x010fc80000000011 */
[----:B--2---:R-:W-:-:S04]  /*85a0*/  FFMA R18, R21, R20, R18 ;  /* 0x0000001415127223 */ /* 0x004fc80000000012 */
[----:B---3--:R-:W-:-:S04]  /*85b0*/  FFMA R18, R23, R22, R18 ;  /* 0x0000001617127223 */ /* 0x008fc80000000012 */
[----:B-----5:R-:W-:-:S07]  /*85c0*/  FFMA R17, R25, R24, R18 ;  /* 0x0000001819117223 */ /* 0x020fce0000000012 */
.L_x_148:
[----:B------:R-:W-:Y:S05]  /*85d0*/  BRA.U !UP1, `(.L_x_146) ;  /* 0x00000001094c7547 */ /* 0x000fea000b800000 */
[C---:B------:R-:W-:Y:S01]  /*85e0*/  IADD3 R13, P0, PT, R7.reuse, R16, RZ ;  /* 0x00000010070d7210 */ /* 0x040fe20007f1e0ff */
[----:B------:R-:W-:-:S03]  /*85f0*/  IMAD.WIDE.U32 R10, R7, 0x4, R32 ;  /* 0x00000004070a7825 */ /* 0x000fc600078e0020 */
[----:B------:R-:W-:Y:S02]  /*8600*/  IADD3.X R15, PT, PT, RZ, R15, RZ, P0, !PT ;  /* 0x0000000fff0f7210 */ /* 0x000fe400007fe4ff */
[C---:B------:R-:W-:Y:S01]  /*8610*/  LEA R8, P0, R13.reuse, R8, 0x2 ;  /* 0x000000080d087211 */ /* 0x040fe200078010ff */
[----:B------:R-:W2:Y:S03]  /*8620*/  LDG.E.CONSTANT R12, desc[UR10][R10.64] ;  /* 0x0000000a0a0c7981 */ /* 0x000ea6000c1e9900 */
[----:B------:R-:W-:-:S05]  /*8630*/  LEA.HI.X R9, R13, R9, R15, 0x2, P0 ;  /* 0x000000090d097211 */ /* 0x000fca00000f140f */
[----:B------:R-:W2:Y:S01]  /*8640*/  LD.E R7, desc[UR10][R8.64] ;  /* 0x0000000a08077980 */ /* 0x000ea2000c101900 */
[----:B------:R-:W-:-:S05]  /*8650*/  IMAD.U32 R13, RZ, RZ, UR8 ;  /* 0x00000008ff0d7e24 */ /* 0x000fca000f8e00ff */
        /* <DEDUP_REMOVED lines=11> */
.L_x_146:
[----:B------:R-:W0:Y:S01]  /*8710*/  LDCU UR7, c[0x0][0x3cc] ;  /* 0x00007980ff0777ac */ /* 0x000e220008000800 */
[----:B------:R-:W-:Y:S01]  /*8720*/  IADD3 R7, PT, PT, -R5, R14, RZ ;  /* 0x0000000e05077210 */ /* 0x000fe20007ffe1ff */
[----:B------:R-:W-:-:S03]  /*8730*/  IMAD.MOV.U32 R10, RZ, RZ, 0x437c0000 ;  /* 0x437c0000ff0a7424 */ /* 0x000fc600078e00ff */
[----:B------:R-:W-:Y:S02]  /*8740*/  I2FP.F32.S32 R8, R7 ;  /* 0x0000000700087245 */ /* 0x000fe40000201400 */
[----:B------:R-:W-:Y:S01]  /*8750*/  MOV R7, 0x3bbb989d ;  /* 0x3bbb989d00077802 */ /* 0x000fe20000000f00 */
[----:B0-----:R-:W-:-:S04]  /*8760*/  FMUL R17, R17, UR7 ;  /* 0x0000000711117c20 */ /* 0x001fc80008400000 */
[----:B------:R-:W-:-:S04]  /*8770*/  FFMA R8, R8, R30, R17 ;  /* 0x0000001e08087223 */ /* 0x000fc80000000011 */
[----:B------:R-:W-:-:S04]  /*8780*/  FADD R8, -R29, R8 ;  /* 0x000000081d087221 */ /* 0x000fc80000000100 */
[----:B------:R-:W-:-:S04]  /*8790*/  FFMA.SAT R7, R8, R7, 0.5 ;  /* 0x3f00000008077423 */ /* 0x000fc80000002007 */
[----:B------:R-:W-:-:S04]  /*87a0*/  FFMA.RM R7, R7, R10, 12582913 ;  /* 0x4b40000107077423 */ /* 0x000fc8000000400a */
[C---:B------:R-:W-:Y:S01]  /*87b0*/  FADD R9, R7.reuse, -12583039 ;  /* 0xcb40007f07097421 */ /* 0x040fe20000000000 */
[----:B------:R-:W-:-:S03]  /*87c0*/  SHF.L.U32 R7, R7, 0x17, RZ ;  /* 0x0000001707077819 */ /* 0x000fc600000006ff */
[----:B------:R-:W-:-:S04]  /*87d0*/  FFMA R9, R8, 1.4426950216293334961, -R9 ;  /* 0x3fb8aa3b08097823 */ /* 0x000fc80000000809 */
[----:B------:R-:W-:-:S06]  /*87e0*/  FFMA R9, R8, 1.925963033500011079e-08, R9 ;  /* 0x32a5706008097823 */ /* 0x000fcc0000000009 */
[----:B------:R-:W0:Y:S02]  /*87f0*/  MUFU.EX2 R9, R9 ;  /* 0x0000000900097308 */ /* 0x000e240000000800 */
[----:B0-----:R-:W-:-:S07]  /*8800*/  FFMA R28, R7, R9, R28 ;  /* 0x00000009071c7223 */ /* 0x001fce000000001c */
.L_x_144:
[----:B------:R-:W-:Y:S05]  /*8810*/  BSYNC.RECONVERGENT B2 ;  /* 0x0000000000027941 */ /* 0x000fea0003800200 */
.L_x_143:
[----:B------:R-:W-:-:S04]  /*8820*/  IADD3 R14, PT, PT, R14, 0x1, RZ ;  /* 0x000000010e0e7810 */ /* 0x000fc80007ffe0ff */
[----:B------:R-:W-:-:S13]  /*8830*/  ISETP.NE.AND P0, PT, R14, R4, PT ;  /* 0x000000040e00720c */ /* 0x000fda0003f05270 */
[----:B------:R-:W-:Y:S05]  /*8840*/  @P0 BRA `(.L_x_149) ;  /* 0xfffffff400180947 */ /* 0x000fea000383ffff */
[----:B------:R-:W-:Y:S05]  /*8850*/  BSYNC.RECONVERGENT B1 ;  /* 0x0000000000017941 */ /* 0x000fea0003800200 */
.L_x_142:
[C---:B------:R-:W-:Y:S01]  /*8860*/  IADD3 R7, PT, PT, R28.reuse, 0x1800000, RZ ;  /* 0x018000001c077810 */ /* 0x040fe20007ffe0ff */
[----:B------:R-:W-:Y:S01]  /*8870*/  BSSY.RECONVERGENT B1, `(.L_x_150) ;  /* 0x000000e000017945 */ /* 0x000fe20003800200 */
[----:B------:R-:W-:Y:S02]  /*8880*/  FSETP.GT.AND P3, PT, R28, RZ, PT ;  /* 0x000000ff1c00720b */ /* 0x000fe40003f64000 */
[----:B------:R-:W-:-:S04]  /*8890*/  LOP3.LUT R7, R7, 0x7f800000, RZ, 0xc0, !PT ;  /* 0x7f80000007077812 */ /* 0x000fc800078ec0ff */
[----:B------:R-:W-:-:S13]  /*88a0*/  ISETP.GT.U32.AND P0, PT, R7, 0x1ffffff, PT ;  /* 0x01ffffff0700780c */ /* 0x000fda0003f04070 */
[----:B------:R-:W-:Y:S05]  /*88b0*/  @P0 BRA `(.L_x_151) ;  /* 0x0000000000140947 */ /* 0x000fea0003800000 */
[----:B------:R-:W-:Y:S01]  /*88c0*/  IMAD.MOV.U32 R7, RZ, RZ, R28 ;  /* 0x000000ffff077224 */ /* 0x000fe200078e001c */
[----:B------:R-:W-:-:S07]  /*88d0*/  MOV R10, 0x88f0 ;  /* 0x000088f0000a7802 */ /* 0x000fce0000000f00 */
[----:B-----5:R-:W-:Y:S05]  /*88e0*/  CALL.REL.NOINC `($__internal_1_$__cuda_sm20_rcp_rn_f32_slowpath) ;  /* 0x0000002400647944 */ /* 0x020fea0003c00000 */
[----:B------:R-:W-:Y:S01]  /*88f0*/  MOV R7, R9 ;  /* 0x0000000900077202 */ /* 0x000fe20000000f00 */
[----:B------:R-:W-:Y:S06]  /*8900*/  BRA `(.L_x_152) ;  /* 0x0000000000107947 */ /* 0x000fec0003800000 */
.L_x_151:
[----:B------:R-:W0:Y:S02]  /*8910*/  MUFU.RCP R7, R28 ;  /* 0x0000001c00077308 */ /* 0x000e240000001000 */
[----:B0-----:R-:W-:-:S04]  /*8920*/  FFMA R8, R28, R7, -1 ;  /* 0xbf8000001c087423 */ /* 0x001fc80000000007 */
[----:B------:R-:W-:-:S04]  /*8930*/  FADD.FTZ R8, -R8, -RZ ;  /* 0x800000ff08087221 */ /* 0x000fc80000010100 */
[----:B------:R-:W-:-:S07]  /*8940*/  FFMA R7, R7, R8, R7 ;  /* 0x0000000807077223 */ /* 0x000fce0000000007 */
.L_x_152:
[----:B------:R-:W-:Y:S05]  /*8950*/  BSYNC.RECONVERGENT B1 ;  /* 0x0000000000017941 */ /* 0x000fea0003800200 */
.L_x_150:
[----:B------:R-:W0:Y:S01]  /*8960*/  LDCU UR7, c[0x0][0x3b0] ;  /* 0x00007600ff0777ac */ /* 0x000e220008000800 */
[----:B------:R-:W-:Y:S01]  /*8970*/  HFMA2 R27, -RZ, RZ, 0, 0 ;  /* 0x00000000ff1b7431 */ /* 0x000fe200000001ff */
[----:B------:R-:W-:Y:S02]  /*8980*/  FSEL R7, R7, RZ, P3 ;  /* 0x000000ff07077208 */ /* 0x000fe40001800000 */
[----:B0-----:R-:W-:-:S07]  /*8990*/  MOV R26, UR7 ;  /* 0x00000007001a7c02 */ /* 0x001fce0008000f00 */
.L_x_175:
[----:B------:R-:W0:Y:S02]  /*89a0*/  LDCU UR7, c[0x0][0x3b0] ;  /* 0x00007600ff0777ac */ /* 0x000e240008000800 */
[----:B0-----:R-:W-:-:S13]  /*89b0*/  ISETP.NE.AND P0, PT, R27, UR7, PT ;  /* 0x000000071b007c0c */ /* 0x001fda000bf05270 */
[----:B-1234-:R-:W-:Y:S05]  /*89c0*/  @!P0 BRA `(.L_x_153) ;  /* 0x0000002000788947 */ /* 0x01efea0003800000 */
[C---:B------:R-:W-:Y:S01]  /*89d0*/  ISETP.GE.U32.AND P0, PT, R26.reuse, 0x10, PT ;  /* 0x000000101a00780c */ /* 0x040fe20003f06070 */
[----:B------:R-:W-:Y:S01]  /*89e0*/  IMAD.MOV.U32 R9, RZ, RZ, RZ ;  /* 0x000000ffff097224 */ /* 0x000fe200078e00ff */
[----:B------:R-:W-:-:S04]  /*89f0*/  VIMNMX.U32 R8, PT, PT, R26, 0x80, PT ;  /* 0x000000801a087848 */ /* 0x000fc80003fe0000 */
[----:B------:R-:W-:-:S04]  /*8a00*/  VIMNMX.U32 R25, PT, PT, R8, 0x1, !PT ;  /* 0x0000000108197848 */ /* 0x000fc80007fe0000 */
[----:B------:R-:W-:-:S03]  /*8a10*/  LOP3.LUT R11, R25, 0x7, RZ, 0xc0, !PT ;  /* 0x00000007190b7812 */ /* 0x000fc600078ec0ff */
[----:B------:R-:W-:Y:S05]  /*8a20*/  @!P0 BRA `(.L_x_154) ;  /* 0x00000000002c8947 */ /* 0x000fea0003800000 */
[----:B------:R-:W-:Y:S02]  /*8a30*/  MOV R9, RZ ;  /* 0x000000ff00097202 */ /* 0x000fe40000000f00 */
[----:B------:R-:W-:-:S07]  /*8a40*/  LOP3.LUT R10, R25, 0xf0, RZ, 0xc0, !PT ;  /* 0x000000f0190a7812 */ /* 0x000fce00078ec0ff */
.L_x_155:
[C---:B0-----:R-:W-:Y:S02]  /*8a50*/  LEA R8, R9.reuse, R0, 0x2 ;  /* 0x0000000009087211 */ /* 0x041fe400078e10ff */
[----:B------:R-:W-:-:S03]  /*8a60*/  IADD3 R9, PT, PT, R9, 0x10, RZ ;  /* 0x0000001009097810 */ /* 0x000fc60007ffe0ff */
[----:B------:R0:W-:Y:S01]  /*8a70*/  STL.128 [R8], RZ ;  /* 0x000000ff08007387 */ /* 0x0001e20000100c00 */
[----:B------:R-:W-:-:S03]  /*8a80*/  ISETP.NE.AND P0, PT, R9, R10, PT ;  /* 0x0000000a0900720c */ /* 0x000fc60003f05270 */
[----:B------:R0:W-:Y:S04]  /*8a90*/  STL.128 [R8+0x10], RZ ;  /* 0x000010ff08007387 */ /* 0x0001e80000100c00 */
[----:B------:R0:W-:Y:S04]  /*8aa0*/  STL.128 [R8+0x20], RZ ;  /* 0x000020ff08007387 */ /* 0x0001e80000100c00 */
[----:B------:R0:W-:Y:S02]  /*8ab0*/  STL.128 [R8+0x30], RZ ;  /* 0x000030ff08007387 */ /* 0x0001e40000100c00 */
[----:B------:R-:W-:Y:S05]  /*8ac0*/  @P0 BRA `(.L_x_155) ;  /* 0xfffffffc00e00947 */ /* 0x000fea000383ffff */
[----:B------:R-:W-:-:S07]  /*8ad0*/  IMAD.MOV.U32 R9, RZ, RZ, R10 ;  /* 0x000000ffff097224 */ /* 0x000fce00078e000a */
.L_x_154:
[----:B0-----:R-:W-:-:S13]  /*8ae0*/  LOP3.LUT P0, R8, R25, 0xf, RZ, 0xc0, !PT ;  /* 0x0000000f19087812 */ /* 0x001fda000780c0ff */
[----:B------:R-:W-:Y:S05]  /*8af0*/  @!P0 BRA `(.L_x_156) ;  /* 0x0000000000548947 */ /* 0x000fea0003800000 */
[----:B------:R-:W-:Y:S02]  /*8b00*/  ISETP.GE.U32.AND P0, PT, R8, 0x8, PT ;  /* 0x000000080800780c */ /* 0x000fe40003f06070 */
[----:B------:R-:W-:-:S11]  /*8b10*/  ISETP.NE.AND P1, PT, R11, RZ, PT ;  /* 0x000000ff0b00720c */ /* 0x000fd60003f25270 */
[C---:B------:R-:W-:Y:S02]  /*8b20*/  @P0 LEA R8, R9.reuse, R0, 0x2 ;  /* 0x0000000009080211 */ /* 0x040fe400078e10ff */
[----:B------:R-:W-:-:S03]  /*8b30*/  @P0 IADD3 R9, PT, PT, R9, 0x8, RZ ;  /* 0x0000000809090810 */ /* 0x000fc60007ffe0ff */
[----:B------:R0:W-:Y:S04]  /*8b40*/  @P0 STL.128 [R8], RZ ;  /* 0x000000ff08000387 */ /* 0x0001e80000100c00 */
[----:B------:R0:W-:Y:S01]  /*8b50*/  @P0 STL.128 [R8+0x10], RZ ;  /* 0x000010ff08000387 */ /* 0x0001e20000100c00 */
[----:B------:R-:W-:Y:S05]  /*8b60*/  @!P1 BRA `(.L_x_156) ;  /* 0x0000000000389947 */ /* 0x000fea0003800000 */
[----:B------:R-:W-:Y:S02]  /*8b70*/  ISETP.GE.U32.AND P0, PT, R11, 0x4, PT ;  /* 0x000000040b00780c */ /* 0x000fe40003f06070 */
[----:B0-----:R-:W-:-:S04]  /*8b80*/  LOP3.LUT R8, R25, 0x3, RZ, 0xc0, !PT ;  /* 0x0000000319087812 */ /* 0x001fc800078ec0ff */
[----:B------:R-:W-:-:S07]  /*8b90*/  ISETP.NE.AND P1, PT, R8, RZ, PT ;  /* 0x000000ff0800720c */ /* 0x000fce0003f25270 */
[C---:B------:R-:W-:Y:S01]  /*8ba0*/  @P0 LEA R10, R9.reuse, R0, 0x2 ;  /* 0x00000000090a0211 */ /* 0x040fe200078e10ff */
[----:B------:R-:W-:-:S04]  /*8bb0*/  @P0 VIADD R9, R9, 0x4 ;  /* 0x0000000409090836 */ /* 0x000fc80000000000 */
[----:B------:R1:W-:Y:S01]  /*8bc0*/  @P0 STL.128 [R10], RZ ;  /* 0x000000ff0a000387 */ /* 0x0003e20000100c00 */
[----:B------:R-:W-:Y:S05]  /*8bd0*/  @!P1 BRA `(.L_x_156) ;  /* 0x00000000001c9947 */ /* 0x000fea0003800000 */
[----:B------:R-:W-:Y:S02]  /*8be0*/  LEA R9, R9, R0, 0x2 ;  /* 0x0000000009097211 */ /* 0x000fe400078e10ff */
[----:B------:R-:W-:-:S03]  /*8bf0*/  ISETP.NE.AND P0, PT, R8, 0x1, PT ;  /* 0x000000010800780c */ /* 0x000fc60003f05270 */
[----:B------:R2:W-:Y:S10]  /*8c00*/  STL [R9], RZ ;  /* 0x000000ff09007387 */ /* 0x0005f40000100800 */
[----:B--2---:R-:W-:Y:S05]  /*8c10*/  @!P0 BRA `(.L_x_156) ;  /* 0x00000000000c8947 */ /* 0x004fea0003800000 */
[----:B------:R-:W-:Y:S01]  /*8c20*/  ISETP.NE.AND P0, PT, R8, 0x2, PT ;  /* 0x000000020800780c */ /* 0x000fe20003f05270 */
[----:B------:R2:W-:-:S12]  /*8c30*/  STL [R9+0x4], RZ ;  /* 0x000004ff09007387 */ /* 0x0005d80000100800 */
[----:B------:R2:W-:Y:S02]  /*8c40*/  @P0 STL [R9+0x8], RZ ;  /* 0x000008ff09000387 */ /* 0x0005e40000100800 */
.L_x_156:
[----:B------:R-:W-:Y:S01]  /*8c50*/  HFMA2 R19, -RZ, RZ, 0, 0 ;  /* 0x00000000ff137431 */ /* 0x000fe200000001ff */
[----:B------:R-:W-:Y:S01]  /*8c60*/  BSSY.RECONVERGENT B1, `(.L_x_157) ;  /* 0x000016c000017945 */ /* 0x000fe20003800200 */
[C---:B------:R-:W-:Y:S02]  /*8c70*/  LOP3.LUT R24, R25.reuse, 0x3, RZ, 0xc0, !PT ;  /* 0x0000000319187812 */ /* 0x040fe400078ec0ff */
[----:B------:R-:W-:-:S07]  /*8c80*/  LOP3.LUT R25, R25, 0xfc, RZ, 0xc0, !PT ;  /* 0x000000fc19197812 */ /* 0x000fce00078ec0ff */
.L_x_169:
[----:B01----:R-:W1:Y:S01]  /*8c90*/  LDC R12, c[0x0][0x3d4] ;  /* 0x0000f500ff0c7b82 */ /* 0x003e620000000800 */
[----:B---3--:R-:W3:Y:S01]  /*8ca0*/  LDCU UR7, c[0x0][0x3d8] ;  /* 0x00007b00ff0777ac */ /* 0x008ee20008000800 */
[----:B------:R-:W-:Y:S01]  /*8cb0*/  BSSY.RECONVERGENT B2, `(.L_x_158) ;  /* 0x0000163000027945 */ /* 0x000fe20003800200 */
[----:B-12---:R-:W1:Y:S01]  /*8cc0*/  I2F.U32.RP R10, R12 ;  /* 0x0000000c000a7306 */ /* 0x006e620000209000 */
[----:B------:R-:W-:-:S07]  /*8cd0*/  ISETP.NE.U32.AND P2, PT, R12, RZ, PT ;  /* 0x000000ff0c00720c */ /* 0x000fce0003f45070 */
[----:B-1----:R-:W0:Y:S02]  /*8ce0*/  MUFU.RCP R10, R10 ;  /* 0x0000000a000a7308 */ /* 0x002e240000001000 */
[----:B0-----:R-:W-:-:S06]  /*8cf0*/  IADD3 R8, PT, PT, R10, 0xffffffe, RZ ;  /* 0x0ffffffe0a087810 */ /* 0x001fcc0007ffe0ff */
[----:B--2---:R0:W1:Y:S02]  /*8d00*/  F2I.FTZ.U32.TRUNC.NTZ R9, R8 ;  /* 0x0000000800097305 */ /* 0x004064000021f000 */
[----:B0-----:R-:W-:Y:S01]  /*8d10*/  MOV R8, RZ ;  /* 0x000000ff00087202 */ /* 0x001fe20000000f00 */
[----:B-1----:R-:W-:-:S04]  /*8d20*/  IMAD.MOV R11, RZ, RZ, -R9 ;  /* 0x000000ffff0b7224 */ /* 0x002fc800078e0a09 */
        /* <DEDUP_REMOVED lines=18> */
[----:B------:R-:W-:Y:S01]  /*8e50*/  IMAD.MOV.U32 R15, RZ, RZ, RZ ;  /* 0x000000ffff0f7224 */ /* 0x000fe200078e00ff */
[----:B------:R-:W-:-:S03]  /*8e60*/  MOV R13, RZ ;  /* 0x000000ff000d7202 */ /* 0x000fc60000000f00 */
[----:B------:R-:W-:-:S04]  /*8e70*/  IMAD R8, R12, R8, R19 ;  /* 0x000000080c087224 */ /* 0x000fc800078e0213 */
[----:B-1----:R-:W-:-:S05]  /*8e80*/  IMAD R9, R8, UR7, RZ ;  /* 0x0000000708097c24 */ /* 0x002fca000f8e02ff */
[----:B------:R-:W-:-:S04]  /*8e90*/  IADD3 R18, P0, PT, R9, R6, RZ ;  /* 0x0000000609127210 */ /* 0x000fc80007f1e0ff */
[----:B------:R-:W-:-:S09]  /*8ea0*/  IADD3.X R16, PT, PT, RZ, RZ, RZ, P0, !PT ;  /* 0x000000ffff107210 */ /* 0x000fd200007fe4ff */
.L_x_160:
        /* <DEDUP_REMOVED lines=13> */
[----:B------:R-:W4:Y:S01]  /*8f80*/  LDG.E.CONSTANT R40, desc[UR10][R10.64+0x28] ;  /* 0x0000280a0a287981 */ /* 0x000f22000c1e9900 */
[----:B--2---:R-:W-:-:S03]  /*8f90*/  FFMA R20, R20, R21, R13 ;  /* 0x0000001514147223 */ /* 0x004fc6000000000d */
[----:B------:R-:W2:Y:S01]  /*8fa0*/  LD.E R21, desc[UR10][R8.64+0x10] ;  /* 0x0000100a08157980 */ /* 0x000ea2000c101900 */
[----:B---3--:R-:W-:-:S03]  /*8fb0*/  FFMA R20, R37, R36, R20 ;  /* 0x0000002425147223 */ /* 0x008fc60000000014 */
[----:B------:R-:W2:Y:S04]  /*8fc0*/  LDG.E.CONSTANT R36, desc[UR10][R10.64+0x10] ;  /* 0x0000100a0a247981 */ /* 0x000ea8000c1e9900 */
[----:B------:R-:W3:Y:S01]  /*8fd0*/  LD.E R37, desc[UR10][R8.64+0x14] ;  /* 0x0000140a08257980 */ /* 0x000ee2000c101900 */
[----:B----4-:R-:W-:-:S03]  /*8fe0*/  FFMA R39, R39, R38, R20 ;  /* 0x0000002627277223 */ /* 0x010fc60000000014 */
[----:B------:R-:W3:Y:S04]  /*8ff0*/  LDG.E.CONSTANT R20, desc[UR10][R10.64+0x14] ;  /* 0x0000140a0a147981 */ /* 0x000ee8000c1e9900 */
[----:B------:R-:W4:Y:S01]  /*9000*/  LDG.E.CONSTANT R38, desc[UR10][R10.64+0x18] ;  /* 0x0000180a0a267981 */ /* 0x000f22000c1e9900 */
[----:B------:R-:W-:-:S03]  /*9010*/  FFMA R17, R14, R17, R39 ;  /* 0x000000110e117223 */ /* 0x000fc60000000027 */
[----:B------:R-:W4:Y:S04]  /*9020*/  LD.E R39, desc[UR10][R8.64+0x18] ;  /* 0x0000180a08277980 */ /* 0x000f28000c101900 */
[----:B------:R-:W4:Y:S04]  /*9030*/  LDG.E.CONSTANT R13, desc[UR10][R10.64+0x1c] ;  /* 0x00001c0a0a0d7981 */ /* 0x000f28000c1e9900 */
[----:B------:R-:W4:Y:S01]  /*9040*/  LD.E R14, desc[UR10][R8.64+0x1c] ;  /* 0x00001c0a080e7980 */ /* 0x000f22000c101900 */
[----:B--2---:R-:W-:-:S03]  /*9050*/  FFMA R17, R36, R21, R17 ;  /* 0x0000001524117223 */ /* 0x004fc60000000011 */
[----:B------:R-:W2:Y:S04]  /*9060*/  LDG.E.CONSTANT R21, desc[UR10][R10.64+0x20] ;  /* 0x0000200a0a157981 */ /* 0x000ea8000c1e9900 */
[----:B------:R-:W2:Y:S01]  /*9070*/  LD.E R36, desc[UR10][R8.64+0x24] ;  /* 0x0000240a08247980 */ /* 0x000ea2000c101900 */
[----:B---3--:R-:W-:-:S03]  /*9080*/  FFMA R17, R20, R37, R17 ;  /* 0x0000002514117223 */ /* 0x008fc60000000011 */
[----:B------:R-:W2:Y:S04]  /*9090*/  LD.E R20, desc[UR10][R8.64+0x20] ;  /* 0x0000200a08147980 */ /* 0x000ea8000c101900 */
[----:B------:R-:W3:Y:S01]  /*90a0*/  LD.E R37, desc[UR10][R8.64+0x28] ;  /* 0x0000280a08257980 */ /* 0x000ee2000c101900 */
[----:B----4-:R-:W-:-:S03]  /*90b0*/  FFMA R38, R38, R39, R17 ;  /* 0x0000002726267223 */ /* 0x010fc60000000011 */
[----:B------:R-:W4:Y:S04]  /*90c0*/  LDG.E.CONSTANT R17, desc[UR10][R10.64+0x24] ;  /* 0x0000240a0a117981 */ /* 0x000f28000c1e9900 */
[----:B------:R-:W3:Y:S01]  /*90d0*/  LD.E R39, desc[UR10][R8.64+0x3c] ;  /* 0x00003c0a08277980 */ /* 0x000ee2000c101900 */
[----:B------:R-:W-:-:S03]  /*90e0*/  FFMA R38, R13, R14, R38 ;  /* 0x0000000e0d267223 */ /* 0x000fc60000000026 */
[----:B------:R-:W3:Y:S04]  /*90f0*/  LDG.E.CONSTANT R13, desc[UR10][R10.64+0x2c] ;  /* 0x00002c0a0a0d7981 */ /* 0x000ee8000c1e9900 */
[----:B------:R-:W3:Y:S01]  /*9100*/  LD.E R14, desc[UR10][R8.64+0x2c] ;  /* 0x00002c0a080e7980 */ /* 0x000ee2000c101900 */
[----:B--2---:R-:W-:-:S03]  /*9110*/  FFMA R20, R21, R20, R38 ;  /* 0x0000001415147223 */ /* 0x004fc60000000026 */
[----:B------:R-:W2:Y:S04]  /*9120*/  LD.E R21, desc[UR10][R8.64+0x30] ;  /* 0x0000300a08157980 */ /* 0x000ea8000c101900 */
[----:B------:R-:W2:Y:S01]  /*9130*/  LDG.E.CONSTANT R38, desc[UR10][R10.64+0x38] ;  /* 0x0000380a0a267981 */ /* 0x000ea2000c1e9900 */
[----:B----4-:R-:W-:-:S03]  /*9140*/  FFMA R17, R17, R36, R20 ;  /* 0x0000002411117223 */ /* 0x010fc60000000014 */
[----:B------:R-:W2:Y:S01]  /*9150*/  LDG.E.CONSTANT R20, desc[UR10][R10.64+0x30] ;  /* 0x0000300a0a147981 */ /* 0x000ea2000c1e9900 */
[----:B---3--:R-:W-:-:S03]  /*9160*/  FFMA R40, R40, R37, R17 ;  /* 0x0000002528287223 */ /* 0x008fc60000000011 */
[----:B------:R-:W3:Y:S04]  /*9170*/  LDG.E.CONSTANT R36, desc[UR10][R10.64+0x34] ;  /* 0x0000340a0a247981 */ /* 0x000ee8000c1e9900 */
[----:B------:R-:W3:Y:S04]  /*9180*/  LD.E R17, desc[UR10][R8.64+0x34] ;  /* 0x0000340a08117980 */ /* 0x000ee8000c101900 */
[----:B------:R-:W4:Y:S01]  /*9190*/  LD.E R37, desc[UR10][R8.64+0x38] ;  /* 0x0000380a08257980 */ /* 0x000f22000c101900 */
[----:B------:R-:W-:-:S03]  /*91a0*/  FFMA R13, R13, R14, R40 ;  /* 0x0000000e0d0d7223 */ /* 0x000fc60000000028 */
[----:B------:R-:W4:Y:S01]  /*91b0*/  LDG.E.CONSTANT R40, desc[UR10][R10.64+0x3c] ;  /* 0x00003c0a0a287981 */ /* 0x000f22000c1e9900 */
[----:B------:R-:W-:Y:S01]  /*91c0*/  MOV R14, R15 ;  /* 0x0000000f000e7202 */ /* 0x000fe20000000f00 */
[----:B------:R-:W-:-:S05]  /*91d0*/  VIADD R15, R15, 0x10 ;  /* 0x000000100f0f7836 */ /* 0x000fca0000000000 */
[----:B------:R-:W-:Y:S01]  /*91e0*/  ISETP.NE.AND P0, PT, R15, UR4, PT ;  /* 0x000000040f007c0c */ /* 0x000fe2000bf05270 */
[----:B--2---:R-:W-:-:S04]  /*91f0*/  FFMA R13, R20, R21, R13 ;  /* 0x00000015140d7223 */ /* 0x004fc8000000000d */
[----:B---3--:R-:W-:-:S04]  /*9200*/  FFMA R13, R36, R17, R13 ;  /* 0x00000011240d7223 */ /* 0x008fc8000000000d */
[----:B----4-:R-:W-:-:S04]  /*9210*/  FFMA R13, R38, R37, R13 ;  /* 0x00000025260d7223 */ /* 0x010fc8000000000d */
        /* <DEDUP_REMOVED lines=15> */
[----:B------:R-:W5:Y:S04]  /*9310*/  LDG.E.CONSTANT R42, desc[UR10][R10.64+0x58] ;  /* 0x0000580a0a2a7981 */ /* 0x000f68000c1e9900 */
[----:B------:R-:W5:Y:S04]  /*9320*/  LDG.E.CONSTANT R44, desc[UR10][R10.64+0x5c] ;  /* 0x00005c0a0a2c7981 */ /* 0x000f68000c1e9900 */
[----:B------:R-:W5:Y:S01]  /*9330*/  LD.E R37, desc[UR10][R8.64+0x5c] ;  /* 0x00005c0a08257980 */ /* 0x000f62000c101900 */
[----:B--2---:R-:W-:-:S03]  /*9340*/  FFMA R15, R20, R15, R13 ;  /* 0x0000000f140f7223 */ /* 0x004fc6000000000d */
[----:B------:R-:W2:Y:S04]  /*9350*/  LDG.E.CONSTANT R13, desc[UR10][R10.64+0x4c] ;  /* 0x00004c0a0a0d7981 */ /* 0x000ea8000c1e9900 */
[----:B------:R-:W2:Y:S01]  /*9360*/  LD.E R20, desc[UR10][R8.64+0x4c] ;  /* 0x00004c0a08147980 */ /* 0x000ea2000c101900 */
[----:B---3--:R-:W-:-:S03]  /*9370*/  FFMA R15, R36, R17, R15 ;  /* 0x00000011240f7223 */ /* 0x008fc6000000000f */
[----:B------:R-:W3:Y:S04]  /*9380*/  LDG.E.CONSTANT R36, desc[UR10][R10.64+0x50] ;  /* 0x0000500a0a247981 */ /* 0x000ee8000c1e9900 */
[----:B------:R-:W3:Y:S01]  /*9390*/  LD.E R17, desc[UR10][R8.64+0x50] ;  /* 0x0000500a08117980 */ /* 0x000ee2000c101900 */
[----:B----4-:R-:W-:-:S03]  /*93a0*/  FFMA R38, R38, R21, R15 ;  /* 0x0000001526267223 */ /* 0x010fc6000000000f */
[----:B------:R-:W5:Y:S04]  /*93b0*/  LD.E R15, desc[UR10][R8.64+0x54] ;  /* 0x0000540a080f7980 */ /* 0x000f68000c101900 */
[----:B------:R-:W4:Y:S01]  /*93c0*/  LD.E R21, desc[UR10][R8.64+0x58] ;  /* 0x0000580a08157980 */ /* 0x000f22000c101900 */
[----:B--2---:R-:W-:-:S04]  /*93d0*/  FFMA R13, R13, R20, R38 ;  /* 0x000000140d0d7223 */ /* 0x004fc80000000026 */
[----:B---3--:R-:W-:-:S04]  /*93e0*/  FFMA R13, R36, R17, R13 ;  /* 0x00000011240d7223 */ /* 0x008fc8000000000d */
[----:B-----5:R-:W-:-:S04]  /*93f0*/  FFMA R13, R40, R15, R13 ;  /* 0x0000000f280d7223 */ /* 0x020fc8000000000d */
[----:B----4-:R-:W-:Y:S01]  /*9400*/  FFMA R13, R42, R21, R13 ;  /* 0x000000152a0d7223 */ /* 0x010fe2000000000d */
[----:B------:R-:W-:-:S03]  /*9410*/  IADD3 R15, PT, PT, R14, 0x18, RZ ;  /* 0x000000180e0f7810 */ /* 0x000fc60007ffe0ff */
[----:B------:R-:W-:-:S07]  /*9420*/  FFMA R13, R44, R37, R13 ;  /* 0x000000252c0d7223 */ /* 0x000fce000000000d */
.L_x_162:
        /* <DEDUP_REMOVED lines=24> */
.L_x_163:
[----:B------:R-:W-:Y:S05]  /*95b0*/  BRA.U !UP1, `(.L_x_161) ;  /* 0x00000001094c7547 */ /* 0x000fea000b800000 */
[C---:B------:R-:W-:Y:S01]  /*95c0*/  IADD3 R9, P0, PT, R15.reuse, R18, RZ ;  /* 0x000000120f097210 */ /* 0x040fe20007f1e0ff */
[----:B------:R-:W-:-:S03]  /*95d0*/  IMAD.WIDE.U32 R10, R15, 0x4, R32 ;  /* 0x000000040f0a7825 */ /* 0x000fc600078e0020 */
[----:B------:R-:W-:Y:S02]  /*95e0*/  IADD3.X R14, PT, PT, RZ, R16, RZ, P0, !PT ;  /* 0x00000010ff0e7210 */ /* 0x000fe400007fe4ff */
[----:B------:R-:W-:-:S04]  /*95f0*/  LEA R8, P0, R9, R22, 0x2 ;  /* 0x0000001609087211 */ /* 0x000fc800078010ff */
[----:B------:R-:W-:Y:S02]  /*9600*/  LEA.HI.X R9, R9, R23, R14, 0x2, P0 ;  /* 0x0000001709097211 */ /* 0x000fe400000f140e */
[----:B------:R-:W2:Y:S04]  /*9610*/  LDG.E.CONSTANT R14, desc[UR10][R10.64] ;  /* 0x0000000a0a0e7981 */ /* 0x000ea8000c1e9900 */
[----:B------:R-:W2:Y:S01]  /*9620*/  LD.E R15, desc[UR10][R8.64] ;  /* 0x0000000a080f7980 */ /* 0x000ea2000c101900 */
[----:B------:R-:W-:-:S05]  /*9630*/  IMAD.U32 R17, RZ, RZ, UR8 ;  /* 0x00000008ff117e24 */ /* 0x000fca000f8e00ff */
[----:B------:R-:W-:Y:S01]  /*9640*/  ISETP.NE.AND P0, PT, R17, 0x1, PT ;  /* 0x000000011100780c */ /* 0x000fe20003f05270 */
[----:B--2---:R-:W-:-:S12]  /*9650*/  FFMA R13, R14, R15, R13 ;  /* 0x0000000f0e0d7223 */ /* 0x004fd8000000000d */
[----:B------:R-:W-:Y:S05]  /*9660*/  @!P0 BRA `(.L_x_161) ;  /* 0x0000000000208947 */ /* 0x000fea0003800000 */
[----:B------:R-:W-:Y:S01]  /*9670*/  MOV R14, UR8 ;  /* 0x00000008000e7c02 */ /* 0x000fe20008000f00 */
[----:B------:R-:W2:Y:S03]  /*9680*/  LD.E R15, desc[UR10][R8.64+0x4] ;  /* 0x0000040a080f7980 */ /* 0x000ea6000c101900 */
[----:B------:R-:W-:Y:S02]  /*9690*/  ISETP.NE.AND P0, PT, R14, 0x2, PT ;  /* 0x000000020e00780c */ /* 0x000fe40003f05270 */
[----:B------:R-:W2:Y:S11]  /*96a0*/  LDG.E.CONSTANT R14, desc[UR10][R10.64+0x4] ;  /* 0x0000040a0a0e7981 */ /* 0x000eb6000c1e9900 */
[----:B------:R-:W3:Y:S04]  /*96b0*/  @P0 LDG.E.CONSTANT R20, desc[UR10][R10.64+0x8] ;  /* 0x0000080a0a140981 */ /* 0x000ee8000c1e9900 */
[----:B------:R-:W3:Y:S01]  /*96c0*/  @P0 LD.E R17, desc[UR10][R8.64+0x8] ;  /* 0x0000080a08110980 */ /* 0x000ee2000c101900 */
[----:B--2---:R-:W-:-:S04]  /*96d0*/  FFMA R13, R14, R15, R13 ;  /* 0x0000000f0e0d7223 */ /* 0x004fc8000000000d */
[----:B---3--:R-:W-:-:S07]  /*96e0*/  @P0 FFMA R13, R20, R17, R13 ;  /* 0x00000011140d0223 */ /* 0x008fce000000000d */
.L_x_161:
[----:B------:R-:W0:Y:S01]  /*96f0*/  LDCU UR14, c[0x0][0x3cc] ;  /* 0x00007980ff0e77ac */ /* 0x000e220008000800 */
[----:B------:R-:W-:Y:S01]  /*9700*/  IADD3 R8, PT, PT, -R5, R19, RZ ;  /* 0x0000001305087210 */ /* 0x000fe20007ffe1ff */
[----:B------:R-:W-:Y:S02]  /*9710*/  HFMA2 R9, -RZ, RZ, 0.96630859375, -0.0022525787353515625 ;  /* 0x3bbb989dff097431 */ /* 0x000fe400000001ff */
[----:B------:R-:W-:Y:S01]  /*9720*/  IMAD.MOV.U32 R10, RZ, RZ, 0x437c0000 ;  /* 0x437c0000ff0a7424 */ /* 0x000fe200078e00ff */
[----:B------:R-:W-:Y:S02]  /*9730*/  ISETP.GE.U32.AND P0, PT, R26, 0x4, PT ;  /* 0x000000041a00780c */ /* 0x000fe40003f06070 */
[----:B------:R-:W-:Y:S01]  /*9740*/  I2FP.F32.S32 R8, R8 ;  /* 0x0000000800087245 */ /* 0x000fe20000201400 */
[----:B0-----:R-:W-:-:S04]  /*9750*/  FMUL R13, R13, UR14 ;  /* 0x0000000e0d0d7c20 */ /* 0x001fc80008400000 */
[----:B------:R-:W-:Y:S01]  /*9760*/  FFMA R8, R8, R30, R13 ;  /* 0x0000001e08087223 */ /* 0x000fe2000000000d */
[----:B------:R-:W-:-:S03]  /*9770*/  IMAD R13, R12, UR7, RZ ;  /* 0x000000070c0d7c24 */ /* 0x000fc6000f8e02ff */
[----:B------:R-:W-:Y:S02]  /*9780*/  FADD R8, -R29, R8 ;  /* 0x000000081d087221 */ /* 0x000fe40000000100 */
[----:B------:R-:W-:Y:S02]  /*9790*/  IADD3 R18, P1, PT, R13, R18, RZ ;  /* 0x000000120d127210 */ /* 0x000fe40007f3e0ff */
[----:B------:R-:W-:Y:S02]  /*97a0*/  FFMA.SAT R9, R8, R9, 0.5 ;  /* 0x3f00000008097423 */ /* 0x000fe40000002009 */
[----:B------:R-:W-:Y:S02]  /*97b0*/  IADD3.X R16, PT, PT, RZ, R16, RZ, P1, !PT ;  /* 0x00000010ff107210 */ /* 0x000fe40000ffe4ff */
[----:B------:R-:W-:Y:S01]  /*97c0*/  FFMA.RM R9, R9, R10, 12582913 ;  /* 0x4b40000109097423 */ /* 0x000fe2000000400a */
[----:B------:R-:W-:-:S03]  /*97d0*/  MOV R10, RZ ;  /* 0x000000ff000a7202 */ /* 0x000fc60000000f00 */
[C---:B------:R-:W-:Y:S01]  /*97e0*/  FADD R11, R9.reuse, -12583039 ;  /* 0xcb40007f090b7421 */ /* 0x040fe20000000000 */
[----:B------:R-:W-:-:S03]  /*97f0*/  SHF.L.U32 R17, R9, 0x17, RZ ;  /* 0x0000001709117819 */ /* 0x000fc600000006ff */
[----:B------:R-:W-:-:S04]  /*9800*/  FFMA R11, R8, 1.4426950216293334961, -R11 ;  /* 0x3fb8aa3b080b7823 */ /* 0x000fc8000000080b */
[----:B------:R-:W-:-:S04]  /*9810*/  FFMA R11, R8, 1.925963033500011079e-08, R11 ;  /* 0x32a57060080b7823 */ /* 0x000fc8000000000b */
[----:B------:R-:W0:Y:S02]  /*9820*/  MUFU.EX2 R8, R11 ;  /* 0x0000000b00087308 */ /* 0x000e240000000800 */
[----:B0-----:R-:W-:Y:S01]  /*9830*/  FMUL R17, R17, R8 ;  /* 0x0000000811117220 */ /* 0x001fe20000400000 */
[----:B------:R-:W-:Y:S06]  /*9840*/  @!P0 BRA `(.L_x_164) ;  /* 0x0000000800348947 */ /* 0x000fec0003800000 */
[----:B------:R-:W-:Y:S01]  /*9850*/  ISETP.GT.AND P0, PT, R25, RZ, PT ;  /* 0x000000ff1900720c */ /* 0x000fe20003f04270 */
[----:B------:R-:W-:-:S12]  /*9860*/  IMAD.MOV.U32 R20, RZ, RZ, RZ ;  /* 0x000000ffff147224 */ /* 0x000fd800078e00ff */
[----:B------:R-:W-:Y:S05]  /*9870*/  @!P0 BRA `(.L_x_165) ;  /* 0x0000000400d88947 */ /* 0x000fea0003800000 */
[----:B------:R-:W-:Y:S02]  /*9880*/  IADD3 R8, PT, PT, R25, -R20, RZ ;  /* 0x8000001419087210 */ /* 0x000fe40007ffe0ff */
[----:B------:R-:W-:Y:S02]  /*9890*/  PLOP3.LUT P0, PT, PT, PT, PT, 0x80, 0x8 ;  /* 0x000000000008781c */ /* 0x000fe40003f0f070 */
[----:B------:R-:W-:-:S13]  /*98a0*/  ISETP.GT.AND P1, PT, R8, 0xc, PT ;  /* 0x0000000c0800780c */ /* 0x000fda0003f24270 */
[----:B------:R-:W-:Y:S05]  /*98b0*/  @!P1 BRA `(.L_x_166) ;  /* 0x0000000400249947 */ /* 0x000fea0003800000 */
[----:B------:R-:W-:Y:S02]  /*98c0*/  PLOP3.LUT P0, PT, PT, PT, PT, 0x8, 0x80 ;  /* 0x000000000080781c */ /* 0x000fe40003f0e170 */
[----:B------:R-:W-:-:S11]  /*98d0*/  IADD3 R21, PT, PT, R25, -0xc, RZ ;  /* 0xfffffff419157810 */ /* 0x000fd60007ffe0ff */
.L_x_167:
[C---:B0-----:R-:W-:Y:S02]  /*98e0*/  IADD3 R9, PT, PT, R20.reuse, R27, RZ ;  /* 0x0000001b14097210 */ /* 0x041fe40007ffe0ff */
[----:B------:R-:W-:Y:S02]  /*98f0*/  LEA R38, R20, R0, 0x2 ;  /* 0x0000000014267211 */ /* 0x000fe400078e10ff */
[----:B------:R-:W-:-:S05]  /*9900*/  IADD3 R9, P1, PT, R9, R18, RZ ;  /* 0x0000001209097210 */ /* 0x000fca0007f3e0ff */
[----:B------:R-:W-:Y:S01]  /*9910*/  IMAD.X R8, RZ, RZ, R16, P1 ;  /* 0x000000ffff087224 */ /* 0x000fe200008e0610 */
[----:B------:R-:W-:-:S04]  /*9920*/  LEA R12, P1, R9, R22, 0x2 ;  /* 0x00000016090c7211 */ /* 0x000fc800078210ff */
[----:B------:R-:W-:Y:S02]  /*9930*/  LEA.HI.X R13, R9, R23, R8, 0x2, P1 ;  /* 0x00000017090d7211 */ /* 0x000fe400008f1408 */
[----:B------:R-:W2:Y:S04]  /*9940*/  LDL.128 R8, [R38] ;  /* 0x0000000026087983 */ /* 0x000ea80000100c00 */
[----:B------:R-:W2:Y:S04]  /*9950*/  LD.E R15, desc[UR10][R12.64] ;  /* 0x0000000a0c0f7980 */ /* 0x000ea8000c101900 */
[----:B------:R-:W3:Y:S04]  /*9960*/  LD.E R36, desc[UR10][R12.64+0x4] ;  /* 0x0000040a0c247980 */ /* 0x000ee8000c101900 */
[----:B------:R-:W4:Y:S04]  /*9970*/  LD.E R14, desc[UR10][R12.64+0x8] ;  /* 0x0000080a0c0e7980 */ /* 0x000f28000c101900 */
[----:B------:R-:W5:Y:S01]  /*9980*/  LD.E R42, desc[UR10][R12.64+0xc] ;  /* 0x00000c0a0c2a7980 */ /* 0x000f62000c101900 */
[----:B------:R-:W-:-:S04]  /*9990*/  IADD3 R40, PT, PT, R20, 0x4, RZ ;  /* 0x0000000414287810 */ /* 0x000fc80007ffe0ff */
[C---:B------:R-:W-:Y:S02]  /*99a0*/  IADD3 R37, PT, PT, R40.reuse, R27, RZ ;  /* 0x0000001b28257210 */ /* 0x040fe40007ffe0ff */
[----:B------:R-:W-:Y:S02]  /*99b0*/  LEA R40, R40, R0, 0x2 ;  /* 0x0000000028287211 */ /* 0x000fe400078e10ff */
[----:B------:R-:W-:Y:S01]  /*99c0*/  IADD3 R37, P1, PT, R37, R18, RZ ;  /* 0x0000001225257210 */ /* 0x000fe20007f3e0ff */
[----:B--2---:R-:W-:-:S04]  /*99d0*/  FFMA R8, R17, R15, R8 ;  /* 0x0000000f11087223 */ /* 0x004fc80000000008 */
[----:B------:R-:W-:Y:S02]  /*99e0*/  IMAD.X R15, RZ, RZ, R16, P1 ;  /* 0x000000ffff0f7224 */ /* 0x000fe400008e0610 */
[----:B---3--:R-:W-:Y:S01]  /*99f0*/  FFMA R9, R17, R36, R9 ;  /* 0x0000002411097223 */ /* 0x008fe20000000009 */
[----:B------:R-:W-:Y:S01]  /*9a00*/  LEA R36, P1, R37, R22, 0x2 ;  /* 0x0000001625247211 */ /* 0x000fe200078210ff */
[----:B----4-:R-:W-:-:S03]  /*9a10*/  FFMA R10, R17, R14, R10 ;  /* 0x0000000e110a7223 */ /* 0x010fc6000000000a */
[----:B------:R-:W-:Y:S01]  /*9a20*/  LEA.HI.X R37, R37, R23, R15, 0x2, P1 ;  /* 0x0000001725257211 */ /* 0x000fe200008f140f */
[----:B-----5:R-:W-:-:S05]  /*9a30*/  FFMA R11, R17, R42, R11 ;  /* 0x0000002a110b7223 */ /* 0x020fca000000000b */
[----:B------:R0:W-:Y:S04]  /*9a40*/  STL.128 [R38], R8 ;  /* 0x0000000826007387 */ /* 0x0001e80000100c00 */
[----:B------:R-:W2:Y:S04]  /*9a50*/  LD.E R39, desc[UR10][R36.64] ;  /* 0x0000000a24277980 */ /* 0x000ea8000c101900 */
[----:B------:R-:W2:Y:S04]  /*9a60*/  LDL.128 R12, [R40] ;  /* 0x00000000280c7983 */ /* 0x000ea80000100c00 */
[----:B------:R-:W3:Y:S04]  /*9a70*/  LD.E R44, desc[UR10][R36.64+0x4] ;  /* 0x0000040a242c7980 */ /* 0x000ee8000c101900 */
[----:B------:R-:W4:Y:S04]  /*9a80*/  LD.E R42, desc[UR10][R36.64+0x8] ;  /* 0x0000080a242a7980 */ /* 0x000f28000c101900 */
[----:B------:R-:W5:Y:S01]  /*9a90*/  LD.E R43, desc[UR10][R36.64+0xc] ;  /* 0x00000c0a242b7980 */ /* 0x000f62000c101900 */
[----:B------:R-:W-:-:S04]  /*9aa0*/  IADD3 R41, PT, PT, R20, 0x8, RZ ;  /* 0x0000000814297810 */ /* 0x000fc80007ffe0ff */
[C---:B------:R-:W-:Y:S02]  /*9ab0*/  IADD3 R45, PT, PT, R41.reuse, R27, RZ ;  /* 0x0000001b292d7210 */ /* 0x040fe40007ffe0ff */
[----:B------:R-:W-:Y:S02]  /*9ac0*/  LEA R41, R41, R0, 0x2 ;  /* 0x0000000029297211 */ /* 0x000fe400078e10ff */
[----:B------:R-:W-:-:S05]  /*9ad0*/  IADD3 R45, P1, PT, R45, R18, RZ ;  /* 0x000000122d2d7210 */ /* 0x000fca0007f3e0ff */
[----:B0-----:R-:W-:Y:S01]  /*9ae0*/  IMAD.X R8, RZ, RZ, R16, P1 ;  /* 0x000000ffff087224 */ /* 0x001fe200008e0610 */
[----:B------:R-:W-:Y:S01]  /*9af0*/  LEA R38, P1, R45, R22, 0x2 ;  /* 0x000000162d267211 */ /* 0x000fe200078210ff */
[----:B--2---:R-:W-:-:S03]  /*9b00*/  FFMA R12, R17, R39, R12 ;  /* 0x00000027110c7223 */ /* 0x004fc6000000000c */
[----:B------:R-:W-:Y:S01]  /*9b10*/  LEA.HI.X R39, R45, R23, R8, 0x2, P1 ;  /* 0x000000172d277211 */ /* 0x000fe200008f1408 */
[C---:B---3--:R-:W-:Y:S01]  /*9b20*/  FFMA R13, R17.reuse, R44, R13 ;  /* 0x0000002c110d7223 */ /* 0x048fe2000000000d */
[C---:B----4-:R-:W-:Y:S01]  /*9b30*/  FFMA R14, R17.reuse, R42, R14 ;  /* 0x0000002a110e7223 */ /* 0x050fe2000000000e */
[----:B-----5:R-:W-:-:S05]  /*9b40*/  FFMA R15, R17, R43, R15 ;  /* 0x0000002b110f7223 */ /* 0x020fca000000000f */
[----:B------:R0:W-:Y:S04]  /*9b50*/  STL.128 [R40], R12 ;  /* 0x0000000c28007387 */ /* 0x0001e80000100c00 */
[----:B------:R-:W2:Y:S04]  /*9b60*/  LD.E R36, desc[UR10][R38.64] ;  /* 0x0000000a26247980 */ /* 0x000ea8000c101900 */
[----:B------:R-:W2:Y:S04]  /*9b70*/  LDL.128 R8, [R41] ;  /* 0x0000000029087983 */ /* 0x000ea80000100c00 */
[----:B------:R-:W3:Y:S04]  /*9b80*/  LD.E R44, desc[UR10][R38.64+0x4] ;  /* 0x0000040a262c7980 */ /* 0x000ee8000c101900 */
[----:B------:R-:W4:Y:S04]  /*9b90*/  LD.E R43, desc[UR10][R38.64+0x8] ;  /* 0x0000080a262b7980 */ /* 0x000f28000c101900 */
[----:B------:R1:W5:Y:S01]  /*9ba0*/  LD.E R45, desc[UR10][R38.64+0xc] ;  /* 0x00000c0a262d7980 */ /* 0x000362000c101900 */
[----:B------:R-:W-:-:S04]  /*9bb0*/  IADD3 R42, PT, PT, R20, 0xc, RZ ;  /* 0x0000000c142a7810 */ /* 0x000fc80007ffe0ff */
[----:B------:R-:W-:-:S04]  /*9bc0*/  IADD3 R37, PT, PT, R42, R27, RZ ;  /* 0x0000001b2a257210 */ /* 0x000fc80007ffe0ff */
[----:B------:R-:W-:Y:S02]  /*9bd0*/  IADD3 R37, P1, PT, R37, R18, RZ ;  /* 0x0000001225257210 */ /* 0x000fe40007f3e0ff */
[----:B-1----:R-:W-:-:S03]  /*9be0*/  LEA R38, R42, R0, 0x2 ;  /* 0x000000002a267211 */ /* 0x002fc600078e10ff */
[----:B0-----:R-:W-:Y:S02]  /*9bf0*/  IMAD.X R12, RZ, RZ, R16, P1 ;  /* 0x000000ffff0c7224 */ /* 0x001fe400008e0610 */
[----:B--2---:R-:W-:Y:S01]  /*9c00*/  FFMA R8, R17, R36, R8 ;  /* 0x0000002411087223 */ /* 0x004fe20000000008 */
[----:B------:R-:W-:Y:S01]  /*9c10*/  LEA R36, P1, R37, R22, 0x2 ;  /* 0x0000001625247211 */ /* 0x000fe200078210ff */
[----:B---3--:R-:W-:-:S03]  /*9c20*/  FFMA R9, R17, R44, R9 ;  /* 0x0000002c11097223 */ /* 0x008fc60000000009 */
[----:B------:R-:W-:Y:S01]  /*9c30*/  LEA.HI.X R37, R37, R23, R12, 0x2, P1 ;  /* 0x0000001725257211 */ /* 0x000fe200008f140c */
[C---:B----4-:R-:W-:Y:S01]  /*9c40*/  FFMA R10, R17.reuse, R43, R10 ;  /* 0x0000002b110a7223 */ /* 0x050fe2000000000a */
        /* <DEDUP_REMOVED lines=8> */
[----:B------:R-:W-:Y:S01]  /*9cd0*/  ISETP.GE.AND P1, PT, R20, R21, PT ;  /* 0x000000151400720c */ /* 0x000fe20003f26270 */
[C---:B--2---:R-:W-:Y:S01]  /*9ce0*/  FFMA R12, R17.reuse, R39, R12 ;  /* 0x00000027110c7223 */ /* 0x044fe2000000000c */
[C---:B---3--:R-:W-:Y:S01]  /*9cf0*/  FFMA R13, R17.reuse, R40, R13 ;  /* 0x00000028110d7223 */ /* 0x048fe2000000000d */
[C---:B----4-:R-:W-:Y:S01]  /*9d00*/  FFMA R14, R17.reuse, R43, R14 ;  /* 0x0000002b110e7223 */ /* 0x050fe2000000000e */
[----:B-----5:R-:W-:-:S05]  /*9d10*/  FFMA R15, R17, R42, R15 ;  /* 0x0000002a110f7223 */ /* 0x020fca000000000f */
[----:B------:R0:W-:Y:S04]  /*9d20*/  STL.128 [R38], R12 ;  /* 0x0000000c26007387 */ /* 0x0001e80000100c00 */
[----:B------:R-:W-:Y:S05]  /*9d30*/  @!P1 BRA `(.L_x_167) ;  /* 0xfffffff800e89947 */ /* 0x000fea000383ffff */
[----:B0-----:R-:W-:-:S07]  /*9d40*/  MOV R10, R25 ;  /* 0x00000019000a7202 */ /* 0x001fce0000000f00 */
.L_x_166:
[----:B------:R-:W-:-:S05]  /*9d50*/  IMAD.IADD R8, R25, 0x1, -R20 ;  /* 0x0000000119087824 */ /* 0x000fca00078e0a14 */
[----:B------:R-:W-:-:S13]  /*9d60*/  ISETP.GT.AND P1, PT, R8, 0x4, PT ;  /* 0x000000040800780c */ /* 0x000fda0003f24270 */
[----:B------:R-:W-:Y:S05]  /*9d70*/  @!P1 BRA `(.L_x_168) ;  /* 0x0000000000909947 */ /* 0x000fea0003800000 */
[C---:B------:R-:W-:Y:S02]  /*9d80*/  IADD3 R9, PT, PT, R20.reuse, R27, RZ ;  /* 0x0000001b14097210 */ /* 0x040fe40007ffe0ff */
[----:B------:R-:W-:Y:S02]  /*9d90*/  LEA R21, R20, R0, 0x2 ;  /* 0x0000000014157211 */ /* 0x000fe400078e10ff */
[----:B------:R-:W-:-:S04]  /*9da0*/  IADD3 R9, P0, PT, R9, R18, RZ ;  /* 0x0000001209097210 */ /* 0x000fc80007f1e0ff */
[----:B------:R-:W-:Y:S02]  /*9db0*/  IADD3.X R8, PT, PT, RZ, R16, RZ, P0, !PT ;  /* 0x00000010ff087210 */ /* 0x000fe400007fe4ff */
[----:B------:R-:W-:-:S04]  /*9dc0*/  LEA R12, P0, R9, R22, 0x2 ;  /* 0x00000016090c7211 */ /* 0x000fc800078010ff */
[----:B------:R-:W-:Y:S02]  /*9dd0*/  LEA.HI.X R13, R9, R23, R8, 0x2, P0 ;  /* 0x00000017090d7211 */ /* 0x000fe400000f1408 */
[----:B------:R-:W2:Y:S04]  /*9de0*/  LDL.128 R8, [R21] ;  /* 0x0000000015087983 */ /* 0x000ea80000100c00 */
[----:B------:R-:W2:Y:S04]  /*9df0*/  LD.E R14, desc[UR10][R12.64] ;  /* 0x0000000a0c0e7980 */ /* 0x000ea8000c101900 */
[----:B------:R-:W3:Y:S04]  /*9e00*/  LD.E R38, desc[UR10][R12.64+0x4] ;  /* 0x0000040a0c267980 */ /* 0x000ee8000c101900 */
[----:B------:R-:W4:Y:S04]  /*9e10*/  LD.E R15, desc[UR10][R12.64+0x8] ;  /* 0x0000080a0c0f7980 */ /* 0x000f28000c101900 */
[----:B------:R-:W5:Y:S01]  /*9e20*/  LD.E R40, desc[UR10][R12.64+0xc] ;  /* 0x00000c0a0c287980 */ /* 0x000f62000c101900 */
[----:B------:R-:W-:-:S05]  /*9e30*/  VIADD R39, R20, 0x4 ;  /* 0x0000000414277836 */ /* 0x000fca0000000000 */
[----:B------:R-:W-:-:S04]  /*9e40*/  IADD3 R37, PT, PT, R39, R27, RZ ;  /* 0x0000001b27257210 */ /* 0x000fc80007ffe0ff */
[----:B------:R-:W-:-:S04]  /*9e50*/  IADD3 R37, P0, PT, R37, R18, RZ ;  /* 0x0000001225257210 */ /* 0x000fc80007f1e0ff */
[----:B------:R-:W-:Y:S02]  /*9e60*/  IADD3.X R41, PT, PT, RZ, R16, RZ, P0, !PT ;  /* 0x00000010ff297210 */ /* 0x000fe400007fe4ff */
[----:B------:R-:W-:-:S04]  /*9e70*/  LEA R36, P0, R37, R22, 0x2 ;  /* 0x0000001625247211 */ /* 0x000fc800078010ff */
[----:B------:R-:W-:Y:S01]  /*9e80*/  LEA.HI.X R37, R37, R23, R41, 0x2, P0 ;  /* 0x0000001725257211 */ /* 0x000fe200000f1429 */
[C---:B--2---:R-:W-:Y:S01]  /*9e90*/  FFMA R8, R17.reuse, R14, R8 ;  /* 0x0000000e11087223 */ /* 0x044fe20000000008 */
[----:B---3--:R-:W-:Y:S01]  /*9ea0*/  FFMA R9, R17, R38, R9 ;  /* 0x0000002611097223 */ /* 0x008fe20000000009 */
[----:B------:R-:W-:Y:S01]  /*9eb0*/  LEA R38, R39, R0, 0x2 ;  /* 0x0000000027267211 */ /* 0x000fe200078e10ff */
        /* <DEDUP_REMOVED lines=8> */
[----:B------:R-:W-:Y:S01]  /*9f40*/  PLOP3.LUT P0, PT, PT, PT, PT, 0x8, 0x80 ;  /* 0x000000000080781c */ /* 0x000fe20003f0e170 */
[----:B0-----:R-:W-:Y:S01]  /*9f50*/  IMAD.MOV.U32 R10, RZ, RZ, R25 ;  /* 0x000000ffff0a7224 */ /* 0x001fe200078e0019 */
[----:B------:R-:W-:Y:S01]  /*9f60*/  IADD3 R20, PT, PT, R20, 0x8, RZ ;  /* 0x0000000814147810 */ /* 0x000fe20007ffe0ff */
[C---:B--2---:R-:W-:Y:S01]  /*9f70*/  FFMA R12, R17.reuse, R39, R12 ;  /* 0x00000027110c7223 */ /* 0x044fe2000000000c */
[C---:B---3--:R-:W-:Y:S01]  /*9f80*/  FFMA R13, R17.reuse, R40, R13 ;  /* 0x00000028110d7223 */ /* 0x048fe2000000000d */
[C---:B----4-:R-:W-:Y:S01]  /*9f90*/  FFMA R14, R17.reuse, R41, R14 ;  /* 0x00000029110e7223 */ /* 0x050fe2000000000e */
[----:B-----5:R-:W-:-:S05]  /*9fa0*/  FFMA R15, R17, R42, R15 ;  /* 0x0000002a110f7223 */ /* 0x020fca000000000f */
[----:B------:R0:W-:Y:S02]  /*9fb0*/  STL.128 [R38], R12 ;  /* 0x0000000c26007387 */ /* 0x0001e40000100c00 */
.L_x_168:
[----:B------:R-:W-:-:S13]  /*9fc0*/  ISETP.NE.OR P0, PT, R20, R25, P0 ;  /* 0x000000191400720c */ /* 0x000fda0000705670 */
[----:B------:R-:W-:Y:S05]  /*9fd0*/  @!P0 BRA `(.L_x_164) ;  /* 0x0000000000508947 */ /* 0x000fea0003800000 */
.L_x_165:
[C---:B-1----:R-:W-:Y:S01]  /*9fe0*/  IADD3 R9, PT, PT, R20.reuse, R27, RZ ;  /* 0x0000001b14097210 */ /* 0x042fe20007ffe0ff */
[----:B------:R-:W-:-:S03]  /*9ff0*/  IMAD R21, R20, 0x4, R0 ;  /* 0x0000000414157824 */ /* 0x000fc600078e0200 */
[----:B------:R-:W-:-:S04]  /*a000*/  IADD3 R9, P0, PT, R9, R18, RZ ;  /* 0x0000001209097210 */ /* 0x000fc80007f1e0ff */
[----:B------:R-:W-:Y:S02]  /*a010*/  IADD3.X R8, PT, PT, RZ, R16, RZ, P0, !PT ;  /* 0x00000010ff087210 */ /* 0x000fe400007fe4ff */
[----:B0-----:R-:W-:-:S04]  /*a020*/  LEA R12, P0, R9, R22, 0x2 ;  /* 0x00000016090c7211 */ /* 0x001fc800078010ff */
[----:B------:R-:W-:Y:S02]  /*a030*/  LEA.HI.X R13, R9, R23, R8, 0x2, P0 ;  /* 0x00000017090d7211 */ /* 0x000fe400000f1408 */
[----:B------:R-:W2:Y:S04]  /*a040*/  LDL.128 R8, [R21] ;  /* 0x0000000015087983 */ /* 0x000ea80000100c00 */
[----:B------:R-:W2:Y:S04]  /*a050*/  LD.E R14, desc[UR10][R12.64] ;  /* 0x0000000a0c0e7980 */ /* 0x000ea8000c101900 */
[----:B------:R-:W3:Y:S04]  /*a060*/  LD.E R36, desc[UR10][R12.64+0x4] ;  /* 0x0000040a0c247980 */ /* 0x000ee8000c101900 */
[----:B------:R-:W4:Y:S04]  /*a070*/  LD.E R15, desc[UR10][R12.64+0x8] ;  /* 0x0000080a0c0f7980 */ /* 0x000f28000c101900 */
[----:B------:R-:W5:Y:S01]  /*a080*/  LD.E R38, desc[UR10][R12.64+0xc] ;  /* 0x00000c0a0c267980 */ /* 0x000f62000c101900 */
[----:B------:R-:W-:-:S04]  /*a090*/  IADD3 R20, PT, PT, R20, 0x4, RZ ;  /* 0x0000000414147810 */ /* 0x000fc80007ffe0ff */
[----:B------:R-:W-:Y:S01]  /*a0a0*/  ISETP.NE.AND P0, PT, R20, R25, PT ;  /* 0x000000191400720c */ /* 0x000fe20003f05270 */
[C---:B--2---:R-:W-:Y:S01]  /*a0b0*/  FFMA R8, R17.reuse, R14, R8 ;  /* 0x0000000e11087223 */ /* 0x044fe20000000008 */
[C---:B---3--:R-:W-:Y:S01]  /*a0c0*/  FFMA R9, R17.reuse, R36, R9 ;  /* 0x0000002411097223 */ /* 0x048fe20000000009 */
[C---:B----4-:R-:W-:Y:S01]  /*a0d0*/  FFMA R10, R17.reuse, R15, R10 ;  /* 0x0000000f110a7223 */ /* 0x050fe2000000000a */
[----:B-----5:R-:W-:-:S05]  /*a0e0*/  FFMA R11, R17, R38, R11 ;  /* 0x00000026110b7223 */ /* 0x020fca000000000b */
[----:B------:R1:W-:Y:S04]  /*a0f0*/  STL.128 [R21], R8 ;  /* 0x0000000815007387 */ /* 0x0003e80000100c00 */
[----:B------:R-:W-:Y:S05]  /*a100*/  @P0 BRA `(.L_x_165) ;  /* 0xfffffffc00b40947 */ /* 0x000fea000383ffff */
[----:B-1----:R-:W-:-:S07]  /*a110*/  MOV R10, R25 ;  /* 0x00000019000a7202 */ /* 0x002fce0000000f00 */
.L_x_164:
[----:B------:R-:W-:-:S13]  /*a120*/  ISETP.NE.AND P0, PT, R24, RZ, PT ;  /* 0x000000ff1800720c */ /* 0x000fda0003f05270 */
[----:B------:R-:W-:Y:S05]  /*a130*/  @!P0 BRA `(.L_x_159) ;  /* 0x0000000000688947 */ /* 0x000fea0003800000 */
[C---:B------:R-:W-:Y:S02]  /*a140*/  IADD3 R9, PT, PT, R10.reuse, R27, RZ ;  /* 0x0000001b0a097210 */ /* 0x040fe40007ffe0ff */
[----:B------:R-:W-:Y:S02]  /*a150*/  LEA R11, R10, R0, 0x2 ;  /* 0x000000000a0b7211 */ /* 0x000fe400078e10ff */
[----:B------:R-:W-:-:S05]  /*a160*/  IADD3 R9, P0, PT, R9, R18, RZ ;  /* 0x0000001209097210 */ /* 0x000fca0007f1e0ff */
[----:B0-----:R-:W-:Y:S01]  /*a170*/  IMAD.X R12, RZ, RZ, R16, P0 ;  /* 0x000000ffff0c7224 */ /* 0x001fe200000e0610 */
[----:B------:R-:W-:-:S04]  /*a180*/  LEA R8, P0, R9, R22, 0x2 ;  /* 0x0000001609087211 */ /* 0x000fc800078010ff */
[----:B------:R-:W-:Y:S02]  /*a190*/  LEA.HI.X R9, R9, R23, R12, 0x2, P0 ;  /* 0x0000001709097211 */ /* 0x000fe400000f140c */
[----:B------:R-:W2:Y:S04]  /*a1a0*/  LDL R12, [R11] ;  /* 0x000000000b0c7983 */ /* 0x000ea80000100800 */
[----:B------:R-:W2:Y:S01]  /*a1b0*/  LD.E R8, desc[UR10][R8.64] ;  /* 0x0000000a08087980 */ /* 0x000ea2000c101900 */
[----:B------:R-:W-:Y:S01]  /*a1c0*/  ISETP.NE.AND P0, PT, R24, 0x1, PT ;  /* 0x000000011800780c */ /* 0x000fe20003f05270 */
[----:B--2---:R-:W-:-:S05]  /*a1d0*/  FFMA R12, R17, R8, R12 ;  /* 0x00000008110c7223 */ /* 0x004fca000000000c */
[----:B------:R1:W-:Y:S07]  /*a1e0*/  STL [R11], R12 ;  /* 0x0000000c0b007387 */ /* 0x0003ee0000100800 */
[----:B------:R-:W-:Y:S05]  /*a1f0*/  @!P0 BRA `(.L_x_159) ;  /* 0x0000000000388947 */ /* 0x000fea0003800000 */
[----:B------:R-:W-:Y:S01]  /*a200*/  IADD3 R9, P0, P1, R18, R10, R27 ;  /* 0x0000000a12097210 */ /* 0x000fe2000791e01b */
[----:B-1----:R-:W2:Y:S03]  /*a210*/  LDL R12, [R11+0x4] ;  /* 0x000004000b0c7983 */ /* 0x002ea60000100800 */
[----:B------:R-:W-:Y:S02]  /*a220*/  IADD3.X R16, PT, PT, R16, RZ, RZ, P0, P1 ;  /* 0x000000ff10107210 */ /* 0x000fe400007e24ff */
[----:B------:R-:W-:-:S04]  /*a230*/  LEA R8, P0, R9, R22, 0x2 ;  /* 0x0000001609087211 */ /* 0x000fc800078010ff */
[----:B------:R-:W-:-:S05]  /*a240*/  LEA.HI.X R9, R9, R23, R16, 0x2, P0 ;  /* 0x0000001709097211 */ /* 0x000fca00000f1410 */
[----:B------:R-:W2:Y:S01]  /*a250*/  LD.E R10, desc[UR10][R8.64+0x4] ;  /* 0x0000040a080a7980 */ /* 0x000ea2000c101900 */
[----:B------:R-:W-:Y:S01]  /*a260*/  ISETP.NE.AND P0, PT, R24, 0x2, PT ;  /* 0x000000021800780c */ /* 0x000fe20003f05270 */
[----:B--2---:R-:W-:-:S05]  /*a270*/  FFMA R10, R17, R10, R12 ;  /* 0x0000000a110a7223 */ /* 0x004fca000000000c */
[----:B------:R2:W-:Y:S07]  /*a280*/  STL [R11+0x4], R10 ;  /* 0x0000040a0b007387 */ /* 0x0005ee0000100800 */
[----:B------:R-:W-:Y:S05]  /*a290*/  @!P0 BRA `(.L_x_159) ;  /* 0x0000000000108947 */ /* 0x000fea0003800000 */
[----:B------:R-:W3:Y:S04]  /*a2a0*/  LD.E R8, desc[UR10][R8.64+0x8] ;  /* 0x0000080a08087980 */ /* 0x000ee8000c101900 */
[----:B--2---:R-:W3:Y:S02]  /*a2b0*/  LDL R10, [R11+0x8] ;  /* 0x000008000b0a7983 */ /* 0x004ee40000100800 */
[----:B---3--:R-:W-:-:S05]  /*a2c0*/  FFMA R10, R17, R8, R10 ;  /* 0x00000008110a7223 */ /* 0x008fca000000000a */
[----:B------:R3:W-:Y:S02]  /*a2d0*/  STL [R11+0x8], R10 ;  /* 0x0000080a0b007387 */ /* 0x0007e40000100800 */
.L_x_159:
[----:B------:R-:W-:Y:S05]  /*a2e0*/  BSYNC.RECONVERGENT B2 ;  /* 0x0000000000027941 */ /* 0x000fea0003800200 */
.L_x_158:
[----:B------:R-:W-:-:S04]  /*a2f0*/  IADD3 R19, PT, PT, R19, 0x1, RZ ;  /* 0x0000000113137810 */ /* 0x000fc80007ffe0ff */
[----:B------:R-:W-:-:S13]  /*a300*/  ISETP.NE.AND P0, PT, R19, R4, PT ;  /* 0x000000041300720c */ /* 0x000fda0003f05270 */
[----:B------:R-:W-:Y:S05]  /*a310*/  @P0 BRA `(.L_x_169) ;  /* 0xffffffe8005c0947 */ /* 0x000fea000383ffff */
[----:B------:R-:W-:Y:S05]  /*a320*/  BSYNC.RECONVERGENT B1 ;  /* 0x0000000000017941 */ /* 0x000fea0003800200 */
.L_x_157:
[----:B------:R-:W-:Y:S01]  /*a330*/  ISETP.GE.U32.AND P0, PT, R26, 0x4, PT ;  /* 0x000000041a00780c */ /* 0x000fe20003f06070 */
[----:B01----:R-:W-:-:S12]  /*a340*/  HFMA2 R12, -RZ, RZ, 0, 0 ;  /* 0x00000000ff0c7431 */ /* 0x003fd800000001ff */
[----:B------:R-:W-:Y:S05]  /*a350*/  @!P0 BRA `(.L_x_170) ;  /* 0x0000000400c48947 */ /* 0x000fea0003800000 */
        /* <DEDUP_REMOVED lines=9> */
.L_x_173:
[C---:B------:R-:W-:Y:S01]  /*a3f0*/  LEA R8, R36.reuse, R0, 0x2 ;  /* 0x0000000024087211 */ /* 0x040fe200078e10ff */
[C---:B------:R-:W-:Y:S01]  /*a400*/  VIADD R42, R36.reuse, 0x4 ;  /* 0x00000004242a7836 */ /* 0x040fe20000000000 */
[C---:B-1----:R-:W-:Y:S01]  /*a410*/  IADD3 R41, PT, PT, R36.reuse, 0x8, RZ ;  /* 0x0000000824297810 */ /* 0x042fe20007ffe0ff */
[----:B------:R-:W-:-:S03]  /*a420*/  VIADD R40, R36, 0xc ;  /* 0x0000000c24287836 */ /* 0x000fc60000000000 */
[----:B--23--:R-:W2:Y:S01]  /*a430*/  LDL.128 R8, [R8] ;  /* 0x0000000008087983 */ /* 0x00cea20000100c00 */
[-C--:B------:R-:W-:Y:S02]  /*a440*/  LEA R12, R42, R0.reuse, 0x2 ;  /* 0x000000002a0c7211 */ /* 0x080fe400078e10ff */
[CC--:B------:R-:W-:Y:S02]  /*a450*/  LEA R16, R41.reuse, R0.reuse, 0x2 ;  /* 0x0000000029107211 */ /* 0x0c0fe400078e10ff */
[----:B------:R-:W-:Y:S02]  /*a460*/  LEA R20, R40, R0, 0x2 ;  /* 0x0000000028147211 */ /* 0x000fe400078e10ff */
[----:B------:R-:W3:Y:S04]  /*a470*/  LDL.128 R12, [R12] ;  /* 0x000000000c0c7983 */ /* 0x000ee80000100c00 */
[----:B------:R-:W4:Y:S04]  /*a480*/  LDL.128 R16, [R16] ;  /* 0x0000000010107983 */ /* 0x000f280000100c00 */
[----:B------:R-:W4:Y:S01]  /*a490*/  LDL.128 R20, [R20] ;  /* 0x0000000014147983 */ /* 0x000f220000100c00 */
[C---:B------:R-:W-:Y:S01]  /*a4a0*/  IADD3 R39, PT, PT, R36.reuse, R27, RZ ;  /* 0x0000001b24277210 */ /* 0x040fe20007ffe0ff */
[----:B------:R-:W-:Y:S01]  /*a4b0*/  IMAD.IADD R41, R41, 0x1, R27 ;  /* 0x0000000129297824 */ /* 0x000fe200078e021b */
[----:B------:R-:W-:-:S03]  /*a4c0*/  IADD3 R36, PT, PT, R36, 0x10, RZ ;  /* 0x0000001024247810 */ /* 0x000fc60007ffe0ff */
[----:B------:R-:W-:Y:S01]  /*a4d0*/  IMAD.WIDE.U32 R38, R39, 0x4, R34 ;  /* 0x0000000427267825 */ /* 0x000fe200078e0022 */
[----:B------:R-:W-:-:S03]  /*a4e0*/  ISETP.GE.AND P1, PT, R36, R37, PT ;  /* 0x000000252400720c */ /* 0x000fc60003f26270 */
[C---:B--2---:R-:W-:Y:S01]  /*a4f0*/  FMUL R43, R7.reuse, R8 ;  /* 0x00000008072b7220 */ /* 0x044fe20000400000 */
[C---:B------:R-:W-:Y:S01]  /*a500*/  FMUL R45, R7.reuse, R9 ;  /* 0x00000009072d7220 */ /* 0x040fe20000400000 */
[----:B------:R-:W-:Y:S01]  /*a510*/  IADD3 R9, PT, PT, R42, R27, RZ ;  /* 0x0000001b2a097210 */ /* 0x000fe20007ffe0ff */
[C---:B------:R-:W-:Y:S01]  /*a520*/  FMUL R10, R7.reuse, R10 ;  /* 0x0000000a070a7220 */ /* 0x040fe20000400000 */
[----:B------:R-:W-:Y:S01]  /*a530*/  FMUL R11, R7, R11 ;  /* 0x0000000b070b7220 */ /* 0x000fe20000400000 */
[----:B------:R0:W-:Y:S02]  /*a540*/  STG.E desc[UR10][R38.64], R43 ;  /* 0x0000002b26007986 */ /* 0x0001e4000c10190a */
[----:B------:R-:W-:-:S04]  /*a550*/  IMAD.WIDE.U32 R8, R9, 0x4, R34 ;  /* 0x0000000409087825 */ /* 0x000fc800078e0022 */
[C---:B---3--:R-:W-:Y:S01]  /*a560*/  FMUL R12, R7.reuse, R12 ;  /* 0x0000000c070c7220 */ /* 0x048fe20000400000 */
[----:B------:R1:W-:Y:S01]  /*a570*/  STG.E desc[UR10][R38.64+0x4], R45 ;  /* 0x0000042d26007986 */ /* 0x0003e2000c10190a */
[C---:B------:R-:W-:Y:S01]  /*a580*/  FMUL R13, R7.reuse, R13 ;  /* 0x0000000d070d7220 */ /* 0x040fe20000400000 */
[C---:B------:R-:W-:Y:S01]  /*a590*/  FMUL R15, R7.reuse, R15 ;  /* 0x0000000f070f7220 */ /* 0x040fe20000400000 */
[C---:B----4-:R-:W-:Y:S01]  /*a5a0*/  FMUL R17, R7.reuse, R17 ;  /* 0x0000001107117220 */ /* 0x050fe20000400000 */
[----:B------:R-:W-:Y:S01]  /*a5b0*/  STG.E desc[UR10][R38.64+0x8], R10 ;  /* 0x0000080a26007986 */ /* 0x000fe2000c10190a */
[C---:B------:R-:W-:Y:S01]  /*a5c0*/  FMUL R19, R7.reuse, R19 ;  /* 0x0000001307137220 */ /* 0x040fe20000400000 */
[C---:B------:R-:W-:Y:S01]  /*a5d0*/  FMUL R21, R7.reuse, R21 ;  /* 0x0000001507157220 */ /* 0x040fe20000400000 */
[C---:B------:R-:W-:Y:S01]  /*a5e0*/  FMUL R23, R7.reuse, R23 ;  /* 0x0000001707177220 */ /* 0x040fe20000400000 */
[----:B0-----:R-:W-:Y:S01]  /*a5f0*/  FMUL R43, R7, R14 ;  /* 0x0000000e072b7220 */ /* 0x001fe20000400000 */
[----:B------:R0:W-:Y:S01]  /*a600*/  STG.E desc[UR10][R38.64+0xc], R11 ;  /* 0x00000c0b26007986 */ /* 0x0001e2000c10190a */
[----:B-1----:R-:W-:-:S03]  /*a610*/  IADD3 R45, PT, PT, R40, R27, RZ ;  /* 0x0000001b282d7210 */ /* 0x002fc60007ffe0ff */
[----:B------:R-:W-:Y:S04]  /*a620*/  STG.E desc[UR10][R8.64], R12 ;  /* 0x0000000c08007986 */ /* 0x000fe8000c10190a */
[----:B------:R1:W-:Y:S01]  /*a630*/  STG.E desc[UR10][R8.64+0x4], R13 ;  /* 0x0000040d08007986 */ /* 0x0003e2000c10190a */
[----:B0-----:R-:W-:-:S03]  /*a640*/  IMAD.WIDE.U32 R10, R41, 0x4, R34 ;  /* 0x00000004290a7825 */ /* 0x001fc600078e0022 */
[----:B------:R-:W-:Y:S01]  /*a650*/  STG.E desc[UR10][R8.64+0x8], R43 ;  /* 0x0000082b08007986 */ /* 0x000fe2000c10190a */
[C---:B------:R-:W-:Y:S01]  /*a660*/  FMUL R39, R7.reuse, R16 ;  /* 0x0000001007277220 */ /* 0x040fe20000400000 */
[----:B------:R-:W-:Y:S02]  /*a670*/  FMUL R41, R7, R18 ;  /* 0x0000001207297220 */ /* 0x000fe40000400000 */
[----:B------:R0:W-:Y:S01]  /*a680*/  STG.E desc[UR10][R8.64+0xc], R15 ;  /* 0x00000c0f08007986 */ /* 0x0001e2000c10190a */
[----:B-1----:R-:W-:-:S03]  /*a690*/  IMAD.WIDE.U32 R12, R45, 0x4, R34 ;  /* 0x000000042d0c7825 */ /* 0x002fc600078e0022 */
[----:B------:R1:W-:Y:S04]  /*a6a0*/  STG.E desc[UR10][R10.64], R39 ;  /* 0x000000270a007986 */ /* 0x0003e8000c10190a */
[----:B------:R1:W-:Y:S01]  /*a6b0*/  STG.E desc[UR10][R10.64+0x4], R17 ;  /* 0x000004110a007986 */ /* 0x0003e2000c10190a */
[C---:B0-----:R-:W-:Y:S01]  /*a6c0*/  FMUL R9, R7.reuse, R20 ;  /* 0x0000001407097220 */ /* 0x041fe20000400000 */
[----:B------:R-:W-:Y:S02]  /*a6d0*/  FMUL R15, R7, R22 ;  /* 0x00000016070f7220 */ /* 0x000fe40000400000 */
[----:B------:R1:W-:Y:S04]  /*a6e0*/  STG.E desc[UR10][R10.64+0x8], R41 ;  /* 0x000008290a007986 */ /* 0x0003e8000c10190a */
[----:B------:R1:W-:Y:S04]  /*a6f0*/  STG.E desc[UR10][R10.64+0xc], R19 ;  /* 0x00000c130a007986 */ /* 0x0003e8000c10190a */
[----:B------:R1:W-:Y:S04]  /*a700*/  STG.E desc[UR10][R12.64], R9 ;  /* 0x000000090c007986 */ /* 0x0003e8000c10190a */
[----:B------:R1:W-:Y:S04]  /*a710*/  STG.E desc[UR10][R12.64+0x4], R21 ;  /* 0x000004150c007986 */ /* 0x0003e8000c10190a */
[----:B------:R1:W-:Y:S04]  /*a720*/  STG.E desc[UR10][R12.64+0x8], R15 ;  /* 0x0000080f0c007986 */ /* 0x0003e8000c10190a */
[----:B------:R1:W-:Y:S01]  /*a730*/  STG.E desc[UR10][R12.64+0xc], R23 ;  /* 0x00000c170c007986 */ /* 0x0003e2000c10190a */
[----:B------:R-:W-:Y:S05]  /*a740*/  @!P1 BRA `(.L_x_173) ;  /* 0xfffffffc00289947 */ /* 0x000fea000383ffff */
[----:B-1----:R-:W-:-:S07]  /*a750*/  MOV R12, R25 ;  /* 0x00000019000c7202 */ /* 0x002fce0000000f00 */
.L_x_172:
[----:B------:R-:W-:-:S05]  /*a760*/  IMAD.IADD R8, R25, 0x1, -R36 ;  /* 0x0000000119087824 */ /* 0x000fca00078e0a24 */
[----:B------:R-:W-:-:S13]  /*a770*/  ISETP.GT.AND P1, PT, R8, 0x4, PT ;  /* 0x000000040800780c */ /* 0x000fda0003f24270 */
[----:B------:R-:W-:Y:S05]  /*a780*/  @!P1 BRA `(.L_x_174) ;  /* 0x0000000000709947 */ /* 0x000fea0003800000 */
[C---:B------:R-:W-:Y:S02]  /*a790*/  LEA R8, R36.reuse, R0, 0x2 ;  /* 0x0000000024087211 */ /* 0x040fe400078e10ff */
[----:B------:R-:W-:-:S04]  /*a7a0*/  IADD3 R18, PT, PT, R36, 0x4, RZ ;  /* 0x0000000424127810 */ /* 0x000fc80007ffe0ff */
[----:B--23--:R-:W2:Y:S01]  /*a7b0*/  LDL.128 R8, [R8] ;  /* 0x0000000008087983 */ /* 0x00cea20000100c00 */
[----:B------:R-:W-:-:S06]  /*a7c0*/  LEA R12, R18, R0, 0x2 ;  /* 0x00000000120c7211 */ /* 0x000fcc00078e10ff */
[----:B------:R-:W3:Y:S01]  /*a7d0*/  LDL.128 R12, [R12] ;  /* 0x000000000c0c7983 */ /* 0x000ee20000100c00 */
[C---:B------:R-:W-:Y:S01]  /*a7e0*/  IMAD.IADD R17, R36.reuse, 0x1, R27 ;  /* 0x0000000124117824 */ /* 0x040fe200078e021b */
[----:B------:R-:W-:Y:S02]  /*a7f0*/  PLOP3.LUT P0, PT, PT, PT, PT, 0x8, 0x80 ;  /* 0x000000000080781c */ /* 0x000fe40003f0e170 */
[----:B------:R-:W-:Y:S01]  /*a800*/  IADD3 R36, PT, PT, R36, 0x8, RZ ;  /* 0x0000000824247810 */ /* 0x000fe20007ffe0ff */
[----:B------:R-:W-:-:S04]  /*a810*/  IMAD.WIDE.U32 R16, R17, 0x4, R34 ;  /* 0x0000000411107825 */ /* 0x000fc800078e0022 */
[C---:B--2---:R-:W-:Y:S01]  /*a820*/  FMUL R21, R7.reuse, R9 ;  /* 0x0000000907157220 */ /* 0x044fe20000400000 */
[----:B------:R-:W-:Y:S01]  /*a830*/  IADD3 R9, PT, PT, R18, R27, RZ ;  /* 0x0000001b12097210 */ /* 0x000fe20007ffe0ff */
[C---:B------:R-:W-:Y:S01]  /*a840*/  FMUL R19, R7.reuse, R8 ;  /* 0x0000000807137220 */ /* 0x040fe20000400000 */
[C---:B------:R-:W-:Y:S01]  /*a850*/  FMUL R23, R7.reuse, R10 ;  /* 0x0000000a07177220 */ /* 0x040fe20000400000 */
[----:B------:R-:W-:Y:S01]  /*a860*/  FMUL R11, R7, R11 ;  /* 0x0000000b070b7220 */ /* 0x000fe20000400000 */
[----:B------:R0:W-:Y:S01]  /*a870*/  STG.E desc[UR10][R16.64+0x4], R21 ;  /* 0x0000041510007986 */ /* 0x0001e2000c10190a */
[----:B------:R-:W-:-:S04]  /*a880*/  IMAD.WIDE.U32 R8, R9, 0x4, R34 ;  /* 0x0000000409087825 */ /* 0x000fc800078e0022 */
[C---:B---3--:R-:W-:Y:S01]  /*a890*/  FMUL R37, R7.reuse, R12 ;  /* 0x0000000c07257220 */ /* 0x048fe20000400000 */
[C---:B------:R-:W-:Y:S01]  /*a8a0*/  FMUL R13, R7.reuse, R13 ;  /* 0x0000000d070d7220 */ /* 0x040fe20000400000 */
[C---:B------:R-:W-:Y:S01]  /*a8b0*/  FMUL R39, R7.reuse, R14 ;  /* 0x0000000e07277220 */ /* 0x040fe20000400000 */
[----:B------:R-:W-:Y:S01]  /*a8c0*/  FMUL R15, R7, R15 ;  /* 0x0000000f070f7220 */ /* 0x000fe20000400000 */
[----:B------:R0:W-:Y:S01]  /*a8d0*/  STG.E desc[UR10][R16.64], R19 ;  /* 0x0000001310007986 */ /* 0x0001e2000c10190a */
[----:B------:R-:W-:-:S03]  /*a8e0*/  MOV R12, R25 ;  /* 0x00000019000c7202 */ /* 0x000fc60000000f00 */
[----:B------:R0:W-:Y:S04]  /*a8f0*/  STG.E desc[UR10][R16.64+0x8], R23 ;  /* 0x0000081710007986 */ /* 0x0001e8000c10190a */
[----:B------:R0:W-:Y:S04]  /*a900*/  STG.E desc[UR10][R16.64+0xc], R11 ;  /* 0x00000c0b10007986 */ /* 0x0001e8000c10190a */
[----:B------:R0:W-:Y:S04]  /*a910*/  STG.E desc[UR10][R8.64], R37 ;  /* 0x0000002508007986 */ /* 0x0001e8000c10190a */
[----:B------:R0:W-:Y:S04]  /*a920*/  STG.E desc[UR10][R8.64+0x4], R13 ;  /* 0x0000040d08007986 */ /* 0x0001e8000c10190a */
[----:B------:R0:W-:Y:S04]  /*a930*/  STG.E desc[UR10][R8.64+0x8], R39 ;  /* 0x0000082708007986 */ /* 0x0001e8000c10190a */
[----:B------:R0:W-:Y:S02]  /*a940*/  STG.E desc[UR10][R8.64+0xc], R15 ;  /* 0x00000c0f08007986 */ /* 0x0001e4000c10190a */
.L_x_174:
[----:B------:R-:W-:-:S13]  /*a950*/  ISETP.NE.OR P0, PT, R36, R25, P0 ;  /* 0x000000192400720c */ /* 0x000fda0000705670 */
[----:B------:R-:W-:Y:S05]  /*a960*/  @!P0 BRA `(.L_x_170) ;  /* 0x0000000000408947 */ /* 0x000fea0003800000 */
.L_x_171:
[----:B0-----:R-:W-:-:S06]  /*a970*/  IMAD R8, R36, 0x4, R0 ;  /* 0x0000000424087824 */ /* 0x001fcc00078e0200 */
[----:B-123--:R-:W2:Y:S01]  /*a980*/  LDL.128 R8, [R8] ;  /* 0x0000000008087983 */ /* 0x00eea20000100c00 */
[C---:B------:R-:W-:Y:S02]  /*a990*/  IADD3 R13, PT, PT, R36.reuse, R27, RZ ;  /* 0x0000001b240d7210 */ /* 0x040fe40007ffe0ff */
[----:B------:R-:W-:-:S03]  /*a9a0*/  IADD3 R36, PT, PT, R36, 0x4, RZ ;  /* 0x0000000424247810 */ /* 0x000fc60007ffe0ff */
[----:B------:R-:W-:Y:S01]  /*a9b0*/  IMAD.WIDE.U32 R12, R13, 0x4, R34 ;  /* 0x000000040d0c7825 */ /* 0x000fe200078e0022 */
[----:B------:R-:W-:-:S03]  /*a9c0*/  ISETP.NE.AND P0, PT, R36, R25, PT ;  /* 0x000000192400720c */ /* 0x000fc60003f05270 */
[C---:B--2---:R-:W-:Y:S01]  /*a9d0*/  FMUL R15, R7.reuse, R8 ;  /* 0x00000008070f7220 */ /* 0x044fe20000400000 */
[C---:B------:R-:W-:Y:S01]  /*a9e0*/  FMUL R9, R7.reuse, R9 ;  /* 0x0000000907097220 */ /* 0x040fe20000400000 */
[C---:B------:R-:W-:Y:S01]  /*a9f0*/  FMUL R17, R7.reuse, R10 ;  /* 0x0000000a07117220 */ /* 0x040fe20000400000 */
[----:B------:R-:W-:Y:S02]  /*aa00*/  FMUL R11, R7, R11 ;  /* 0x0000000b070b7220 */ /* 0x000fe40000400000 */
[----:B------:R1:W-:Y:S04]  /*aa10*/  STG.E desc[UR10][R12.64], R15 ;  /* 0x0000000f0c007986 */ /* 0x0003e8000c10190a */
[----:B------:R1:W-:Y:S04]  /*aa20*/  STG.E desc[UR10][R12.64+0x4], R9 ;  /* 0x000004090c007986 */ /* 0x0003e8000c10190a */
[----:B------:R1:W-:Y:S04]  /*aa30*/  STG.E desc[UR10][R12.64+0x8], R17 ;  /* 0x000008110c007986 */ /* 0x0003e8000c10190a */
[----:B------:R1:W-:Y:S01]  /*aa40*/  STG.E desc[UR10][R12.64+0xc], R11 ;  /* 0x00000c0b0c007986 */ /* 0x0003e2000c10190a */
[----:B------:R-:W-:Y:S05]  /*aa50*/  @P0 BRA `(.L_x_171) ;  /* 0xfffffffc00c40947 */ /* 0x000fea000383ffff */
[----:B-1----:R-:W-:-:S07]  /*aa60*/  MOV R12, R25 ;  /* 0x00000019000c7202 */ /* 0x002fce0000000f00 */
.L_x_170:
[----:B------:R-:W-:-:S13]  /*aa70*/  ISETP.NE.AND P0, PT, R24, RZ, PT ;  /* 0x000000ff1800720c */ /* 0x000fda0003f05270 */
[----:B------:R-:W-:Y:S05]  /*aa80*/  @!P0 BRA `(.L_x_153) ;  /* 0x0000000000488947 */ /* 0x000fea0003800000 */
[----:B0-----:R-:W-:-:S05]  /*aa90*/  IMAD R13, R12, 0x4, R0 ;  /* 0x000000040c0d7824 */ /* 0x001fca00078e0200 */
[----:B------:R-:W4:Y:S01]  /*aaa0*/  LDL.64 R8, [R13] ;  /* 0x000000000d087983 */ /* 0x000f220000100a00 */
[----:B--23--:R-:W-:Y:S02]  /*aab0*/  IADD3 R11, PT, PT, R12, R27, RZ ;  /* 0x0000001b0c0b7210 */ /* 0x00cfe40007ffe0ff */
[----:B------:R-:W-:-:S03]  /*aac0*/  ISETP.NE.AND P0, PT, R24, 0x1, PT ;  /* 0x000000011800780c */ /* 0x000fc60003f05270 */
[----:B------:R-:W-:-:S04]  /*aad0*/  IMAD.WIDE.U32 R10, R11, 0x4, R34 ;  /* 0x000000040b0a7825 */ /* 0x000fc800078e0022 */
[----:B----4-:R-:W-:-:S05]  /*aae0*/  FMUL R15, R7, R8 ;  /* 0x00000008070f7220 */ /* 0x010fca0000400000 */
[----:B------:R1:W-:Y:S01]  /*aaf0*/  STG.E desc[UR10][R10.64], R15 ;  /* 0x0000000f0a007986 */ /* 0x0003e2000c10190a */
[----:B------:R-:W-:Y:S05]  /*ab00*/  @!P0 BRA `(.L_x_153) ;  /* 0x0000000000288947 */ /* 0x000fea0003800000 */
[----:B------:R-:W2:Y:S01]  /*ab10*/  LDL R14, [R13+0x8] ;  /* 0x000008000d0e7983 */ /* 0x000ea20000100800 */
[----:B------:R-:W-:Y:S01]  /*ab20*/  ISETP.NE.AND P1, PT, R24, 0x2, PT ;  /* 0x000000021800780c */ /* 0x000fe20003f25270 */
[----:B------:R-:W-:Y:S01]  /*ab30*/  FMUL R9, R7, R9 ;  /* 0x0000000907097220 */ /* 0x000fe20000400000 */
[----:B-1----:R-:W-:-:S04]  /*ab40*/  IADD3 R11, P0, PT, R12, R27, RZ ;  /* 0x0000001b0c0b7210 */ /* 0x002fc80007f1e0ff */
[----:B------:R-:W-:Y:S02]  /*ab50*/  IADD3.X R8, PT, PT, RZ, RZ, RZ, P0, !PT ;  /* 0x000000ffff087210 */ /* 0x000fe400007fe4ff */
[----:B------:R-:W-:-:S04]  /*ab60*/  LEA R10, P0, R11, R34, 0x2 ;  /* 0x000000220b0a7211 */ /* 0x000fc800078010ff */
[----:B------:R-:W-:-:S05]  /*ab70*/  LEA.HI.X R11, R11, R35, R8, 0x2, P0 ;  /* 0x000000230b0b7211 */ /* 0x000fca00000f1408 */
[----:B------:R4:W-:Y:S01]  /*ab80*/  STG.E desc[UR10][R10.64+0x4], R9 ;  /* 0x000004090a007986 */ /* 0x0009e2000c10190a */
[----:B--2---:R-:W-:-:S05]  /*ab90*/  @P1 FMUL R15, R7, R14 ;  /* 0x0000000e070f1220 */ /* 0x004fca0000400000 */
[----:B------:R4:W-:Y:S02]  /*aba0*/  @P1 STG.E desc[UR10][R10.64+0x8], R15 ;  /* 0x0000080f0a001986 */ /* 0x0009e4000c10190a */
.L_x_153:
[----:B------:R-:W0:Y:S01]  /*abb0*/  LDCU UR7, c[0x0][0x3b0] ;  /* 0x00007600ff0777ac */ /* 0x000e220008000800 */
[----:B------:R-:W-:Y:S01]  /*abc0*/  IADD3 R27, PT, PT, R27, 0x80, RZ ;  /* 0x000000801b1b7810 */ /* 0x000fe20007ffe0ff */
[----:B------:R-:W-:-:S03]  /*abd0*/  VIADD R26, R26, 0xffffff80 ;  /* 0xffffff801a1a7836 */ /* 0x000fc60000000000 */
[----:B0-----:R-:W-:-:S13]  /*abe0*/  ISETP.GE.U32.AND P0, PT, R27, UR7, PT ;  /* 0x000000071b007c0c */ /* 0x001fda000bf06070 */
[----:B------:R-:W-:Y:S05]  /*abf0*/  @!P0 BRA `(.L_x_175) ;  /* 0xffffffdc00688947 */ /* 0x000fea000383ffff */
[----:B------:R-:W0:Y:S02]  /*ac00*/  LDCU.64 UR14, c[0x0][0x398] ;  /* 0x00007300ff0e77ac */ /* 0x000e240008000a00 */
[----:B0-----:R-:W-:-:S04]  /*ac10*/  UISETP.NE.U32.AND UP1, UPT, UR14, URZ, UPT ;  /* 0x000000ff0e00728c */ /* 0x001fc8000bf25070 */
[----:B------:R-:W-:-:S09]  /*ac20*/  UISETP.NE.AND.EX UP1, UPT, UR15, URZ, UPT, UP1 ;  /* 0x000000ff0f00728c */ /* 0x000fd2000bf25310 */
[----:B------:R-:W-:Y:S05]  /*ac30*/  BRA.U !UP1, `(.L_x_133) ;  /* 0x00000001097c7547 */ /* 0x000fea000b800000 */
[C---:B------:R-:W-:Y:S01]  /*ac40*/  FMUL R5, R28.reuse, 8388608 ;  /* 0x4b0000001c057820 */ /* 0x040fe20000400000 */
[----:B------:R-:W-:-:S04]  /*ac50*/  FSETP.GEU.AND P0, PT, R28, 1.175494350822287508e-38, PT ;  /* 0x008000001c00780b */ /* 0x000fc80003f0e000 */
[----:B------:R-:W-:Y:S01]  /*ac60*/  FSEL R28, R5, R28, !P0 ;  /* 0x0000001c051c7208 */ /* 0x000fe20004000000 */
[----:B------:R-:W-:Y:S01]  /*ac70*/  HFMA2 R5, -RZ, RZ, 1.5048828125, 33.21875 ;  /* 0x3e055027ff057431 */ /* 0x000fe200000001ff */
[----:B------:R-:W-:Y:S02]  /*ac80*/  FSEL R6, RZ, -23, P0 ;  /* 0xc1b80000ff067808 */ /* 0x000fe40000000000 */
[C---:B------:R-:W-:Y:S02]  /*ac90*/  IADD3 R4, PT, PT, R28.reuse, -0x3f2aaaab, RZ ;  /* 0xc0d555551c047810 */ /* 0x040fe40007ffe0ff */
[----:B------:R-:W-:Y:S02]  /*aca0*/  ISETP.GT.U32.AND P0, PT, R28, 0x7f7fffff, PT ;  /* 0x7f7fffff1c00780c */ /* 0x000fe40003f04070 */
[----:B------:R-:W-:-:S04]  /*acb0*/  LOP3.LUT R7, R4, 0xff800000, RZ, 0xc0, !PT ;  /* 0xff80000004077812 */ /* 0x000fc800078ec0ff */
[-C--:B------:R-:W-:Y:S02]  /*acc0*/  IADD3 R4, PT, PT, R28, -R7.reuse, RZ ;  /* 0x800000071c047210 */ /* 0x080fe40007ffe0ff */
[----:B------:R-:W-:-:S03]  /*acd0*/  I2FP.F32.S32 R7, R7 ;  /* 0x0000000700077245 */ /* 0x000fc60000201400 */
[----:B------:R-:W-:Y:S02]  /*ace0*/  FADD R8, R4, -1 ;  /* 0xbf80000004087421 */ /* 0x000fe40000000000 */
[----:B------:R-:W-:Y:S01]  /*acf0*/  FFMA R6, R7, 1.1920928955078125e-07, R6 ;  /* 0x3400000007067823 */ /* 0x000fe20000000006 */
[----:B------:R-:W-:Y:S02]  /*ad00*/  IMAD.MOV.U32 R7, RZ, RZ, 0x7f800000 ;  /* 0x7f800000ff077424 */ /* 0x000fe400078e00ff */
[----:B------:R-:W-:-:S04]  /*ad10*/  FFMA R5, R8, -R5, 0.14084610342979431152 ;  /* 0x3e1039f608057423 */ /* 0x000fc80000000805 */
[----:B------:R-:W-:-:S04]  /*ad20*/  FFMA R5, R8, R5, -0.12148627638816833496 ;  /* 0xbdf8cdcc08057423 */ /* 0x000fc80000000005 */
[----:B------:R-:W-:-:S04]  /*ad30*/  FFMA R5, R8, R5, 0.13980610668659210205 ;  /* 0x3e0f295508057423 */ /* 0x000fc80000000005 */
[----:B------:R-:W-:-:S04]  /*ad40*/  FFMA R5, R8, R5, -0.16684235632419586182 ;  /* 0xbe2ad8b908057423 */ /* 0x000fc80000000005 */
[----:B------:R-:W-:-:S04]  /*ad50*/  FFMA R5, R8, R5, 0.20012299716472625732 ;  /* 0x3e4ced0b08057423 */ /* 0x000fc80000000005 */
[----:B------:R-:W-:-:S04]  /*ad60*/  FFMA R5, R8, R5, -0.24999669194221496582 ;  /* 0xbe7fff2208057423 */ /* 0x000fc80000000005 */
[C---:B----4-:R-:W-:Y:S02]  /*ad70*/  FFMA R9, R8.reuse, R5, 0.33333182334899902344 ;  /* 0x3eaaaa7808097423 */ /* 0x050fe40000000005 */
[----:B------:R-:W0:Y:S02]  /*ad80*/  LDC.64 R4, c[0x0][0x398] ;  /* 0x0000e600ff047b82 */ /* 0x000e240000000a00 */
[----:B------:R-:W-:-:S04]  /*ad90*/  FFMA R9, R8, R9, -0.5 ;  /* 0xbf00000008097423 */ /* 0x000fc80000000009 */
[----:B------:R-:W-:-:S04]  /*ada0*/  FMUL R9, R8, R9 ;  /* 0x0000000908097220 */ /* 0x000fc80000400000 */
[----:B------:R-:W-:-:S04]  /*adb0*/  FFMA R9, R8, R9, R8 ;  /* 0x0000000908097223 */ /* 0x000fc80000000008 */
[----:B------:R-:W-:Y:S01]  /*adc0*/  FFMA R6, R6, 0.69314718246459960938, R9 ;  /* 0x3f31721806067823 */ /* 0x000fe20000000009 */
[C---:B------:R-:W-:Y:S01]  /*add0*/  @P0 FFMA R6, R28.reuse, R7, +INF ;  /* 0x7f8000001c060423 */ /* 0x040fe20000000007 */
[----:B------:R-:W-:-:S04]  /*ade0*/  FSETP.NEU.AND P0, PT, R28, RZ, PT ;  /* 0x000000ff1c00720b */ /* 0x000fc80003f0d000 */
[----:B------:R-:W-:Y:S01]  /*adf0*/  FSEL R6, R6, -INF , P0 ;  /* 0xff80000006067808 */ /* 0x000fe20000000000 */
[----:B0-----:R-:W-:-:S04]  /*ae00*/  IMAD.WIDE.U32 R4, R31, 0x4, R4 ;  /* 0x000000041f047825 */ /* 0x001fc800078e0004 */
[----:B------:R-:W-:-:S05]  /*ae10*/  FADD R29, R29, R6 ;  /* 0x000000061d1d7221 */ /* 0x000fca0000000000 */
[----:B------:R0:W-:Y:S02]  /*ae20*/  STG.E desc[UR10][R4.64], R29 ;  /* 0x0000001d04007986 */ /* 0x0001e4000c10190a */
.L_x_133:
[----:B------:R-:W-:Y:S05]  /*ae30*/  BSYNC.RECONVERGENT B0 ;  /* 0x0000000000007941 */ /* 0x000fea0003800200 */
.L_x_128:
[----:B------:R-:W-:-:S04]  /*ae40*/  IADD3 R31, PT, PT, R31, UR6, RZ ;  /* 0x000000061f1f7c10 */ /* 0x000fc8000fffe0ff */
[----:B------:R-:W-:-:S13]  /*ae50*/  ISETP.GE.U32.AND P0, PT, R31, UR5, PT ;  /* 0x000000051f007c0c */ /* 0x000fda000bf06070 */
[----:B------:R-:W-:Y:S05]  /*ae60*/  @!P0 BRA `(.L_x_176) ;  /* 0xffffffb800308947 */ /* 0x000fea000383ffff */
[----:B------:R-:W-:Y:S05]  /*ae70*/  EXIT ;  /* 0x000000000000794d */ /* 0x000fea0003800000 */
        .weak           $__internal_1_$__cuda_sm20_rcp_rn_f32_slowpath
        .type           $__internal_1_$__cuda_sm20_rcp_rn_f32_slowpath,@function
        .size           $__internal_1_$__cuda_sm20_rcp_rn_f32_slowpath,(.L_x_511 - $__internal_1_$__cuda_sm20_rcp_rn_f32_slowpath)
$__internal_1_$__cuda_sm20_rcp_rn_f32_slowpath:
[----:B------:R-:W-:Y:S01]  /*ae80*/  SHF.L.U32 R8, R7, 0x1, RZ ;  /* 0x0000000107087819 */ /* 0x000fe200000006ff */
[----:B------:R-:W-:Y:S03]  /*ae90*/  BSSY.RECONVERGENT B3, `(.L_x_177) ;  /* 0x0000030000037945 */ /* 0x000fe60003800200 */
[----:B------:R-:W-:-:S04]  /*aea0*/  SHF.R.U32.HI R13, RZ, 0x18, R8 ;  /* 0x00000018ff0d7819 */ /* 0x000fc80000011608 */
[----:B------:R-:W-:-:S13]  /*aeb0*/  ISETP.NE.U32.AND P0, PT, R13, RZ, PT ;  /* 0x000000ff0d00720c */ /* 0x000fda0003f05070 */
[----:B------:R-:W-:Y:S05]  /*aec0*/  @P0 BRA `(.L_x_178) ;  /* 0x0000000000280947 */ /* 0x000fea0003800000 */
[----:B------:R-:W-:-:S04]  /*aed0*/  SHF.L.U32 R8, R7, 0x1, RZ ;  /* 0x0000000107087819 */ /* 0x000fc800000006ff */
[----:B------:R-:W-:-:S13]  /*aee0*/  ISETP.NE.AND P0, PT, R8, RZ, PT ;  /* 0x000000ff0800720c */ /* 0x000fda0003f05270 */
[----:B------:R-:W-:Y:S01]  /*aef0*/  @P0 FFMA R11, R7, 1.84467440737095516160e+19, RZ ;  /* 0x5f800000070b0823 */ /* 0x000fe200000000ff */
[----:B------:R-:W-:Y:S08]  /*af00*/  @!P0 MUFU.RCP R9, R7 ;  /* 0x0000000700098308 */ /* 0x000ff00000001000 */
[----:B------:R-:W0:Y:S02]  /*af10*/  @P0 MUFU.RCP R8, R11 ;  /* 0x0000000b00080308 */ /* 0x000e240000001000 */
[----:B0-----:R-:W-:-:S04]  /*af20*/  @P0 FFMA R12, R11, R8, -1 ;  /* 0xbf8000000b0c0423 */ /* 0x001fc80000000008 */
[----:B------:R-:W-:-:S04]  /*af30*/  @P0 FADD.FTZ R13, -R12, -RZ ;  /* 0x800000ff0c0d0221 */ /* 0x000fc80000010100 */
[----:B------:R-:W-:-:S04]  /*af40*/  @P0 FFMA R8, R8, R13, R8 ;  /* 0x0000000d08080223 */ /* 0x000fc80000000008 */
[----:B------:R-:W-:Y:S01]  /*af50*/  @P0 FFMA R9, R8, 1.84467440737095516160e+19, RZ ;  /* 0x5f80000008090823 */ /* 0x000fe200000000ff */
[----:B------:R-:W-:Y:S06]  /*af60*/  BRA `(.L_x_179) ;  /* 0x0000000000887947 */ /* 0x000fec0003800000 */
.L_x_178:
[----:B------:R-:W-:-:S05]  /*af70*/  VIADD R15, R13, 0xffffff03 ;  /* 0xffffff030d0f7836 */ /* 0x000fca0000000000 */
[----:B------:R-:W-:-:S13]  /*af80*/  ISETP.GT.U32.AND P0, PT, R15, 0x1, PT ;  /* 0x000000010f00780c */ /* 0x000fda0003f04070 */
[----:B------:R-:W-:Y:S05]  /*af90*/  @P0 BRA `(.L_x_180) ;  /* 0x0000000000780947 */ /* 0x000fea0003800000 */
[----:B------:R-:W-:Y:S02]  /*afa0*/  LOP3.LUT R8, R7, 0x7fffff, RZ, 0xc0, !PT ;  /* 0x007fffff07087812 */ /* 0x000fe400078ec0ff */
[----:B------:R-:W-:Y:S02]  /*afb0*/  MOV R14, 0x3 ;  /* 0x00000003000e7802 */ /* 0x000fe40000000f00 */
[----:B------:R-:W-:Y:S02]  /*afc0*/  LOP3.LUT R8, R8, 0x3f800000, RZ, 0xfc, !PT ;  /* 0x3f80000008087812 */ /* 0x000fe400078efcff */
[----:B------:R-:W-:Y:S02]  /*afd0*/  SHF.L.U32 R14, R14, R15, RZ ;  /* 0x0000000f0e0e7219 */ /* 0x000fe400000006ff */
[----:B------:R-:W0:Y:S02]  /*afe0*/  MUFU.RCP R9, R8 ;  /* 0x0000000800097308 */ /* 0x000e240000001000 */
[----:B0-----:R-:W-:-:S04]  /*aff0*/  FFMA R11, R8, R9, -1 ;  /* 0xbf800000080b7423 */ /* 0x001fc80000000009 */
[----:B------:R-:W-:-:S04]  /*b000*/  FADD.FTZ R12, -R11, -RZ ;  /* 0x800000ff0b0c7221 */ /* 0x000fc80000010100 */
[CCC-:B------:R-:W-:Y:S01]  /*b010*/  FFMA.RM R11, R9.reuse, R12.reuse, R9.reuse ;  /* 0x0000000c090b7223 */ /* 0x1c0fe20000004009 */
[----:B------:R-:W-:-:S04]  /*b020*/  FFMA.RP R12, R9, R12, R9 ;  /* 0x0000000c090c7223 */ /* 0x000fc80000008009 */
[C---:B------:R-:W-:Y:S02]  /*b030*/  LOP3.LUT R9, R11.reuse, 0x7fffff, RZ, 0xc0, !PT ;  /* 0x007fffff0b097812 */ /* 0x040fe400078ec0ff */
[----:B------:R-:W-:Y:S02]  /*b040*/  FSETP.NEU.FTZ.AND P0, PT, R11, R12, PT ;  /* 0x0000000c0b00720b */ /* 0x000fe40003f1d000 */
[----:B------:R-:W-:Y:S02]  /*b050*/  LOP3.LUT R9, R9, 0x800000, RZ, 0xfc, !PT ;  /* 0x0080000009097812 */ /* 0x000fe400078efcff */
[----:B------:R-:W-:Y:S02]  /*b060*/  SEL R11, RZ, 0xffffffff, !P0 ;  /* 0xffffffffff0b7807 */ /* 0x000fe40004000000 */
[----:B------:R-:W-:Y:S02]  /*b070*/  LOP3.LUT R14, R14, R9, RZ, 0xc0, !PT ;  /* 0x000000090e0e7212 */ /* 0x000fe400078ec0ff */
[----:B------:R-:W-:-:S02]  /*b080*/  IADD3 R8, PT, PT, -R11, RZ, RZ ;  /* 0x000000ff0b087210 */ /* 0x000fc40007ffe1ff */
[-C--:B------:R-:W-:Y:S02]  /*b090*/  SHF.R.U32.HI R14, RZ, R15.reuse, R14 ;  /* 0x0000000fff0e7219 */ /* 0x080fe4000001160e */
[----:B------:R-:W-:Y:S02]  /*b0a0*/  LOP3.LUT P0, RZ, R8, R15, R9, 0xf8, !PT ;  /* 0x0000000f08ff7212 */ /* 0x000fe4000780f809 */
[C---:B------:R-:W-:Y:S02]  /*b0b0*/  LOP3.LUT P1, RZ, R14.reuse, 0x1, RZ, 0xc0, !PT ;  /* 0x000000010eff7812 */ /* 0x040fe4000782c0ff */
[----:B------:R-:W-:-:S04]  /*b0c0*/  LOP3.LUT P2, RZ, R14, 0x2, RZ, 0xc0, !PT ;  /* 0x000000020eff7812 */ /* 0x000fc8000784c0ff */
[----:B------:R-:W-:Y:S02]  /*b0d0*/  PLOP3.LUT P0, PT, P1, P0, P2, 0xe0, 0x0 ;  /* 0x000000000000781c */ /* 0x000fe40000f01c20 */
[----:B------:R-:W-:Y:S02]  /*b0e0*/  LOP3.LUT P1, RZ, R7, 0x7fffff, RZ, 0xc0, !PT ;  /* 0x007fffff07ff7812 */ /* 0x000fe4000782c0ff */
[----:B------:R-:W-:-:S04]  /*b0f0*/  SEL R8, RZ, 0x1, !P0 ;  /* 0x00000001ff087807 */ /* 0x000fc80004000000 */
[----:B------:R-:W-:-:S04]  /*b100*/  IADD3 R8, PT, PT, -R8, RZ, RZ ;  /* 0x000000ff08087210 */ /* 0x000fc80007ffe1ff */
[----:B------:R-:W-:Y:S01]  /*b110*/  ISETP.GE.AND P0, PT, R8, RZ, PT ;  /* 0x000000ff0800720c */ /* 0x000fe20003f06270 */
[----:B------:R-:W-:-:S05]  /*b120*/  VIADD R8, R13, 0xffffff04 ;  /* 0xffffff040d087836 */ /* 0x000fca0000000000 */
[----:B------:R-:W-:-:S07]  /*b130*/  SHF.R.U32.HI R8, RZ, R8, R9 ;  /* 0x00000008ff087219 */ /* 0x000fce0000011609 */
[----:B------:R-:W-:-:S04]  /*b140*/  @!P0 IADD3 R8, PT, PT, R8, 0x1, RZ ;  /* 0x0000000108088810 */ /* 0x000fc80007ffe0ff */
[----:B------:R-:W-:-:S04]  /*b150*/  @!P1 SHF.L.U32 R8, R8, 0x1, RZ ;  /* 0x0000000108089819 */ /* 0x000fc800000006ff */
[----:B------:R-:W-:Y:S01]  /*b160*/  LOP3.LUT R9, R8, 0x80000000, R7, 0xf8, !PT ;  /* 0x8000000008097812 */ /* 0x000fe200078ef807 */
[----:B------:R-:W-:Y:S06]  /*b170*/  BRA `(.L_x_179) ;  /* 0x0000000000047947 */ /* 0x000fec0003800000 */
.L_x_180:
[----:B------:R0:W1:Y:S02]  /*b180*/  MUFU.RCP R9, R7 ;  /* 0x0000000700097308 */ /* 0x0000640000001000 */
.L_x_179:
[----:B------:R-:W-:Y:S05]  /*b190*/  BSYNC.RECONVERGENT B3 ;  /* 0x0000000000037941 */ /* 0x000fea0003800200 */
.L_x_177:
[----:B------:R-:W-:-:S04]  /*b1a0*/  HFMA2 R11, -RZ, RZ, 0, 0 ;  /* 0x00000000ff0b7431 */ /* 0x000fc800000001ff */
[----:B01----:R-:W-:Y:S05]  /*b1b0*/  RET.REL.NODEC R10 `(flash_attention_paged) ;  /* 0xffffff4c0a907950 */ /* 0x003fea0003c3ffff */
.L_x_181:
        /* <DEDUP_REMOVED lines=12> */
.L_x_511:


//--------------------- .text.flash_attention     --------------------------
	.section	.text.flash_attention,"ax",@progbits
	.align	128
        .global         flash_attention
        .type           flash_attention,@function
        .size           flash_attention,(.L_x_512 - flash_attention)
        .other          flash_attention,@"STO_CUDA_ENTRY STV_DEFAULT"
flash_attention:
.text.flash_attention:
[----:B------:R-:W0:Y:S01]  /*0000*/  LDC R1, c[0x0][0x37c] ;  /* 0x0000df00ff017b82 */ /* 0x000e220000000800 */
[----:B------:R-:W1:Y:S01]  /*0010*/  LDCU UR16, c[0x0][0x3b4] ;  /* 0x00007680ff1077ac */ /* 0x000e620008000800 */
[----:B0-----:R-:W-:Y:S01]  /*0020*/  IADD3 R1, PT, PT, R1, -0x600, RZ ;  /* 0xfffffa0001017810 */ /* 0x001fe20007ffe0ff */
[----:B------:R-:W0:Y:S03]  /*0030*/  LDCU.64 UR8, c[0x0][0x3b8] ;  /* 0x00007700ff0877ac */ /* 0x000e260008000a00 */
[----:B------:R-:W-:Y:S02]  /*0040*/  R2UR UR12, R1 ;  /* 0x00000000010c72ca */ /* 0x000fe400000e0000 */
[----:B-1----:R-:W-:-:S04]  /*0050*/  ISETP.NE.AND P0, PT, RZ, UR16, PT ;  /* 0x00000010ff007c0c */ /* 0x002fc8000bf05270 */
[----:B0-----:R-:W-:-:S04]  /*0060*/  ISETP.EQ.OR P0, PT, RZ, UR8, !P0 ;  /* 0x00000008ff007c0c */ /* 0x001fc8000c702670 */
[----:B------:R-:W-:-:S13]  /*0070*/  ISETP.EQ.OR P0, PT, RZ, UR9, P0 ;  /* 0x00000009ff007c0c */ /* 0x000fda0008702670 */
        /* <DEDUP_REMOVED lines=52> */
[----:B------:R-:W-:Y:S01]  /*03c0*/  BSSY.RECONVERGENT B0, `(.L_x_184) ;  /* 0x00002dc000007945 */ /* 0x000fe20003800200 */
[----:B------:R-:W-:Y:S02]  /*03d0*/  ULOP3.LUT UR14, UR8, 0xf, URZ, 0xc0, !UPT ;  /* 0x0000000f080e7892 */ /* 0x000fe4000f8ec0ff */
[----:B------:R-:W-:Y:S02]  /*03e0*/  ULOP3.LUT UR15, UR8, 0x7, URZ, 0xc0, !UPT ;  /* 0x00000007080f7892 */ /* 0x000fe4000f8ec0ff */
[----:B------:R-:W-:Y:S02]  /*03f0*/  ULOP3.LUT UR4, UR8, 0xffff, URZ, 0xc0, !UPT ;  /* 0x0000ffff08047892 */ /* 0x000fe4000f8ec0ff */
[----:B------:R-:W-:-:S02]  /*0400*/  ULOP3.LUT UR17, UR8, 0x1f0, URZ, 0xc0, !UPT ;  /* 0x000001f008117892 */ /* 0x000fc4000f8ec0ff */
[----:B------:R-:W-:Y:S02]  /*0410*/  ULOP3.LUT UR18, UR8, 0x3, URZ, 0xc0, !UPT ;  /* 0x0000000308127892 */ /* 0x000fe4000f8ec0ff */
        /* <DEDUP_REMOVED lines=22> */
.L_x_213:
[----:B-1----:R-:W1:Y:S01]  /*0580*/  LDCU UR7, c[0x0][0x3b4] ;  /* 0x00007680ff0777ac */ /* 0x002e620008000800 */
[----:B0-2-4-:R-:W2:Y:S01]  /*0590*/  LDC.64 R6, c[0x0][0x3b8] ;  /* 0x0000ee00ff067b82 */ /* 0x015ea20000000a00 */
[----:B-----5:R-:W-:Y:S01]  /*05a0*/  MOV R23, RZ ;  /* 0x000000ff00177202 */ /* 0x020fe20000000f00 */
[----:B---3--:R-:W3:Y:S01]  /*05b0*/  LDCU.64 UR20, c[0x0][0x3a8] ;  /* 0x00007500ff1477ac */ /* 0x008ee20008000a00 */
[----:B------:R-:W4:Y:S01]  /*05c0*/  LDCU UR19, c[0x0][0x3cc] ;  /* 0x00007980ff1377ac */ /* 0x000f220008000800 */
[----:B-1----:R-:W1:Y:S01]  /*05d0*/  I2F.U32.RP R0, UR7 ;  /* 0x0000000700007d06 */ /* 0x002e620008209000 */
[----:B------:R-:W-:Y:S02]  /*05e0*/  ISETP.NE.U32.AND P3, PT, RZ, UR7, PT ;  /* 0x00000007ff007c0c */ /* 0x000fe4000bf65070 */
[----:B---3--:R-:W-:-:S05]  /*05f0*/  ISETP.NE.U32.AND P0, PT, RZ, UR20, PT ;  /* 0x00000014ff007c0c */ /* 0x008fca000bf05070 */
[----:B--2---:R-:W-:Y:S01]  /*0600*/  I2F.U32.RP R9, R7 ;  /* 0x0000000700097306 */ /* 0x004fe20000209000 */
[----:B------:R-:W-:Y:S01]  /*0610*/  ISETP.NE.AND.EX P0, PT, RZ, UR21, PT, P0 ;  /* 0x00000015ff007c0c */ /* 0x000fe2000bf05300 */
[----:B------:R-:W2:Y:S06]  /*0620*/  LDCU.64 UR20, c[0x0][0x398] ;  /* 0x00007300ff1477ac */ /* 0x000eac0008000a00 */
[----:B-1----:R-:W1:Y:S02]  /*0630*/  MUFU.RCP R0, R0 ;  /* 0x0000000000007308 */ /* 0x002e640000001000 */
[----:B-1----:R-:W-:-:S06]  /*0640*/  IADD3 R2, PT, PT, R0, 0xffffffe, RZ ;  /* 0x0ffffffe00027810 */ /* 0x002fcc0007ffe0ff */
[----:B------:R1:W3:Y:S02]  /*0650*/  F2I.FTZ.U32.TRUNC.NTZ R3, R2 ;  /* 0x0000000200037305 */ /* 0x0002e4000021f000 */
[----:B-1----:R-:W-:Y:S02]  /*0660*/  HFMA2 R2, -RZ, RZ, 0, 0 ;  /* 0x00000000ff027431 */ /* 0x002fe400000001ff */
[----:B---3--:R-:W-:-:S04]  /*0670*/  IMAD.MOV R5, RZ, RZ, -R3 ;  /* 0x000000ffff057224 */ /* 0x008fc800078e0a03 */
[----:B------:R-:W-:-:S04]  /*0680*/  IMAD R5, R5, UR7, RZ ;  /* 0x0000000705057c24 */ /* 0x000fc8000f8e02ff */
[----:B------:R-:W-:-:S06]  /*0690*/  IMAD.HI.U32 R3, R3, R5, R2 ;  /* 0x0000000503037227 */ /* 0x000fcc00078e0002 */
[----:B------:R-:W-:-:S05]  /*06a0*/  IMAD.HI.U32 R8, R3, R28, RZ ;  /* 0x0000001c03087227 */ /* 0x000fca00078e00ff */
[----:B------:R-:W-:-:S05]  /*06b0*/  IADD3 R3, PT, PT, -R8, RZ, RZ ;  /* 0x000000ff08037210 */ /* 0x000fca0007ffe1ff */
[----:B------:R-:W-:Y:S01]  /*06c0*/  IMAD R0, R3, UR7, R28 ;  /* 0x0000000703007c24 */ /* 0x000fe2000f8e021c */
[----:B------:R-:W1:Y:S01]  /*06d0*/  MUFU.RCP R9, R9 ;  /* 0x0000000900097308 */ /* 0x000e620000001000 */
[----:B------:R-:W3:Y:S03]  /*06e0*/  @P0 LDC.64 R2, c[0x0][0x3a8] ;  /* 0x0000ea00ff020b82 */ /* 0x000ee60000000a00 */
[----:B------:R-:W-:-:S13]  /*06f0*/  ISETP.GE.U32.AND P1, PT, R0, UR7, PT ;  /* 0x0000000700007c0c */ /* 0x000fda000bf26070 */
[----:B------:R-:W-:Y:S01]  /*0700*/  @P1 VIADD R0, R0, -UR7 ;  /* 0x8000000700001c36 */ /* 0x000fe20008000000 */
[----:B------:R-:W-:-:S04]  /*0710*/  @P1 IADD3 R8, PT, PT, R8, 0x1, RZ ;  /* 0x0000000108081810 */ /* 0x000fc80007ffe0ff */
[----:B------:R-:W-:Y:S02]  /*0720*/  ISETP.GE.U32.AND P2, PT, R0, UR7, PT ;  /* 0x0000000700007c0c */ /* 0x000fe4000bf46070 */
[----:B-1----:R-:W-:-:S11]  /*0730*/  IADD3 R4, PT, PT, R9, 0xffffffe, RZ ;  /* 0x0ffffffe09047810 */ /* 0x002fd60007ffe0ff */
[----:B------:R-:W-:Y:S02]  /*0740*/  @P2 IADD3 R8, PT, PT, R8, 0x1, RZ ;  /* 0x0000000108082810 */ /* 0x000fe40007ffe0ff */
[----:B------:R-:W-:-:S05]  /*0750*/  @!P3 LOP3.LUT R8, RZ, UR7, RZ, 0x33, !PT ;  /* 0x00000007ff08bc12 */ /* 0x000fca000f8e33ff */
[----:B------:R-:W-:-:S04]  /*0760*/  IMAD.MOV R5, RZ, RZ, -R8 ;  /* 0x000000ffff057224 */ /* 0x000fc800078e0a08 */
[----:B------:R-:W-:Y:S01]  /*0770*/  IMAD R0, R5, UR7, R28 ;  /* 0x0000000705007c24 */ /* 0x000fe2000f8e021c */
[----:B------:R-:W-:Y:S01]  /*0780*/  ISETP.NE.U32.AND P2, PT, R7, RZ, PT ;  /* 0x000000ff0700720c */ /* 0x000fe20003f45070 */
[----:B------:R1:W4:Y:S01]  /*0790*/  F2I.FTZ.U32.TRUNC.NTZ R5, R4 ;  /* 0x0000000400057305 */ /* 0x000322000021f000 */
[----:B------:R-:W2:Y:S01]  /*07a0*/  LDCU UR7, c[0x0][0x3c4] ;  /* 0x00007880ff0777ac */ /* 0x000ea20008000800 */
[----:B---3--:R-:W-:-:S05]  /*07b0*/  @P0 IMAD.WIDE.U32 R2, R0, 0x4, R2 ;  /* 0x0000000400020825 */ /* 0x008fca00078e0002 */
[----:B0-----:R0:W5:Y:S01]  /*07c0*/  @P0 LDG.E.CONSTANT R23, desc[UR10][R2.64] ;  /* 0x0000000a02170981 */ /* 0x001162000c1e9900 */
[----:B------:R-:W-:Y:S01]  /*07d0*/  BSSY.RECONVERGENT B1, `(.L_x_185) ;  /* 0x0000297000017945 */ /* 0x000fe20003800200 */
[----:B-1----:R-:W-:Y:S02]  /*07e0*/  HFMA2 R4, -RZ, RZ, 0, 0 ;  /* 0x00000000ff047431 */ /* 0x002fe400000001ff */
[----:B----4-:R-:W-:Y:S02]  /*07f0*/  IMAD.MOV R10, RZ, RZ, -R5 ;  /* 0x000000ffff0a7224 */ /* 0x010fe400078e0a05 */
[----:B0-----:R-:W-:Y:S02]  /*0800*/  IMAD R3, R8, UR19, RZ ;  /* 0x0000001308037c24 */ /* 0x001fe4000f8e02ff */
[----:B------:R-:W-:Y:S02]  /*0810*/  IMAD R11, R10, R7, RZ ;  /* 0x000000070a0b7224 */ /* 0x000fe400078e02ff */
[----:B------:R-:W0:Y:S01]  /*0820*/  LDC R10, c[0x0][0x3c0] ;  /* 0x0000f000ff0a7b82 */ /* 0x000e220000000800 */
[----:B--2---:R-:W-:-:S02]  /*0830*/  IMAD R17, R8, UR7, RZ ;  /* 0x0000000708117c24 */ /* 0x004fc4000f8e02ff */
[----:B------:R-:W-:-:S04]  /*0840*/  IMAD.HI.U32 R5, R5, R11, R4 ;  /* 0x0000000b05057227 */ /* 0x000fc800078e0004 */
[----:B------:R-:W-:Y:S02]  /*0850*/  IMAD R4, R0, R6, RZ ;  /* 0x0000000600047224 */ /* 0x000fe400078e02ff */
[----:B------:R-:W-:-:S05]  /*0860*/  IMAD.HI.U32 R24, R5, R8, RZ ;  /* 0x0000000805187227 */ /* 0x000fca00078e00ff */
[----:B------:R-:W-:-:S05]  /*0870*/  IADD3 R2, PT, PT, -R24, RZ, RZ ;  /* 0x000000ff18027210 */ /* 0x000fca0007ffe1ff */
[----:B------:R-:W-:-:S05]  /*0880*/  IMAD R2, R7, R2, R8 ;  /* 0x0000000207027224 */ /* 0x000fca00078e0208 */
[----:B------:R-:W-:-:S13]  /*0890*/  ISETP.GE.U32.AND P0, PT, R2, R7, PT ;  /* 0x000000070200720c */ /* 0x000fda0003f06070 */
[----:B------:R-:W-:Y:S01]  /*08a0*/  @P0 IMAD.IADD R2, R2, 0x1, -R7 ;  /* 0x0000000102020824 */ /* 0x000fe200078e0a07 */
[----:B------:R-:W-:Y:S02]  /*08b0*/  @P0 IADD3 R24, PT, PT, R24, 0x1, RZ ;  /* 0x0000000118180810 */ /* 0x000fe40007ffe0ff */
[----:B------:R-:W-:Y:S02]  /*08c0*/  IADD3 R3, P0, PT, R4, R3, RZ ;  /* 0x0000000304037210 */ /* 0x000fe40007f1e0ff */
[----:B------:R-:W-:-:S13]  /*08d0*/  ISETP.GE.U32.AND P1, PT, R2, R7, PT ;  /* 0x000000070200720c */ /* 0x000fda0003f26070 */
[----:B------:R-:W-:Y:S02]  /*08e0*/  @P1 IADD3 R24, PT, PT, R24, 0x1, RZ ;  /* 0x0000000118181810 */ /* 0x000fe40007ffe0ff */
[----:B------:R-:W-:Y:S02]  /*08f0*/  @!P2 LOP3.LUT R24, RZ, R7, RZ, 0x33, !PT ;  /* 0x00000007ff18a212 */ /* 0x000fe400078e33ff */
[----:B------:R-:W-:Y:S02]  /*0900*/  PLOP3.LUT P1, PT, PT, PT, UP0, 0x80, 0x8 ;  /* 0x000000000008781c */ /* 0x000fe40003f2f008 */
[----:B------:R-:W-:Y:S01]  /*0910*/  LEA R26, P2, R3, UR20, 0x2 ;  /* 0x00000014031a7c11 */ /* 0x000fe2000f8410ff */
[----:B------:R-:W-:-:S04]  /*0920*/  IMAD.MOV R2, RZ, RZ, -R24 ;  /* 0x000000ffff027224 */ /* 0x000fc800078e0a18 */
[----:B------:R-:W-:-:S05]  /*0930*/  IMAD R2, R7, R2, R8 ;  /* 0x0000000207027224 */ /* 0x000fca00078e0208 */
[----:B0-----:R-:W-:-:S04]  /*0940*/  IADD3 R7, PT, PT, R2, R10, -R7 ;  /* 0x0000000a02077210 */ /* 0x001fc80007ffe807 */
[----:B------:R-:W-:-:S04]  /*0950*/  VIADDMNMX.U32 R7, R7, 0x1, R10, PT ;  /* 0x0000000107077846 */ /* 0x000fc8000380000a */
[----:B------:R-:W-:Y:S02]  /*0960*/  SEL R7, R7, R10, P1 ;  /* 0x0000000a07077207 */ /* 0x000fe40000800000 */
[----:B------:R-:W-:Y:S02]  /*0970*/  IADD3 R17, P1, PT, R17, R4, RZ ;  /* 0x0000000411117210 */ /* 0x000fe40007f3e0ff */
[----:B------:R-:W-:Y:S02]  /*0980*/  IADD3.X R4, PT, PT, RZ, RZ, RZ, P0, !PT ;  /* 0x000000ffff047210 */ /* 0x000fe400007fe4ff */
[----:B------:R-:W-:Y:S02]  /*0990*/  ISETP.NE.AND P0, PT, R7, RZ, PT ;  /* 0x000000ff0700720c */ /* 0x000fe40003f05270 */
[----:B------:R-:W-:Y:S02]  /*09a0*/  LEA.HI.X R27, R3, UR21, R4, 0x2, P2 ;  /* 0x00000015031b7c11 */ /* 0x000fe400090f1404 */
[----:B------:R-:W-:-:S09]  /*09b0*/  IADD3.X R16, PT, PT, RZ, RZ, RZ, P1, !PT ;  /* 0x000000ffff107210 */ /* 0x000fd20000ffe4ff */
[----:B------:R-:W-:Y:S05]  /*09c0*/  @!P0 BRA `(.L_x_186) ;  /* 0x0000002000e88947 */ /* 0x000fea0003800000 */
[----:B------:R-:W-:Y:S01]  /*09d0*/  UISETP.GE.U32.AND UP1, UPT, UR9, 0xf, UPT ;  /* 0x0000000f0900788c */ /* 0x000fe2000bf26070 */
[----:B------:R-:W-:-:S08]  /*09e0*/  IMAD.MOV.U32 R3, RZ, RZ, RZ ;  /* 0x000000ffff037224 */ /* 0x000fd000078e00ff */
[----:B------:R-:W-:Y:S05]  /*09f0*/  BRA.U !UP1, `(.L_x_187) ;  /* 0x0000000109347547 */ /* 0x000fea000b800000 */
[----:B------:R-:W-:Y:S01]  /*0a00*/  USHF.L.U32 UR7, UR4, 0x4, URZ ;  /* 0x0000000404077899 */ /* 0x000fe200080006ff */
[----:B------:R-:W-:-:S03]  /*0a10*/  IADD3 R3, PT, PT, R1, 0x20, RZ ;  /* 0x0000002001037810 */ /* 0x000fc60007ffe0ff */
[----:B------:R-:W-:-:S04]  /*0a20*/  ULOP3.LUT UR7, UR7, 0x1f0, URZ, 0xe2, !UPT ;  /* 0x000001f007077892 */ /* 0x000fc8000f8ee2ff */
[----:B------:R-:W-:-:S12]  /*0a30*/  UIADD3 UR7, UPT, UPT, -UR7, URZ, URZ ;  /* 0x000000ff07077290 */ /* 0x000fd8000fffe1ff */
.L_x_188:
        /* <DEDUP_REMOVED lines=8> */
[----:B------:R-:W-:-:S07]  /*0ac0*/  IMAD.U32 R3, RZ, RZ, UR17 ;  /* 0x00000011ff037e24 */ /* 0x000fce000f8e00ff */
.L_x_187:
[----:B------:R-:W-:-:S09]  /*0ad0*/  UISETP.NE.AND UP1, UPT, UR14, URZ, UPT ;  /* 0x000000ff0e00728c */ /* 0x000fd2000bf25270 */
[----:B------:R-:W-:Y:S05]  /*0ae0*/  BRA.U !UP1, `(.L_x_189) ;  /* 0x0000000109607547 */ /* 0x000fea000b800000 */
[----:B------:R-:W-:Y:S01]  /*0af0*/  MOV R4, UR8 ;  /* 0x0000000800047c02 */ /* 0x000fe20008000f00 */
[----:B------:R-:W-:-:S03]  /*0b00*/  UISETP.NE.AND UP1, UPT, UR15, URZ, UPT ;  /* 0x000000ff0f00728c */ /* 0x000fc6000bf25270 */
[----:B------:R-:W-:-:S13]  /*0b10*/  ISETP.GE.U32.AND P0, PT, R4, 0x7, PT ;  /* 0x000000070400780c */ /* 0x000fda0003f06070 */
[C---:B------:R-:W-:Y:S02]  /*0b20*/  @P0 LEA R4, R3.reuse, UR12, 0x2 ;  /* 0x0000000c03040c11 */ /* 0x040fe4000f8e10ff */
[----:B------:R-:W-:-:S03]  /*0b30*/  @P0 IADD3 R3, PT, PT, R3, 0x8, RZ ;  /* 0x0000000803030810 */ /* 0x000fc60007ffe0ff */
[----:B------:R0:W-:Y:S04]  /*0b40*/  @P0 STL.128 [R4], RZ ;  /* 0x000000ff04000387 */ /* 0x0001e80000100c00 */
[----:B------:R0:W-:Y:S01]  /*0b50*/  @P0 STL.128 [R4+0x10], RZ ;  /* 0x000010ff04000387 */ /* 0x0001e20000100c00 */
[----:B------:R-:W-:Y:S05]  /*0b60*/  BRA.U !UP1, `(.L_x_189) ;  /* 0x0000000109407547 */ /* 0x000fea000b800000 */
[----:B0-----:R-:W-:Y:S01]  /*0b70*/  IMAD.U32 R4, RZ, RZ, UR16 ;  /* 0x00000010ff047e24 */ /* 0x001fe2000f8e00ff */
[----:B------:R-:W-:-:S04]  /*0b80*/  UISETP.NE.AND UP1, UPT, UR18, URZ, UPT ;  /* 0x000000ff1200728c */ /* 0x000fc8000bf25270 */
[----:B------:R-:W-:-:S13]  /*0b90*/  ISETP.GE.U32.AND P0, PT, R4, 0x3, PT ;  /* 0x000000030400780c */ /* 0x000fda0003f06070 */
[C---:B------:R-:W-:Y:S02]  /*0ba0*/  @P0 LEA R4, R3.reuse, UR12, 0x2 ;  /* 0x0000000c03040c11 */ /* 0x040fe4000f8e10ff */
[----:B------:R-:W-:-:S03]  /*0bb0*/  @P0 IADD3 R3, PT, PT, R3, 0x4, RZ ;  /* 0x0000000403030810 */ /* 0x000fc60007ffe0ff */
[----:B------:R1:W-:Y:S01]  /*0bc0*/  @P0 STL.128 [R4], RZ ;  /* 0x000000ff04000387 */ /* 0x0003e20000100c00 */
[----:B------:R-:W-:Y:S05]  /*0bd0*/  BRA.U !UP1, `(.L_x_189) ;  /* 0x0000000109247547 */ /* 0x000fea000b800000 */
[----:B------:R-:W-:Y:S02]  /*0be0*/  LEA R3, R3, UR12, 0x2 ;  /* 0x0000000c03037c11 */ /* 0x000fe4000f8e10ff */
[----:B-1----:R-:W-:-:S03]  /*0bf0*/  MOV R4, UR18 ;  /* 0x0000001200047c02 */ /* 0x002fc60008000f00 */
[----:B------:R2:W-:Y:S01]  /*0c00*/  STL [R3], RZ ;  /* 0x000000ff03007387 */ /* 0x0005e20000100800 */
[----:B------:R-:W-:-:S13]  /*0c10*/  ISETP.NE.AND P0, PT, R4, 0x1, PT ;  /* 0x000000010400780c */ /* 0x000fda0003f05270 */
[----:B--2---:R-:W-:Y:S05]  /*0c20*/  @!P0 BRA `(.L_x_189) ;  /* 0x0000000000108947 */ /* 0x004fea0003800000 */
[----:B------:R-:W-:Y:S01]  /*0c30*/  IMAD.U32 R4, RZ, RZ, UR18 ;  /* 0x00000012ff047e24 */ /* 0x000fe2000f8e00ff */
[----:B------:R2:W-:Y:S04]  /*0c40*/  STL [R3+0x4], RZ ;  /* 0x000004ff03007387 */ /* 0x0005e80000100800 */
[----:B------:R-:W-:-:S13]  /*0c50*/  ISETP.NE.AND P0, PT, R4, 0x2, PT ;  /* 0x000000020400780c */ /* 0x000fda0003f05270 */
[----:B------:R2:W-:Y:S02]  /*0c60*/  @P0 STL [R3+0x8], RZ ;  /* 0x000008ff03000387 */ /* 0x0005e40000100800 */
.L_x_189:
[----:B--2---:R-:W2:Y:S01]  /*0c70*/  I2F.U32.RP R3, R25 ;  /* 0x0000001900037306 */ /* 0x004ea20000209000 */
[----:B------:R-:W-:Y:S01]  /*0c80*/  IADD3 R9, PT, PT, RZ, -R25, RZ ;  /* 0x80000019ff097210 */ /* 0x000fe20007ffe0ff */
[----:B------:R-:W3:Y:S01]  /*0c90*/  LDCU UR7, c[0x0][0x3d8] ;  /* 0x00007b00ff0777ac */ /* 0x000ee20008000800 */
[----:B------:R-:W-:Y:S01]  /*0ca0*/  ISETP.NE.U32.AND P2, PT, R25, RZ, PT ;  /* 0x000000ff1900720c */ /* 0x000fe20003f45070 */
[----:B------:R-:W-:Y:S01]  /*0cb0*/  BSSY.RECONVERGENT B2, `(.L_x_190) ;  /* 0x000018f000027945 */ /* 0x000fe20003800200 */
[----:B------:R-:W-:Y:S02]  /*0cc0*/  MOV R22, 0xff800000 ;  /* 0xff80000000167802 */ /* 0x000fe40000000f00 */
[----:B------:R-:W-:Y:S01]  /*0cd0*/  CS2R R20, SRZ ;  /* 0x0000000000147805 */ /* 0x000fe2000001ff00 */
[----:B--2---:R-:W0:Y:S02]  /*0ce0*/  MUFU.RCP R3, R3 ;  /* 0x0000000300037308 */ /* 0x004e240000001000 */
[----:B01----:R-:W-:-:S06]  /*0cf0*/  IADD3 R4, PT, PT, R3, 0xffffffe, RZ ;  /* 0x0ffffffe03047810 */ /* 0x003fcc0007ffe0ff */
[----:B------:R0:W1:Y:S02]  /*0d00*/  F2I.FTZ.U32.TRUNC.NTZ R5, R4 ;  /* 0x0000000400057305 */ /* 0x000064000021f000 */
[----:B0-----:R-:W-:Y:S02]  /*0d10*/  IMAD.MOV.U32 R4, RZ, RZ, RZ ;  /* 0x000000ffff047224 */ /* 0x001fe400078e00ff */
[----:B-1----:R-:W-:-:S04]  /*0d20*/  IMAD R9, R9, R5, RZ ;  /* 0x0000000509097224 */ /* 0x002fc800078e02ff */
[----:B------:R-:W-:-:S06]  /*0d30*/  IMAD.HI.U32 R5, R5, R9, R4 ;  /* 0x0000000905057227 */ /* 0x000fcc00078e0004 */
[----:B------:R-:W-:-:S05]  /*0d40*/  IMAD.HI.U32 R5, R5, R0, RZ ;  /* 0x0000000005057227 */ /* 0x000fca00078e00ff */
[----:B------:R-:W-:-:S05]  /*0d50*/  IADD3 R8, PT, PT, -R5, RZ, RZ ;  /* 0x000000ff05087210 */ /* 0x000fca0007ffe1ff */
[----:B------:R-:W-:-:S05]  /*0d60*/  IMAD R0, R25, R8, R0 ;  /* 0x0000000819007224 */ /* 0x000fca00078e0200 */
[----:B------:R-:W-:-:S13]  /*0d70*/  ISETP.GE.U32.AND P0, PT, R0, R25, PT ;  /* 0x000000190000720c */ /* 0x000fda0003f06070 */
[----:B------:R-:W-:Y:S01]  /*0d80*/  @P0 IADD3 R0, PT, PT, -R25, R0, RZ ;  /* 0x0000000019000210 */ /* 0x000fe20007ffe1ff */
[----:B------:R-:W-:-:S03]  /*0d90*/  @P0 VIADD R5, R5, 0x1 ;  /* 0x0000000105050836 */ /* 0x000fc60000000000 */
[----:B------:R-:W-:Y:S02]  /*0da0*/  ISETP.GE.U32.AND P1, PT, R0, R25, PT ;  /* 0x000000190000720c */ /* 0x000fe40003f26070 */
[----:B------:R-:W-:-:S11]  /*0db0*/  MOV R0, UR13 ;  /* 0x0000000d00007c02 */ /* 0x000fd60008000f00 */
[----:B------:R-:W-:Y:S02]  /*0dc0*/  @P1 IADD3 R5, PT, PT, R5, 0x1, RZ ;  /* 0x0000000105051810 */ /* 0x000fe40007ffe0ff */
[----:B------:R-:W-:-:S04]  /*0dd0*/  @!P2 LOP3.LUT R5, RZ, R25, RZ, 0x33, !PT ;  /* 0x00000019ff05a212 */ /* 0x000fc800078e33ff */
[----:B------:R-:W-:-:S13]  /*0de0*/  ISETP.GE.U32.AND P0, PT, R5, UR13, PT ;  /* 0x0000000d05007c0c */ /* 0x000fda000bf06070 */
[----:B------:R-:W-:Y:S01]  /*0df0*/  @P0 VIADD R5, R0, 0xffffffff ;  /* 0xffffffff00050836 */ /* 0x000fe20000000000 */
[----:B---3--:R-:W-:-:S03]  /*0e00*/  IADD3 R0, PT, PT, R2, UR7, RZ ;  /* 0x0000000702007c10 */ /* 0x008fc6000fffe0ff */
[----:B------:R-:W-:-:S07]  /*0e10*/  IMAD R6, R5, R6, RZ ;  /* 0x0000000605067224 */ /* 0x000fce00078e02ff */
.L_x_201:
[----:B0-----:R-:W0:Y:S01]  /*0e20*/  LDCU UR7, c[0x0][0x3c0] ;  /* 0x00007800ff0777ac */ /* 0x001e220008000800 */
[----:B---3--:R-:W-:Y:S01]  /*0e30*/  IMAD.U32 R4, RZ, RZ, UR9 ;  /* 0x00000009ff047e24 */ /* 0x008fe2000f8e00ff */
[----:B-12---:R-:W-:Y:S01]  /*0e40*/  CS2R R10, SRZ ;  /* 0x00000000000a7805 */ /* 0x006fe2000001ff00 */
[----:B------:R-:W1:Y:S03]  /*0e50*/  LDCU UR19, c[0x0][0x3c8] ;  /* 0x00007900ff1377ac */ /* 0x000e660008000800 */
[----:B------:R-:W-:Y:S01]  /*0e60*/  ISETP.GE.U32.AND P3, PT, R4, 0xf, PT ;  /* 0x0000000f0400780c */ /* 0x000fe20003f66070 */
[----:B0-----:R-:W-:-:S04]  /*0e70*/  IMAD R2, R24, UR7, R21 ;  /* 0x0000000718027c24 */ /* 0x001fc8000f8e0215 */
[----:B-1----:R-:W-:-:S05]  /*0e80*/  IMAD R3, R2, UR19, RZ ;  /* 0x0000001302037c24 */ /* 0x002fca000f8e02ff */
[----:B------:R-:W-:-:S04]  /*0e90*/  IADD3 R2, P0, PT, R3, R6, RZ ;  /* 0x0000000603027210 */ /* 0x000fc80007f1e0ff */
[----:B------:R-:W-:Y:S01]  /*0ea0*/  IADD3.X R3, PT, PT, RZ, RZ, RZ, P0, !PT ;  /* 0x000000ffff037210 */ /* 0x000fe200007fe4ff */
[----:B------:R-:W-:Y:S08]  /*0eb0*/  @!P3 BRA `(.L_x_191) ;  /* 0x0000000000f8b947 */ /* 0x000ff00003800000 */
[----:B------:R-:W-:-:S07]  /*0ec0*/  CS2R R10, SRZ ;  /* 0x00000000000a7805 */ /* 0x000fce000001ff00 */
.L_x_192:
[----:B------:R-:W0:Y:S01]  /*0ed0*/  LDCU.128 UR20, c[0x0][0x380] ;  /* 0x00007000ff1477ac */ /* 0x000e220008000c00 */
[C---:B------:R-:W-:Y:S02]  /*0ee0*/  IADD3 R9, P2, PT, R10.reuse, R2, RZ ;  /* 0x000000020a097210 */ /* 0x040fe40007f5e0ff */
[----:B------:R-:W-:-:S03]  /*0ef0*/  IADD3 R5, P0, PT, R10, R17, RZ ;  /* 0x000000110a057210 */ /* 0x000fc60007f1e0ff */
[----:B------:R-:W-:Y:S01]  /*0f00*/  IMAD.X R12, RZ, RZ, R3, P2 ;  /* 0x000000ffff0c7224 */ /* 0x000fe200010e0603 */
[----:B------:R-:W-:Y:S02]  /*0f10*/  IADD3.X R14, PT, PT, RZ, R16, RZ, P0, !PT ;  /* 0x00000010ff0e7210 */ /* 0x000fe400007fe4ff */
[----:B0-----:R-:W-:Y:S02]  /*0f20*/  LEA R4, P1, R5, UR20, 0x2 ;  /* 0x0000001405047c11 */ /* 0x001fe4000f8210ff */
[----:B------:R-:W-:Y:S02]  /*0f30*/  LEA R8, P4, R9, UR22, 0x2 ;  /* 0x0000001609087c11 */ /* 0x000fe4000f8810ff */
[----:B------:R-:W-:Y:S02]  /*0f40*/  LEA.HI.X R5, R5, UR21, R14, 0x2, P1 ;  /* 0x0000001505057c11 */ /* 0x000fe400088f140e */
[----:B------:R-:W-:-:S03]  /*0f50*/  LEA.HI.X R9, R9, UR23, R12, 0x2, P4 ;  /* 0x0000001709097c11 */ /* 0x000fc6000a0f140c */
[----:B------:R-:W2:Y:S04]  /*0f60*/  LDG.E.CONSTANT R14, desc[UR10][R4.64] ;  /* 0x0000000a040e7981 */ /* 0x000ea8000c1e9900 */
[----:B------:R-:W2:Y:S04]  /*0f70*/  LDG.E.CONSTANT R15, desc[UR10][R8.64] ;  /* 0x0000000a080f7981 */ /* 0x000ea8000c1e9900 */
[----:B------:R-:W3:Y:S04]  /*0f80*/  LDG.E.CONSTANT R33, desc[UR10][R4.64+0x4] ;  /* 0x0000040a04217981 */ /* 0x000ee8000c1e9900 */
[----:B------:R-:W3:Y:S04]  /*0f90*/  LDG.E.CONSTANT R18, desc[UR10][R8.64+0x4] ;  /* 0x0000040a08127981 */ /* 0x000ee8000c1e9900 */
[----:B------:R-:W4:Y:S04]  /*0fa0*/  LDG.E.CONSTANT R13, desc[UR10][R4.64+0x8] ;  /* 0x0000080a040d7981 */ /* 0x000f28000c1e9900 */
[----:B------:R-:W4:Y:S04]  /*0fb0*/  LDG.E.CONSTANT R12, desc[UR10][R8.64+0x8] ;  /* 0x0000080a080c7981 */ /* 0x000f28000c1e9900 */
[----:B------:R-:W4:Y:S04]  /*0fc0*/  LDG.E.CONSTANT R19, desc[UR10][R4.64+0xc] ;  /* 0x00000c0a04137981 */ /* 0x000f28000c1e9900 */
[----:B------:R-:W4:Y:S04]  /*0fd0*/  LDG.E.CONSTANT R30, desc[UR10][R8.64+0xc] ;  /* 0x00000c0a081e7981 */ /* 0x000f28000c1e9900 */
[----:B------:R-:W4:Y:S04]  /*0fe0*/  LDG.E.CONSTANT R29, desc[UR10][R4.64+0x10] ;  /* 0x0000100a041d7981 */ /* 0x000f28000c1e9900 */
[----:B------:R-:W4:Y:S04]  /*0ff0*/  LDG.E.CONSTANT R32, desc[UR10][R8.64+0x10] ;  /* 0x0000100a08207981 */ /* 0x000f28000c1e9900 */
[----:B------:R-:W4:Y:S04]  /*1000*/  LDG.E.CONSTANT R31, desc[UR10][R4.64+0x14] ;  /* 0x0000140a041f7981 */ /* 0x000f28000c1e9900 */
[----:B------:R-:W4:Y:S01]  /*1010*/  LDG.E.CONSTANT R34, desc[UR10][R8.64+0x14] ;  /* 0x0000140a08227981 */ /* 0x000f22000c1e9900 */
[----:B--2---:R-:W-:-:S03]  /*1020*/  FFMA R14, R14, R15, R11 ;  /* 0x0000000f0e0e7223 */ /* 0x004fc6000000000b */
[----:B------:R-:W2:Y:S04]  /*1030*/  LDG.E.CONSTANT R15, desc[UR10][R4.64+0x18] ;  /* 0x0000180a040f7981 */ /* 0x000ea8000c1e9900 */
[----:B------:R-:W2:Y:S01]  /*1040*/  LDG.E.CONSTANT R11, desc[UR10][R4.64+0x1c] ;  /* 0x00001c0a040b7981 */ /* 0x000ea2000c1e9900 */
[----:B---3--:R-:W-:-:S03]  /*1050*/  FFMA R14, R33, R18, R14 ;  /* 0x00000012210e7223 */ /* 0x008fc6000000000e */
[----:B------:R-:W2:Y:S04]  /*1060*/  LDG.E.CONSTANT R18, desc[UR10][R8.64+0x18] ;  /* 0x0000180a08127981 */ /* 0x000ea8000c1e9900 */
[----:B------:R-:W3:Y:S01]  /*1070*/  LDG.E.CONSTANT R33, desc[UR10][R4.64+0x3c] ;  /* 0x00003c0a04217981 */ /* 0x000ee2000c1e9900 */
[----:B----4-:R-:W-:-:S03]  /*1080*/  FFMA R36, R13, R12, R14 ;  /* 0x0000000c0d247223 */ /* 0x010fc6000000000e */
[----:B------:R-:W4:Y:S04]  /*1090*/  LDG.E.CONSTANT R12, desc[UR10][R8.64+0x1c] ;  /* 0x00001c0a080c7981 */ /* 0x000f28000c1e9900 */
[----:B------:R-:W3:Y:S04]  /*10a0*/  LDG.E.CONSTANT R13, desc[UR10][R4.64+0x20] ;  /* 0x0000200a040d7981 */ /* 0x000ee8000c1e9900 */
[----:B------:R-:W3:Y:S01]  /*10b0*/  LDG.E.CONSTANT R14, desc[UR10][R8.64+0x20] ;  /* 0x0000200a080e7981 */ /* 0x000ee2000c1e9900 */
[----:B------:R-:W-:-:S03]  /*10c0*/  FFMA R30, R19, R30, R36 ;  /* 0x0000001e131e7223 */ /* 0x000fc60000000024 */
[----:B------:R-:W3:Y:S01]  /*10d0*/  LDG.E.CONSTANT R19, desc[UR10][R8.64+0x24] ;  /* 0x0000240a08137981 */ /* 0x000ee2000c1e9900 */
[----:B------:R-:W-:-:S03]  /*10e0*/  FFMA R32, R29, R32, R30 ;  /* 0x000000201d207223 */ /* 0x000fc6000000001e */
[----:B------:R-:W3:Y:S04]  /*10f0*/  LDG.E.CONSTANT R30, desc[UR10][R4.64+0x24] ;  /* 0x0000240a041e7981 */ /* 0x000ee8000c1e9900 */
[----:B------:R-:W3:Y:S01]  /*1100*/  LDG.E.CONSTANT R29, desc[UR10][R4.64+0x28] ;  /* 0x0000280a041d7981 */ /* 0x000ee2000c1e9900 */
[----:B------:R-:W-:-:S03]  /*1110*/  FFMA R34, R31, R34, R32 ;  /* 0x000000221f227223 */ /* 0x000fc60000000020 */
[----:B------:R-:W3:Y:S04]  /*1120*/  LDG.E.CONSTANT R32, desc[UR10][R8.64+0x28] ;  /* 0x0000280a08207981 */ /* 0x000ee8000c1e9900 */
[----:B------:R-:W3:Y:S04]  /*1130*/  LDG.E.CONSTANT R31, desc[UR10][R8.64+0x34] ;  /* 0x0000340a081f7981 */ /* 0x000ee8000c1e9900 */
[----:B------:R-:W3:Y:S01]  /*1140*/  LDG.E.CONSTANT R36, desc[UR10][R8.64+0x3c] ;  /* 0x00003c0a08247981 */ /* 0x000ee2000c1e9900 */
[----:B--2---:R-:W-:-:S03]  /*1150*/  FFMA R34, R15, R18, R34 ;  /* 0x000000120f227223 */ /* 0x004fc60000000022 */
[----:B------:R-:W2:Y:S04]  /*1160*/  LDG.E.CONSTANT R15, desc[UR10][R4.64+0x2c] ;  /* 0x00002c0a040f7981 */ /* 0x000ea8000c1e9900 */
[----:B------:R-:W2:Y:S01]  /*1170*/  LDG.E.CONSTANT R18, desc[UR10][R8.64+0x2c] ;  /* 0x00002c0a08127981 */ /* 0x000ea2000c1e9900 */
[----:B----4-:R-:W-:-:S03]  /*1180*/  FFMA R34, R11, R12, R34 ;  /* 0x0000000c0b227223 */ /* 0x010fc60000000022 */
[----:B------:R-:W4:Y:S04]  /*1190*/  LDG.E.CONSTANT R11, desc[UR10][R4.64+0x30] ;  /* 0x0000300a040b7981 */ /* 0x000f28000c1e9900 */
[----:B------:R-:W4:Y:S01]  /*11a0*/  LDG.E.CONSTANT R12, desc[UR10][R8.64+0x30] ;  /* 0x0000300a080c7981 */ /* 0x000f22000c1e9900 */
[----:B---3--:R-:W-:-:S03]  /*11b0*/  FFMA R35, R13, R14, R34 ;  /* 0x0000000e0d237223 */ /* 0x008fc60000000022 */
[----:B------:R-:W3:Y:S04]  /*11c0*/  LDG.E.CONSTANT R14, desc[UR10][R4.64+0x34] ;  /* 0x0000340a040e7981 */ /* 0x000ee8000c1e9900 */
[----:B------:R-:W3:Y:S04]  /*11d0*/  LDG.E.CONSTANT R13, desc[UR10][R4.64+0x38] ;  /* 0x0000380a040d7981 */ /* 0x000ee8000c1e9900 */
[----:B------:R-:W3:Y:S01]  /*11e0*/  LDG.E.CONSTANT R34, desc[UR10][R8.64+0x38] ;  /* 0x0000380a08227981 */ /* 0x000ee2000c1e9900 */
[----:B------:R-:W-:Y:S01]  /*11f0*/  FFMA R30, R30, R19, R35 ;  /* 0x000000131e1e7223 */ /* 0x000fe20000000023 */
[----:B------:R-:W-:-:S03]  /*1200*/  IADD3 R10, PT, PT, R10, 0x10, RZ ;  /* 0x000000100a0a7810 */ /* 0x000fc60007ffe0ff */
[----:B------:R-:W-:Y:S01]  /*1210*/  FFMA R30, R29, R32, R30 ;  /* 0x000000201d1e7223 */ /* 0x000fe2000000001e */
[----:B------:R-:W-:-:S03]  /*1220*/  ISETP.NE.AND P0, PT, R10, UR17, PT ;  /* 0x000000110a007c0c */ /* 0x000fc6000bf05270 */
[----:B--2---:R-:W-:-:S04]  /*1230*/  FFMA R18, R15, R18, R30 ;  /* 0x000000120f127223 */ /* 0x004fc8000000001e */
[----:B----4-:R-:W-:-:S04]  /*1240*/  FFMA R11, R11, R12, R18 ;  /* 0x0000000c0b0b7223 */ /* 0x010fc80000000012 */
[----:B---3--:R-:W-:-:S04]  /*1250*/  FFMA R14, R14, R31, R11 ;  /* 0x0000001f0e0e7223 */ /* 0x008fc8000000000b */
[----:B------:R-:W-:-:S04]  /*1260*/  FFMA R14, R13, R34, R14 ;  /* 0x000000220d0e7223 */ /* 0x000fc8000000000e */
[----:B------:R-:W-:Y:S01]  /*1270*/  FFMA R11, R33, R36, R14 ;  /* 0x00000024210b7223 */ /* 0x000fe2000000000e */
[----:B------:R-:W-:Y:S06]  /*1280*/  @P0 BRA `(.L_x_192) ;  /* 0xfffffffc00100947 */ /* 0x000fec000383ffff */
[----:B------:R-:W-:-:S07]  /*1290*/  MOV R10, UR17 ;  /* 0x00000011000a7c02 */ /* 0x000fce0008000f00 */
.L_x_191:
[----:B------:R-:W-:-:S13]  /*12a0*/  ISETP.NE.AND P0, PT, RZ, UR14, PT ;  /* 0x0000000eff007c0c */ /* 0x000fda000bf05270 */
[----:B------:R-:W-:Y:S05]  /*12b0*/  @!P0 BRA `(.L_x_193) ;  /* 0x0000000400648947 */ /* 0x000fea0003800000 */
[----:B------:R-:W-:Y:S01]  /*12c0*/  IMAD.U32 R4, RZ, RZ, UR8 ;  /* 0x00000008ff047e24 */ /* 0x000fe2000f8e00ff */
[----:B------:R-:W-:-:S04]  /*12d0*/  UISETP.NE.AND UP1, UPT, UR15, URZ, UPT ;  /* 0x000000ff0f00728c */ /* 0x000fc8000bf25270 */
[----:B------:R-:W-:-:S13]  /*12e0*/  ISETP.GE.U32.AND P1, PT, R4, 0x7, PT ;  /* 0x000000070400780c */ /* 0x000fda0003f26070 */
[----:B------:R-:W-:Y:S05]  /*12f0*/  @!P1 BRA `(.L_x_194) ;  /* 0x0000000000889947 */ /* 0x000fea0003800000 */
[----:B------:R-:W0:Y:S01]  /*1300*/  LDCU.128 UR20, c[0x0][0x380] ;  /* 0x00007000ff1477ac */ /* 0x000e220008000c00 */
[C---:B------:R-:W-:Y:S02]  /*1310*/  IADD3 R5, P1, PT, R10.reuse, R17, RZ ;  /* 0x000000110a057210 */ /* 0x040fe40007f3e0ff */
[----:B------:R-:W-:Y:S02]  /*1320*/  IADD3 R9, P4, PT, R10, R2, RZ ;  /* 0x000000020a097210 */ /* 0x000fe40007f9e0ff */
[----:B------:R-:W-:Y:S02]  /*1330*/  IADD3.X R14, PT, PT, RZ, R16, RZ, P1, !PT ;  /* 0x00000010ff0e7210 */ /* 0x000fe40000ffe4ff */
[----:B------:R-:W-:Y:S02]  /*1340*/  IADD3.X R12, PT, PT, RZ, R3, RZ, P4, !PT ;  /* 0x00000003ff0c7210 */ /* 0x000fe400027fe4ff */
[----:B0-----:R-:W-:Y:S02]  /*1350*/  LEA R4, P2, R5, UR20, 0x2 ;  /* 0x0000001405047c11 */ /* 0x001fe4000f8410ff */
[----:B------:R-:W-:-:S02]  /*1360*/  LEA R8, P5, R9, UR22, 0x2 ;  /* 0x0000001609087c11 */ /* 0x000fc4000f8a10ff */
        /* <DEDUP_REMOVED lines=17> */
[----:B------:R-:W2:Y:S04]  /*1480*/  LDG.E.CONSTANT R29, desc[UR10][R4.64+0x14] ;  /* 0x0000140a041d7981 */ /* 0x000ea8000c1e9900 */
[----:B------:R-:W2:Y:S01]  /*1490*/  LDG.E.CONSTANT R11, desc[UR10][R4.64+0x18] ;  /* 0x0000180a040b7981 */ /* 0x000ea2000c1e9900 */
[----:B---3--:R-:W-:-:S04]  /*14a0*/  FFMA R13, R12, R13, R35 ;  /* 0x0000000d0c0d7223 */ /* 0x008fc80000000023 */
[----:B----4-:R-:W-:-:S04]  /*14b0*/  FFMA R13, R14, R15, R13 ;  /* 0x0000000f0e0d7223 */ /* 0x010fc8000000000d */
[----:B------:R-:W-:Y:S01]  /*14c0*/  FFMA R13, R18, R19, R13 ;  /* 0x00000013120d7223 */ /* 0x000fe2000000000d */
[----:B------:R-:W-:-:S03]  /*14d0*/  VIADD R10, R10, 0x8 ;  /* 0x000000080a0a7836 */ /* 0x000fc60000000000 */
[----:B--2---:R-:W-:-:S04]  /*14e0*/  FFMA R30, R30, R31, R13 ;  /* 0x0000001f1e1e7223 */ /* 0x004fc8000000000d */
[----:B------:R-:W-:-:S04]  /*14f0*/  FFMA R30, R29, R36, R30 ;  /* 0x000000241d1e7223 */ /* 0x000fc8000000001e */
[----:B------:R-:W-:-:S04]  /*1500*/  FFMA R11, R11, R34, R30 ;  /* 0x000000220b0b7223 */ /* 0x000fc8000000001e */
[----:B------:R-:W-:-:S07]  /*1510*/  FFMA R11, R32, R33, R11 ;  /* 0x00000021200b7223 */ /* 0x000fce000000000b */
.L_x_194:
[----:B------:R-:W-:Y:S05]  /*1520*/  BRA.U !UP1, `(.L_x_193) ;  /* 0x0000000109c87547 */ /* 0x000fea000b800000 */
[----:B------:R-:W-:Y:S01]  /*1530*/  MOV R4, UR16 ;  /* 0x0000001000047c02 */ /* 0x000fe20008000f00 */
[----:B------:R-:W-:-:S03]  /*1540*/  UISETP.NE.AND UP1, UPT, UR18, URZ, UPT ;  /* 0x000000ff1200728c */ /* 0x000fc6000bf25270 */
[----:B------:R-:W-:-:S13]  /*1550*/  ISETP.GE.U32.AND P1, PT, R4, 0x3, PT ;  /* 0x000000030400780c */ /* 0x000fda0003f26070 */
[----:B------:R-:W-:Y:S05]  /*1560*/  @!P1 BRA `(.L_x_195) ;  /* 0x0000000000589947 */ /* 0x000fea0003800000 */
        /* <DEDUP_REMOVED lines=16> */
[----:B------:R-:W4:Y:S01]  /*1670*/  LDG.E.CONSTANT R30, desc[UR10][R8.64+0xc] ;  /* 0x00000c0a081e7981 */ /* 0x000f22000c1e9900 */
[----:B------:R-:W-:Y:S01]  /*1680*/  IADD3 R10, PT, PT, R10, 0x4, RZ ;  /* 0x000000040a0a7810 */ /* 0x000fe20007ffe0ff */
[----:B--2---:R-:W-:-:S04]  /*1690*/  FFMA R12, R12, R13, R11 ;  /* 0x0000000d0c0c7223 */ /* 0x004fc8000000000b */
[----:B---3--:R-:W-:-:S04]  /*16a0*/  FFMA R12, R15, R14, R12 ;  /* 0x0000000e0f0c7223 */ /* 0x008fc8000000000c */
[----:B----4-:R-:W-:-:S04]  /*16b0*/  FFMA R12, R19, R18, R12 ;  /* 0x00000012130c7223 */ /* 0x010fc8000000000c */
[----:B------:R-:W-:-:S07]  /*16c0*/  FFMA R11, R29, R30, R12 ;  /* 0x0000001e1d0b7223 */ /* 0x000fce000000000c */
.L_x_195:
[----:B------:R-:W-:Y:S05]  /*16d0*/  BRA.U !UP1, `(.L_x_193) ;  /* 0x00000001095c7547 */ /* 0x000fea000b800000 */
[----:B------:R-:W0:Y:S01]  /*16e0*/  LDCU.128 UR20, c[0x0][0x380] ;  /* 0x00007000ff1477ac */ /* 0x000e220008000c00 */
[C---:B------:R-:W-:Y:S02]  /*16f0*/  IADD3 R9, P1, PT, R10.reuse, R17, RZ ;  /* 0x000000110a097210 */ /* 0x040fe40007f3e0ff */
[----:B------:R-:W-:Y:S02]  /*1700*/  IADD3 R10, P4, PT, R10, R2, RZ ;  /* 0x000000020a0a7210 */ /* 0x000fe40007f9e0ff */
[----:B------:R-:W-:-:S03]  /*1710*/  IADD3.X R12, PT, PT, RZ, R16, RZ, P1, !PT ;  /* 0x00000010ff0c7210 */ /* 0x000fc60000ffe4ff */
[----:B------:R-:W-:Y:S01]  /*1720*/  IMAD.X R5, RZ, RZ, R3, P4 ;  /* 0x000000ffff057224 */ /* 0x000fe200020e0603 */
[C---:B0-----:R-:W-:Y:S02]  /*1730*/  LEA R8, P2, R9.reuse, UR20, 0x2 ;  /* 0x0000001409087c11 */ /* 0x041fe4000f8410ff */
[C---:B------:R-:W-:Y:S02]  /*1740*/  LEA R4, P5, R10.reuse, UR22, 0x2 ;  /* 0x000000160a047c11 */ /* 0x040fe4000f8a10ff */
[----:B------:R-:W-:Y:S02]  /*1750*/  LEA.HI.X R9, R9, UR21, R12, 0x2, P2 ;  /* 0x0000001509097c11 */ /* 0x000fe400090f140c */
[----:B------:R-:W-:-:S03]  /*1760*/  LEA.HI.X R5, R10, UR23, R5, 0x2, P5 ;  /* 0x000000170a057c11 */ /* 0x000fc6000a8f1405 */
[----:B------:R-:W2:Y:S04]  /*1770*/  LDG.E.CONSTANT R10, desc[UR10][R8.64] ;  /* 0x0000000a080a7981 */ /* 0x000ea8000c1e9900 */
        /* <DEDUP_REMOVED lines=8> */
[----:B------:R-:W2:Y:S11]  /*1800*/  LDG.E.CONSTANT R10, desc[UR10][R8.64+0x4] ;  /* 0x0000040a080a7981 */ /* 0x000eb6000c1e9900 */
[----:B------:R-:W3:Y:S04]  /*1810*/  @P1 LDG.E.CONSTANT R14, desc[UR10][R8.64+0x8] ;  /* 0x0000080a080e1981 */ /* 0x000ee8000c1e9900 */
[----:B------:R-:W3:Y:S01]  /*1820*/  @P1 LDG.E.CONSTANT R13, desc[UR10][R4.64+0x8] ;  /* 0x0000080a040d1981 */ /* 0x000ee2000c1e9900 */
[----:B--2---:R-:W-:-:S04]  /*1830*/  FFMA R11, R10, R12, R11 ;  /* 0x0000000c0a0b7223 */ /* 0x004fc8000000000b */
[----:B---3--:R-:W-:-:S07]  /*1840*/  @P1 FFMA R11, R14, R13, R11 ;  /* 0x0000000d0e0b1223 */ /* 0x008fce000000000b */
.L_x_193:
[----:B------:R-:W0:Y:S01]  /*1850*/  LDCU UR7, c[0x0][0x3d4] ;  /* 0x00007a80ff0777ac */ /* 0x000e220008000800 */
[----:B------:R-:W-:Y:S01]  /*1860*/  IMAD.IADD R4, R21, 0x1, -R0 ;  /* 0x0000000115047824 */ /* 0x000fe200078e0a00 */
[----:B------:R-:W-:-:S04]  /*1870*/  MOV R12, 0x437c0000 ;  /* 0x437c0000000c7802 */ /* 0x000fc80000000f00 */
[----:B------:R-:W-:Y:S01]  /*1880*/  I2FP.F32.S32 R5, R4 ;  /* 0x0000000400057245 */ /* 0x000fe20000201400 */
[----:B0-----:R-:W-:Y:S01]  /*1890*/  FMUL R4, R11, UR7 ;  /* 0x000000070b047c20 */ /* 0x001fe20008400000 */
[----:B------:R-:W-:-:S03]  /*18a0*/  HFMA2 R11, -RZ, RZ, 0.96630859375, -0.0022525787353515625 ;  /* 0x3bbb989dff0b7431 */ /* 0x000fc600000001ff */
[----:B-----5:R-:W-:-:S05]  /*18b0*/  FFMA R5, R5, R23, R4 ;  /* 0x0000001705057223 */ /* 0x020fca0000000004 */
[----:B------:R-:W-:-:S04]  /*18c0*/  FSETP.GT.AND P1, PT, R5, R22, PT ;  /* 0x000000160500720b */ /* 0x000fc80003f24000 */
[----:B------:R-:W-:-:S05]  /*18d0*/  FSEL R9, R5, R22, P1 ;  /* 0x0000001605097208 */ /* 0x000fca0000800000 */
[--C-:B------:R-:W-:Y:S01]  /*18e0*/  FADD R8, R5, -R9.reuse ;  /* 0x8000000905087221 */ /* 0x100fe20000000000 */
[----:B------:R-:W-:Y:S01]  /*18f0*/  FADD R4, -R9, R22 ;  /* 0x0000001609047221 */ /* 0x000fe20000000100 */
[----:B------:R-:W-:Y:S02]  /*1900*/  IMAD.MOV.U32 R22, RZ, RZ, R9 ;  /* 0x000000ffff167224 */ /* 0x000fe400078e0009 */
        /* <DEDUP_REMOVED lines=9> */
[----:B------:R-:W-:-:S04]  /*19a0*/  FFMA R11, R4, 1.4426950216293334961, -R11 ;  /* 0x3fb8aa3b040b7823 */ /* 0x000fc8000000080b */
[----:B------:R-:W-:Y:S01]  /*19b0*/  FFMA R8, R4, 1.925963033500011079e-08, R11 ;  /* 0x32a5706004087823 */ /* 0x000fe2000000000b */
[----:B------:R-:W0:Y:S01]  /*19c0*/  MUFU.EX2 R13, R13 ;  /* 0x0000000d000d7308 */ /* 0x000e220000000800 */
[----:B------:R-:W-:Y:S02]  /*19d0*/  IMAD.SHL.U32 R4, R10, 0x800000, RZ ;  /* 0x008000000a047824 */ /* 0x000fe400078e00ff */
[----:B------:R-:W-:-:S05]  /*19e0*/  HFMA2 R11, -RZ, RZ, 0, 0 ;  /* 0x00000000ff0b7431 */ /* 0x000fca00000001ff */
[----:B------:R-:W1:Y:S01]  /*19f0*/  MUFU.EX2 R8, R8 ;  /* 0x0000000800087308 */ /* 0x000e620000000800 */
[----:B0-----:R-:W-:Y:S01]  /*1a00*/  FMUL R4, R4, R13 ;  /* 0x0000000d04047220 */ /* 0x001fe20000400000 */
[----:B-1----:R-:W-:-:S04]  /*1a10*/  FMUL R5, R5, R8 ;  /* 0x0000000805057220 */ /* 0x002fc80000400000 */
[----:B------:R-:W-:Y:S01]  /*1a20*/  FFMA R20, R5, R20, R4 ;  /* 0x0000001405147223 */ /* 0x000fe20000000004 */
[----:B------:R-:W-:Y:S06]  /*1a30*/  @!P3 BRA `(.L_x_196) ;  /* 0x00000004000cb947 */ /* 0x000fec0003800000 */
[----:B------:R-:W-:-:S07]  /*1a40*/  MOV R19, RZ ;  /* 0x000000ff00137202 */ /* 0x000fce0000000f00 */
.L_x_197:
[----:B0-----:R-:W0:Y:S01]  /*1a50*/  LDCU.64 UR20, c[0x0][0x390] ;  /* 0x00007200ff1477ac */ /* 0x001e220008000a00 */
[C---:B------:R-:W-:Y:S02]  /*1a60*/  IADD3 R8, P1, PT, R19.reuse, R2, RZ ;  /* 0x0000000213087210 */ /* 0x040fe40007f3e0ff */
[----:B------:R-:W-:Y:S02]  /*1a70*/  LEA R18, R19, UR12, 0x2 ;  /* 0x0000000c13127c11 */ /* 0x000fe4000f8e10ff */
[----:B------:R-:W-:Y:S02]  /*1a80*/  IADD3.X R9, PT, PT, RZ, R3, RZ, P1, !PT ;  /* 0x00000003ff097210 */ /* 0x000fe40000ffe4ff */
[----:B0-----:R-:W-:-:S04]  /*1a90*/  LEA R34, P1, R8, UR20, 0x2 ;  /* 0x0000001408227c11 */ /* 0x001fc8000f8210ff */
[----:B------:R-:W-:Y:S02]  /*1aa0*/  LEA.HI.X R35, R8, UR21, R9, 0x2, P1 ;  /* 0x0000001508237c11 */ /* 0x000fe400088f1409 */
[----:B------:R-:W2:Y:S04]  /*1ab0*/  LDL.128 R8, [R18] ;  /* 0x0000000012087983 */ /* 0x000ea80000100c00 */
[----:B------:R-:W3:Y:S04]  /*1ac0*/  LDG.E.CONSTANT R37, desc[UR10][R34.64+0x8] ;  /* 0x0000080a22257981 */ /* 0x000ee8000c1e9900 */
[----:B------:R-:W4:Y:S04]  /*1ad0*/  LDG.E.CONSTANT R13, desc[UR10][R34.64] ;  /* 0x0000000a220d7981 */ /* 0x000f28000c1e9900 */
[----:B------:R-:W5:Y:S04]  /*1ae0*/  LDG.E.CONSTANT R15, desc[UR10][R34.64+0x4] ;  /* 0x0000040a220f7981 */ /* 0x000f68000c1e9900 */
[----:B------:R-:W5:Y:S04]  /*1af0*/  LDG.E.CONSTANT R29, desc[UR10][R34.64+0xc] ;  /* 0x00000c0a221d7981 */ /* 0x000f68000c1e9900 */
[----:B------:R-:W5:Y:S04]  /*1b00*/  LDG.E.CONSTANT R33, desc[UR10][R34.64+0x10] ;  /* 0x0000100a22217981 */ /* 0x000f68000c1e9900 */
[----:B------:R-:W5:Y:S01]  /*1b10*/  LDG.E.CONSTANT R31, desc[UR10][R34.64+0x14] ;  /* 0x0000140a221f7981 */ /* 0x000f62000c1e9900 */
[C---:B---3--:R-:W-:Y:S01]  /*1b20*/  FMUL R30, R4.reuse, R37 ;  /* 0x00000025041e7220 */ /* 0x048fe20000400000 */
[----:B----4-:R-:W-:-:S03]  /*1b30*/  FMUL R12, R4, R13 ;  /* 0x0000000d040c7220 */ /* 0x010fc60000400000 */
[C---:B--2---:R-:W-:Y:S02]  /*1b40*/  FFMA R10, R5.reuse, R10, R30 ;  /* 0x0000000a050a7223 */ /* 0x044fe4000000001e */
[----:B------:R-:W2:Y:S01]  /*1b50*/  LDG.E.CONSTANT R30, desc[UR10][R34.64+0x1c] ;  /* 0x00001c0a221e7981 */ /* 0x000ea2000c1e9900 */
[----:B-----5:R-:W-:Y:S01]  /*1b60*/  FMUL R14, R4, R15 ;  /* 0x0000000f040e7220 */ /* 0x020fe20000400000 */
[----:B------:R-:W-:-:S03]  /*1b70*/  FFMA R8, R5, R8, R12 ;  /* 0x0000000805087223 */ /* 0x000fc6000000000c */
[C---:B------:R-:W-:Y:S01]  /*1b80*/  FFMA R9, R5.reuse, R9, R14 ;  /* 0x0000000905097223 */ /* 0x040fe2000000000e */
[C---:B------:R-:W-:Y:S01]  /*1b90*/  FMUL R32, R4.reuse, R29 ;  /* 0x0000001d04207220 */ /* 0x040fe20000400000 */
[----:B------:R-:W3:Y:S04]  /*1ba0*/  LDL.128 R12, [R18+0x10] ;  /* 0x00001000120c7983 */ /* 0x000ee80000100c00 */
[----:B------:R-:W4:Y:S01]  /*1bb0*/  LDG.E.CONSTANT R29, desc[UR10][R34.64+0x18] ;  /* 0x0000180a221d7981 */ /* 0x000f22000c1e9900 */
[C---:B------:R-:W-:Y:S01]  /*1bc0*/  FMUL R36, R4.reuse, R33 ;  /* 0x0000002104247220 */ /* 0x040fe20000400000 */
[C---:B------:R-:W-:Y:S01]  /*1bd0*/  FFMA R11, R5.reuse, R11, R32 ;  /* 0x0000000b050b7223 */ /* 0x040fe20000000020 */
[C---:B------:R-:W-:Y:S01]  /*1be0*/  FMUL R33, R4.reuse, R31 ;  /* 0x0000001f04217220 */ /* 0x040fe20000400000 */
[----:B------:R-:W5:Y:S04]  /*1bf0*/  LDG.E.CONSTANT R32, desc[UR10][R34.64+0x20] ;  /* 0x0000200a22207981 */ /* 0x000f68000c1e9900 */
[----:B------:R-:W5:Y:S04]  /*1c00*/  LDG.E.CONSTANT R31, desc[UR10][R34.64+0x24] ;  /* 0x0000240a221f7981 */ /* 0x000f68000c1e9900 */
[----:B------:R0:W-:Y:S04]  /*1c10*/  STL.128 [R18], R8 ;  /* 0x0000000812007387 */ /* 0x0001e80000100c00 */
[----:B0-----:R-:W5:Y:S01]  /*1c20*/  LDL.128 R8, [R18+0x20] ;  /* 0x0000200012087983 */ /* 0x001f620000100c00 */
[----:B--2---:R-:W-:Y:S01]  /*1c30*/  FMUL R30, R4, R30 ;  /* 0x0000001e041e7220 */ /* 0x004fe20000400000 */
[----:B---3--:R-:W-:-:S03]  /*1c40*/  FFMA R12, R5, R12, R36 ;  /* 0x0000000c050c7223 */ /* 0x008fc60000000024 */
[C---:B------:R-:W-:Y:S01]  /*1c50*/  FFMA R15, R5.reuse, R15, R30 ;  /* 0x0000000f050f7223 */ /* 0x040fe2000000001e */
[----:B------:R-:W-:Y:S01]  /*1c60*/  FFMA R13, R5, R13, R33 ;  /* 0x0000000d050d7223 */ /* 0x000fe20000000021 */
[----:B------:R-:W2:Y:S01]  /*1c70*/  LDG.E.CONSTANT R30, desc[UR10][R34.64+0x28] ;  /* 0x0000280a221e7981 */ /* 0x000ea2000c1e9900 */
[----:B----4-:R-:W-:-:S03]  /*1c80*/  FMUL R36, R4, R29 ;  /* 0x0000001d04247220 */ /* 0x010fc60000400000 */
[----:B------:R-:W3:Y:S01]  /*1c90*/  LDG.E.CONSTANT R33, desc[UR10][R34.64+0x2c] ;  /* 0x00002c0a22217981 */ /* 0x000ee2000c1e9900 */
[----:B------:R-:W-:Y:S01]  /*1ca0*/  FFMA R14, R5, R14, R36 ;  /* 0x0000000e050e7223 */ /* 0x000fe20000000024 */
[C---:B-----5:R-:W-:Y:S02]  /*1cb0*/  FMUL R36, R4.reuse, R32 ;  /* 0x0000002004247220 */ /* 0x060fe40000400000 */
[----:B------:R-:W4:Y:S01]  /*1cc0*/  LDG.E.CONSTANT R29, desc[UR10][R34.64+0x30] ;  /* 0x0000300a221d7981 */ /* 0x000f22000c1e9900 */
[----:B------:R-:W-:-:S03]  /*1cd0*/  FMUL R37, R4, R31 ;  /* 0x0000001f04257220 */ /* 0x000fc60000400000 */
[----:B------:R-:W5:Y:S04]  /*1ce0*/  LDG.E.CONSTANT R31, desc[UR10][R34.64+0x34] ;  /* 0x0000340a221f7981 */ /* 0x000f68000c1e9900 */
[----:B------:R-:W5:Y:S04]  /*1cf0*/  LDG.E.CONSTANT R32, desc[UR10][R34.64+0x38] ;  /* 0x0000380a22207981 */ /* 0x000f68000c1e9900 */
[----:B------:R0:W-:Y:S04]  /*1d00*/  STL.128 [R18+0x10], R12 ;  /* 0x0000100c12007387 */ /* 0x0001e80000100c00 */
[----:B------:R-:W5:Y:S04]  /*1d10*/  LDG.E.CONSTANT R34, desc[UR10][R34.64+0x3c] ;  /* 0x00003c0a22227981 */ /* 0x000f68000c1e9900 */
[----:B0-----:R-:W5:Y:S01]  /*1d20*/  LDL.128 R12, [R18+0x30] ;  /* 0x00003000120c7983 */ /* 0x001f620000100c00 */
[C---:B------:R-:W-:Y:S01]  /*1d30*/  FFMA R8, R5.reuse, R8, R36 ;  /* 0x0000000805087223 */ /* 0x040fe20000000024 */
[----:B------:R-:W-:Y:S01]  /*1d40*/  FFMA R9, R5, R9, R37 ;  /* 0x0000000905097223 */ /* 0x000fe20000000025 */
[----:B------:R-:W-:-:S05]  /*1d50*/  VIADD R19, R19, 0x10 ;  /* 0x0000001013137836 */ /* 0x000fca0000000000 */
[----:B------:R-:W-:Y:S01]  /*1d60*/  ISETP.NE.AND P1, PT, R19, UR17, PT ;  /* 0x0000001113007c0c */ /* 0x000fe2000bf25270 */
[C---:B--2---:R-:W-:Y:S01]  /*1d70*/  FMUL R30, R4.reuse, R30 ;  /* 0x0000001e041e7220 */ /* 0x044fe20000400000 */
[----:B---3--:R-:W-:-:S03]  /*1d80*/  FMUL R36, R4, R33 ;  /* 0x0000002104247220 */ /* 0x008fc60000400000 */
[C---:B------:R-:W-:Y:S01]  /*1d90*/  FFMA R10, R5.reuse, R10, R30 ;  /* 0x0000000a050a7223 */ /* 0x040fe2000000001e */
[C---:B------:R-:W-:Y:S01]  /*1da0*/  FFMA R11, R5.reuse, R11, R36 ;  /* 0x0000000b050b7223 */ /* 0x040fe20000000024 */
[C---:B----4-:R-:W-:Y:S01]  /*1db0*/  FMUL R30, R4.reuse, R29 ;  /* 0x0000001d041e7220 */ /* 0x050fe20000400000 */
[C---:B-----5:R-:W-:Y:S01]  /*1dc0*/  FMUL R36, R4.reuse, R31 ;  /* 0x0000001f04247220 */ /* 0x060fe20000400000 */
[C---:B------:R-:W-:Y:S02]  /*1dd0*/  FMUL R29, R4.reuse, R32 ;  /* 0x00000020041d7220 */ /* 0x040fe40000400000 */
[----:B------:R0:W-:Y:S01]  /*1de0*/  STL.128 [R18+0x20], R8 ;  /* 0x0000200812007387 */ /* 0x0001e20000100c00 */
[----:B------:R-:W-:Y:S01]  /*1df0*/  FMUL R34, R4, R34 ;  /* 0x0000002204227220 */ /* 0x000fe20000400000 */
[C---:B------:R-:W-:Y:S01]  /*1e00*/  FFMA R12, R5.reuse, R12, R30 ;  /* 0x0000000c050c7223 */ /* 0x040fe2000000001e */
[C---:B------:R-:W-:Y:S01]  /*1e10*/  FFMA R13, R5.reuse, R13, R36 ;  /* 0x0000000d050d7223 */ /* 0x040fe20000000024 */
[C---:B------:R-:W-:Y:S01]  /*1e20*/  FFMA R14, R5.reuse, R14, R29 ;  /* 0x0000000e050e7223 */ /* 0x040fe2000000001d */
[----:B------:R-:W-:-:S05]  /*1e30*/  FFMA R15, R5, R15, R34 ;  /* 0x0000000f050f7223 */ /* 0x000fca0000000022 */
[----:B------:R0:W-:Y:S01]  /*1e40*/  STL.128 [R18+0x30], R12 ;  /* 0x0000300c12007387 */ /* 0x0001e20000100c00 */
[----:B------:R-:W-:Y:S05]  /*1e50*/  @P1 BRA `(.L_x_197) ;  /* 0xfffffff800fc1947 */ /* 0x000fea000383ffff */
[----:B0-----:R-:W-:-:S07]  /*1e60*/  MOV R11, UR17 ;  /* 0x00000011000b7c02 */ /* 0x001fce0008000f00 */
.L_x_196:
[----:B------:R-:W-:Y:S05]  /*1e70*/  @!P0 BRA `(.L_x_198) ;  /* 0x0000000400bc8947 */ /* 0x000fea0003800000 */
[----:B------:R-:W-:Y:S01]  /*1e80*/  MOV R8, UR8 ;  /* 0x0000000800087c02 */ /* 0x000fe20008000f00 */
[----:B------:R-:W-:-:S03]  /*1e90*/  UISETP.NE.AND UP1, UPT, UR15, URZ, UPT ;  /* 0x000000ff0f00728c */ /* 0x000fc6000bf25270 */
[----:B------:R-:W-:-:S13]  /*1ea0*/  ISETP.GE.U32.AND P0, PT, R8, 0x7, PT ;  /* 0x000000070800780c */ /* 0x000fda0003f06070 */
[----:B------:R-:W-:Y:S05]  /*1eb0*/  @!P0 BRA `(.L_x_199) ;  /* 0x0000000000bc8947 */ /* 0x000fea0003800000 */
[----:B------:R-:W0:Y:S01]  /*1ec0*/  LDCU.64 UR20, c[0x0][0x390] ;  /* 0x00007200ff1477ac */ /* 0x000e220008000a00 */
[----:B------:R-:W-:-:S05]  /*1ed0*/  IADD3 R9, P0, PT, R11, R2, RZ ;  /* 0x000000020b097210 */ /* 0x000fca0007f1e0ff */
[----:B------:R-:W-:Y:S01]  /*1ee0*/  IMAD.X R10, RZ, RZ, R3, P0 ;  /* 0x000000ffff0a7224 */ /* 0x000fe200000e0603 */
[----:B0-----:R-:W-:-:S04]  /*1ef0*/  LEA R8, P0, R9, UR20, 0x2 ;  /* 0x0000001409087c11 */ /* 0x001fc8000f8010ff */
[----:B------:R-:W-:Y:S02]  /*1f00*/  LEA.HI.X R9, R9, UR21, R10, 0x2, P0 ;  /* 0x0000001509097c11 */ /* 0x000fe400080f140a */
[----:B------:R-:W-:-:S03]  /*1f10*/  LEA R10, R11, UR12, 0x2 ;  /* 0x0000000c0b0a7c11 */ /* 0x000fc6000f8e10ff */
[----:B------:R-:W2:Y:S04]  /*1f20*/  LDG.E.CONSTANT R35, desc[UR10][R8.64] ;  /* 0x0000000a08237981 */ /* 0x000ea8000c1e9900 */
[----:B------:R-:W3:Y:S04]  /*1f30*/  LDG.E.CONSTANT R37, desc[UR10][R8.64+0x4] ;  /* 0x0000040a08257981 */ /* 0x000ee8000c1e9900 */
[----:B------:R-:W4:Y:S04]  /*1f40*/  LDL R18, [R10] ;  /* 0x000000000a127983 */ /* 0x000f280000100800 */
[----:B------:R-:W5:Y:S04]  /*1f50*/  LDL R34, [R10+0x4] ;  /* 0x000004000a227983 */ /* 0x000f680000100800 */
[----:B------:R-:W5:Y:S04]  /*1f60*/  LDG.E.CONSTANT R31, desc[UR10][R8.64+0xc] ;  /* 0x00000c0a081f7981 */ /* 0x000f68000c1e9900 */
[----:B------:R-:W5:Y:S04]  /*1f70*/  LDG.E.CONSTANT R29, desc[UR10][R8.64+0x8] ;  /* 0x0000080a081d7981 */ /* 0x000f68000c1e9900 */
[----:B------:R-:W5:Y:S04]  /*1f80*/  LDL R14, [R10+0xc] ;  /* 0x00000c000a0e7983 */ /* 0x000f680000100800 */
[----:B------:R-:W5:Y:S04]  /*1f90*/  LDG.E.CONSTANT R13, desc[UR10][R8.64+0x10] ;  /* 0x0000100a080d7981 */ /* 0x000f68000c1e9900 */
[----:B------:R-:W5:Y:S04]  /*1fa0*/  LDG.E.CONSTANT R15, desc[UR10][R8.64+0x14] ;  /* 0x0000140a080f7981 */ /* 0x000f68000c1e9900 */
[----:B------:R-:W5:Y:S04]  /*1fb0*/  LDG.E.CONSTANT R19, desc[UR10][R8.64+0x18] ;  /* 0x0000180a08137981 */ /* 0x000f68000c1e9900 */
[----:B------:R0:W5:Y:S04]  /*1fc0*/  LDG.E.CONSTANT R33, desc[UR10][R8.64+0x1c] ;  /* 0x00001c0a08217981 */ /* 0x000168000c1e9900 */
[----:B------:R-:W5:Y:S01]  /*1fd0*/  LDL R12, [R10+0x8] ;  /* 0x000008000a0c7983 */ /* 0x000f620000100800 */
[C---:B--2---:R-:W-:Y:S01]  /*1fe0*/  FMUL R30, R4.reuse, R35 ;  /* 0x00000023041e7220 */ /* 0x044fe20000400000 */
[----:B---3--:R-:W-:-:S03]  /*1ff0*/  FMUL R32, R4, R37 ;  /* 0x0000002504207220 */ /* 0x008fc60000400000 */
[C---:B----4-:R-:W-:Y:S02]  /*2000*/  FFMA R35, R5.reuse, R18, R30 ;  /* 0x0000001205237223 */ /* 0x050fe4000000001e */
[----:B------:R-:W2:Y:S01]  /*2010*/  LDL R30, [R10+0x18] ;  /* 0x000018000a1e7983 */ /* 0x000ea20000100800 */
[----:B-----5:R-:W-:-:S03]  /*2020*/  FFMA R37, R5, R34, R32 ;  /* 0x0000002205257223 */ /* 0x020fc60000000020 */
[----:B------:R-:W3:Y:S04]  /*2030*/  LDL R34, [R10+0x10] ;  /* 0x000010000a227983 */ /* 0x000ee80000100800 */
[----:B------:R-:W4:Y:S04]  /*2040*/  LDL R32, [R10+0x14] ;  /* 0x000014000a207983 */ /* 0x000f280000100800 */
[----:B------:R-:W5:Y:S01]  /*2050*/  LDL R18, [R10+0x1c] ;  /* 0x00001c000a127983 */ /* 0x000f620000100800 */
[C---:B0-----:R-:W-:Y:S01]  /*2060*/  FMUL R8, R4.reuse, R31 ;  /* 0x0000001f04087220 */ /* 0x041fe20000400000 */
[----:B------:R-:W-:-:S03]  /*2070*/  FMUL R36, R4, R29 ;  /* 0x0000001d04247220 */ /* 0x000fc60000400000 */
[C---:B------:R-:W-:Y:S01]  /*2080*/  FFMA R29, R5.reuse, R14, R8 ;  /* 0x0000000e051d7223 */ /* 0x040fe20000000008 */
[C---:B------:R-:W-:Y:S01]  /*2090*/  FMUL R8, R4.reuse, R13 ;  /* 0x0000000d04087220 */ /* 0x040fe20000400000 */
[C---:B------:R-:W-:Y:S01]  /*20a0*/  FMUL R15, R4.reuse, R15 ;  /* 0x0000000f040f7220 */ /* 0x040fe20000400000 */
[C---:B------:R-:W-:Y:S01]  /*20b0*/  FMUL R19, R4.reuse, R19 ;  /* 0x0000001304137220 */ /* 0x040fe20000400000 */
[----:B------:R-:W-:Y:S01]  /*20c0*/  FMUL R33, R4, R33 ;  /* 0x0000002104217220 */ /* 0x000fe20000400000 */
[----:B------:R-:W-:Y:S01]  /*20d0*/  FFMA R9, R5, R12, R36 ;  /* 0x0000000c05097223 */ /* 0x000fe20000000024 */
[----:B------:R0:W-:Y:S04]  /*20e0*/  STL [R10], R35 ;  /* 0x000000230a007387 */ /* 0x0001e80000100800 */
[----:B------:R0:W-:Y:S04]  /*20f0*/  STL [R10+0x4], R37 ;  /* 0x000004250a007387 */ /* 0x0001e80000100800 */
[----:B------:R0:W-:Y:S04]  /*2100*/  STL [R10+0x8], R9 ;  /* 0x000008090a007387 */ /* 0x0001e80000100800 */
[----:B------:R0:W-:Y:S01]  /*2110*/  STL [R10+0xc], R29 ;  /* 0x00000c1d0a007387 */ /* 0x0001e20000100800 */
[----:B------:R-:W-:Y:S01]  /*2120*/  IADD3 R11, PT, PT, R11, 0x8, RZ ;  /* 0x000000080b0b7810 */ /* 0x000fe20007ffe0ff */
[C---:B--2---:R-:W-:Y:S01]  /*2130*/  FFMA R19, R5.reuse, R30, R19 ;  /* 0x0000001e05137223 */ /* 0x044fe20000000013 */
[C---:B---3--:R-:W-:Y:S01]  /*2140*/  FFMA R13, R5.reuse, R34, R8 ;  /* 0x00000022050d7223 */ /* 0x048fe20000000008 */
[C---:B----4-:R-:W-:Y:S01]  /*2150*/  FFMA R15, R5.reuse, R32, R15 ;  /* 0x00000020050f7223 */ /* 0x050fe2000000000f */
[----:B-----5:R-:W-:-:S03]  /*2160*/  FFMA R33, R5, R18, R33 ;  /* 0x0000001205217223 */ /* 0x020fc60000000021 */
[----:B------:R0:W-:Y:S04]  /*2170*/  STL [R10+0x10], R13 ;  /* 0x0000100d0a007387 */ /* 0x0001e80000100800 */
[----:B------:R0:W-:Y:S04]  /*2180*/  STL [R10+0x14], R15 ;  /* 0x0000140f0a007387 */ /* 0x0001e80000100800 */
[----:B------:R0:W-:Y:S04]  /*2190*/  STL [R10+0x18], R19 ;  /* 0x000018130a007387 */ /* 0x0001e80000100800 */
[----:B------:R0:W-:Y:S02]  /*21a0*/  STL [R10+0x1c], R33 ;  /* 0x00001c210a007387 */ /* 0x0001e40000100800 */
.L_x_199:
[----:B------:R-:W-:Y:S05]  /*21b0*/  BRA.U !UP1, `(.L_x_198) ;  /* 0x0000000109ec7547 */ /* 0x000fea000b800000 */
[----:B------:R-:W-:Y:S01]  /*21c0*/  MOV R8, UR16 ;  /* 0x0000001000087c02 */ /* 0x000fe20008000f00 */
[----:B------:R-:W-:-:S03]  /*21d0*/  UISETP.NE.AND UP1, UPT, UR18, URZ, UPT ;  /* 0x000000ff1200728c */ /* 0x000fc6000bf25270 */
[----:B------:R-:W-:-:S13]  /*21e0*/  ISETP.GE.U32.AND P0, PT, R8, 0x3, PT ;  /* 0x000000030800780c */ /* 0x000fda0003f06070 */
[----:B------:R-:W-:Y:S05]  /*21f0*/  @!P0 BRA `(.L_x_200) ;  /* 0x00000000006c8947 */ /* 0x000fea0003800000 */
[----:B------:R-:W1:Y:S01]  /*2200*/  LDCU.64 UR20, c[0x0][0x390] ;  /* 0x00007200ff1477ac */ /* 0x000e620008000a00 */
[----:B0-----:R-:W-:-:S05]  /*2210*/  IADD3 R9, P0, PT, R11, R2, RZ ;  /* 0x000000020b097210 */ /* 0x001fca0007f1e0ff */
[----:B------:R-:W-:Y:S01]  /*2220*/  IMAD.X R10, RZ, RZ, R3, P0 ;  /* 0x000000ffff0a7224 */ /* 0x000fe200000e0603 */
[----:B-1----:R-:W-:-:S04]  /*2230*/  LEA R8, P0, R9, UR20, 0x2 ;  /* 0x0000001409087c11 */ /* 0x002fc8000f8010ff */
[----:B------:R-:W-:Y:S02]  /*2240*/  LEA.HI.X R9, R9, UR21, R10, 0x2, P0 ;  /* 0x0000001509097c11 */ /* 0x000fe400080f140a */
[----:B------:R-:W-:-:S03]  /*2250*/  LEA R10, R11, UR12, 0x2 ;  /* 0x0000000c0b0a7c11 */ /* 0x000fc6000f8e10ff */
[----:B------:R-:W2:Y:S04]  /*2260*/  LDG.E.CONSTANT R19, desc[UR10][R8.64+0x8] ;  /* 0x0000080a08137981 */ /* 0x000ea8000c1e9900 */
[----:B------:R-:W3:Y:S04]  /*2270*/  LDG.E.CONSTANT R13, desc[UR10][R8.64] ;  /* 0x0000000a080d7981 */ /* 0x000ee8000c1e9900 */
[----:B------:R-:W4:Y:S04]  /*2280*/  LDG.E.CONSTANT R15, desc[UR10][R8.64+0x4] ;  /* 0x0000040a080f7981 */ /* 0x000f28000c1e9900 */
[----:B------:R-:W5:Y:S04]  /*2290*/  LDG.E.CONSTANT R29, desc[UR10][R8.64+0xc] ;  /* 0x00000c0a081d7981 */ /* 0x000f68000c1e9900 */
[----:B------:R-:W5:Y:S04]  /*22a0*/  LDL R18, [R10+0x8] ;  /* 0x000008000a127983 */ /* 0x000f680000100800 */
[----:B------:R-:W5:Y:S04]  /*22b0*/  LDL R12, [R10] ;  /* 0x000000000a0c7983 */ /* 0x000f680000100800 */
[----:B------:R-:W5:Y:S04]  /*22c0*/  LDL R14, [R10+0x4] ;  /* 0x000004000a0e7983 */ /* 0x000f680000100800 */
[----:B------:R-:W5:Y:S01]  /*22d0*/  LDL R30, [R10+0xc] ;  /* 0x00000c000a1e7983 */ /* 0x000f620000100800 */
[----:B------:R-:W-:Y:S01]  /*22e0*/  IADD3 R11, PT, PT, R11, 0x4, RZ ;  /* 0x000000040b0b7810 */ /* 0x000fe20007ffe0ff */
[C---:B--2---:R-:W-:Y:S01]  /*22f0*/  FMUL R19, R4.reuse, R19 ;  /* 0x0000001304137220 */ /* 0x044fe20000400000 */
[C---:B---3--:R-:W-:Y:S01]  /*2300*/  FMUL R32, R4.reuse, R13 ;  /* 0x0000000d04207220 */ /* 0x048fe20000400000 */
[C---:B----4-:R-:W-:Y:S01]  /*2310*/  FMUL R15, R4.reuse, R15 ;  /* 0x0000000f040f7220 */ /* 0x050fe20000400000 */
[----:B-----5:R-:W-:Y:S01]  /*2320*/  FMUL R29, R4, R29 ;  /* 0x0000001d041d7220 */ /* 0x020fe20000400000 */
[C---:B------:R-:W-:Y:S01]  /*2330*/  FFMA R9, R5.reuse, R18, R19 ;  /* 0x0000001205097223 */ /* 0x040fe20000000013 */
[C---:B------:R-:W-:Y:S01]  /*2340*/  FFMA R13, R5.reuse, R12, R32 ;  /* 0x0000000c050d7223 */ /* 0x040fe20000000020 */
[C---:B------:R-:W-:Y:S01]  /*2350*/  FFMA R15, R5.reuse, R14, R15 ;  /* 0x0000000e050f7223 */ /* 0x040fe2000000000f */
[----:B------:R-:W-:-:S03]  /*2360*/  FFMA R19, R5, R30, R29 ;  /* 0x0000001e05137223 */ /* 0x000fc6000000001d */
[----:B------:R1:W-:Y:S04]  /*2370*/  STL [R10], R13 ;  /* 0x0000000d0a007387 */ /* 0x0003e80000100800 */
[----:B------:R1:W-:Y:S04]  /*2380*/  STL [R10+0x4], R15 ;  /* 0x0000040f0a007387 */ /* 0x0003e80000100800 */
[----:B------:R1:W-:Y:S04]  /*2390*/  STL [R10+0x8], R9 ;  /* 0x000008090a007387 */ /* 0x0003e80000100800 */
[----:B------:R1:W-:Y:S02]  /*23a0*/  STL [R10+0xc], R19 ;  /* 0x00000c130a007387 */ /* 0x0003e40000100800 */
.L_x_200:
[----:B------:R-:W-:Y:S05]  /*23b0*/  BRA.U !UP1, `(.L_x_198) ;  /* 0x00000001096c7547 */ /* 0x000fea000b800000 */
[----:B------:R-:W2:Y:S01]  /*23c0*/  LDCU.64 UR20, c[0x0][0x390] ;  /* 0x00007200ff1477ac */ /* 0x000ea20008000a00 */
[C---:B------:R-:W-:Y:S02]  /*23d0*/  IADD3 R8, P0, PT, R11.reuse, R2, RZ ;  /* 0x000000020b087210 */ /* 0x040fe40007f1e0ff */
[----:B------:R-:W-:Y:S02]  /*23e0*/  LEA R11, R11, UR12, 0x2 ;  /* 0x0000000c0b0b7c11 */ /* 0x000fe4000f8e10ff */
[----:B------:R-:W-:Y:S02]  /*23f0*/  IADD3.X R3, PT, PT, RZ, R3, RZ, P0, !PT ;  /* 0x00000003ff037210 */ /* 0x000fe400007fe4ff */
[----:B--2---:R-:W-:-:S04]  /*2400*/  LEA R2, P0, R8, UR20, 0x2 ;  /* 0x0000001408027c11 */ /* 0x004fc8000f8010ff */
[----:B------:R-:W-:Y:S02]  /*2410*/  LEA.HI.X R3, R8, UR21, R3, 0x2, P0 ;  /* 0x0000001508037c11 */ /* 0x000fe400080f1403 */
[----:B------:R-:W2:Y:S04]  /*2420*/  LDL R8, [R11] ;  /* 0x000000000b087983 */ /* 0x000ea80000100800 */
[----:B01----:R-:W3:Y:S02]  /*2430*/  LDG.E.CONSTANT R9, desc[UR10][R2.64] ;  /* 0x0000000a02097981 */ /* 0x003ee4000c1e9900 */
[----:B---3--:R-:W-:-:S04]  /*2440*/  FMUL R10, R4, R9 ;  /* 0x00000009040a7220 */ /* 0x008fc80000400000 */
[----:B--2---:R-:W-:Y:S01]  /*2450*/  FFMA R8, R5, R8, R10 ;  /* 0x0000000805087223 */ /* 0x004fe2000000000a */
[----:B------:R-:W-:-:S04]  /*2460*/  IMAD.U32 R9, RZ, RZ, UR18 ;  /* 0x00000012ff097e24 */ /* 0x000fc8000f8e00ff */
[----:B------:R2:W-:Y:S01]  /*2470*/  STL [R11], R8 ;  /* 0x000000080b007387 */ /* 0x0005e20000100800 */
[----:B------:R-:W-:-:S13]  /*2480*/  ISETP.NE.AND P0, PT, R9, 0x1, PT ;  /* 0x000000010900780c */ /* 0x000fda0003f05270 */
[----:B--2---:R-:W-:Y:S05]  /*2490*/  @!P0 BRA `(.L_x_198) ;  /* 0x0000000000348947 */ /* 0x004fea0003800000 */
[----:B------:R-:W2:Y:S04]  /*24a0*/  LDG.E.CONSTANT R9, desc[UR10][R2.64+0x4] ;  /* 0x0000040a02097981 */ /* 0x000ea8000c1e9900 */
[----:B------:R-:W3:Y:S01]  /*24b0*/  LDL R10, [R11+0x4] ;  /* 0x000004000b0a7983 */ /* 0x000ee20000100800 */
[----:B--2---:R-:W-:Y:S01]  /*24c0*/  FMUL R8, R4, R9 ;  /* 0x0000000904087220 */ /* 0x004fe20000400000 */
[----:B------:R-:W-:-:S03]  /*24d0*/  MOV R9, UR18 ;  /* 0x0000001200097c02 */ /* 0x000fc60008000f00 */
[----:B---3--:R-:W-:Y:S01]  /*24e0*/  FFMA R8, R5, R10, R8 ;  /* 0x0000000a05087223 */ /* 0x008fe20000000008 */
[----:B------:R-:W-:-:S04]  /*24f0*/  ISETP.NE.AND P0, PT, R9, 0x2, PT ;  /* 0x000000020900780c */ /* 0x000fc80003f05270 */
[----:B------:R2:W-:Y:S09]  /*2500*/  STL [R11+0x4], R8 ;  /* 0x000004080b007387 */ /* 0x0005f20000100800 */
[----:B------:R-:W-:Y:S05]  /*2510*/  @!P0 BRA `(.L_x_198) ;  /* 0x0000000000148947 */ /* 0x000fea0003800000 */
[----:B------:R-:W3:Y:S04]  /*2520*/  LDG.E.CONSTANT R3, desc[UR10][R2.64+0x8] ;  /* 0x0000080a02037981 */ /* 0x000ee8000c1e9900 */
[----:B--2---:R-:W2:Y:S01]  /*2530*/  LDL R8, [R11+0x8] ;  /* 0x000008000b087983 */ /* 0x004ea20000100800 */
[----:B---3--:R-:W-:-:S04]  /*2540*/  FMUL R4, R4, R3 ;  /* 0x0000000304047220 */ /* 0x008fc80000400000 */
[----:B--2---:R-:W-:-:S05]  /*2550*/  FFMA R4, R5, R8, R4 ;  /* 0x0000000805047223 */ /* 0x004fca0000000004 */
[----:B------:R3:W-:Y:S02]  /*2560*/  STL [R11+0x8], R4 ;  /* 0x000008040b007387 */ /* 0x0007e40000100800 */
.L_x_198:
[----:B------:R-:W-:-:S04]  /*2570*/  IADD3 R21, PT, PT, R21, 0x1, RZ ;  /* 0x0000000115157810 */ /* 0x000fc80007ffe0ff */
[----:B------:R-:W-:-:S13]  /*2580*/  ISETP.NE.AND P0, PT, R21, R7, PT ;  /* 0x000000071500720c */ /* 0x000fda0003f05270 */
[----:B------:R-:W-:Y:S05]  /*2590*/  @P0 BRA `(.L_x_201) ;  /* 0xffffffe800200947 */ /* 0x000fea000383ffff */
[----:B------:R-:W-:Y:S05]  /*25a0*/  BSYNC.RECONVERGENT B2 ;  /* 0x0000000000027941 */ /* 0x000fea0003800200 */
.L_x_190:
[C---:B------:R-:W-:Y:S01]  /*25b0*/  VIADD R0, R20.reuse, 0x1800000 ;  /* 0x0180000014007836 */ /* 0x040fe20000000000 */
[----:B------:R-:W-:Y:S01]  /*25c0*/  BSSY.RECONVERGENT B2, `(.L_x_202) ;  /* 0x000000e000027945 */ /* 0x000fe20003800200 */
[----:B------:R-:W-:-:S03]  /*25d0*/  FSETP.GT.AND P4, PT, R20, RZ, PT ;  /* 0x000000ff1400720b */ /* 0x000fc60003f84000 */
[----:B------:R-:W-:-:S04]  /*25e0*/  LOP3.LUT R0, R0, 0x7f800000, RZ, 0xc0, !PT ;  /* 0x7f80000000007812 */ /* 0x000fc800078ec0ff */
[----:B------:R-:W-:-:S13]  /*25f0*/  ISETP.GT.U32.AND P0, PT, R0, 0x1ffffff, PT ;  /* 0x01ffffff0000780c */ /* 0x000fda0003f04070 */
[----:B------:R-:W-:Y:S05]  /*2600*/  @P0 BRA `(.L_x_203) ;  /* 0x0000000000140947 */ /* 0x000fea0003800000 */
[----:B------:R-:W-:Y:S02]  /*2610*/  MOV R24, R20 ;  /* 0x0000001400187202 */ /* 0x000fe40000000f00 */
[----:B------:R-:W-:-:S07]  /*2620*/  MOV R6, 0x2640 ;  /* 0x0000264000067802 */ /* 0x000fce0000000f00 */
[----:B0123--:R-:W-:Y:S05]  /*2630*/  CALL.REL.NOINC `($__internal_2_$__cuda_sm20_rcp_rn_f32_slowpath) ;  /* 0x0000007c00d07944 */ /* 0x00ffea0003c00000 */
[----:B------:R-:W-:Y:S01]  /*2640*/  MOV R0, R5 ;  /* 0x0000000500007202 */ /* 0x000fe20000000f00 */
[----:B------:R-:W-:Y:S06]  /*2650*/  BRA `(.L_x_204) ;  /* 0x0000000000107947 */ /* 0x000fec0003800000 */
.L_x_203:
[----:B------:R-:W4:Y:S02]  /*2660*/  MUFU.RCP R3, R20 ;  /* 0x0000001400037308 */ /* 0x000f240000001000 */
[----:B----4-:R-:W-:-:S04]  /*2670*/  FFMA R0, R20, R3, -1 ;  /* 0xbf80000014007423 */ /* 0x010fc80000000003 */
[----:B------:R-:W-:-:S04]  /*2680*/  FADD.FTZ R0, -R0, -RZ ;  /* 0x800000ff00007221 */ /* 0x000fc80000010100 */
[----:B------:R-:W-:-:S07]  /*2690*/  FFMA R0, R3, R0, R3 ;  /* 0x0000000003007223 */ /* 0x000fce0000000003 */
.L_x_204:
[----:B------:R-:W-:Y:S05]  /*26a0*/  BSYNC.RECONVERGENT B2 ;  /* 0x0000000000027941 */ /* 0x000fea0003800200 */
.L_x_202:
[----:B------:R-:W-:Y:S01]  /*26b0*/  FSEL R0, R0, RZ, P4 ;  /* 0x000000ff00007208 */ /* 0x000fe20002000000 */
[----:B------:R-:W-:Y:S01]  /*26c0*/  IMAD.MOV.U32 R3, RZ, RZ, RZ ;  /* 0x000000ffff037224 */ /* 0x000fe200078e00ff */
[----:B------:R-:W-:Y:S06]  /*26d0*/  @!P3 BRA `(.L_x_205) ;  /* 0x0000000000acb947 */ /* 0x000fec0003800000 */
[----:B------:R-:W-:-:S07]  /*26e0*/  HFMA2 R21, -RZ, RZ, 0, 0 ;  /* 0x00000000ff157431 */ /* 0x000fce00000001ff */
.L_x_206:
[----:B------:R-:W-:-:S05]  /*26f0*/  LEA R20, R21, UR12, 0x2 ;  /* 0x0000000c15147c11 */ /* 0x000fca000f8e10ff */
[----:B01--4-:R-:W4:Y:S04]  /*2700*/  LDL.128 R16, [R20] ;  /* 0x0000000014107983 */ /* 0x013f280000100c00 */
[----:B------:R-:W5:Y:S04]  /*2710*/  LDL.128 R12, [R20+0x10] ;  /* 0x00001000140c7983 */ /* 0x000f680000100c00 */
[----:B--23--:R-:W2:Y:S04]  /*2720*/  LDL.128 R8, [R20+0x20] ;  /* 0x0000200014087983 */ /* 0x00cea80000100c00 */
[----:B------:R-:W3:Y:S01]  /*2730*/  LDL.128 R4, [R20+0x30] ;  /* 0x0000300014047983 */ /* 0x000ee20000100c00 */
[C---:B------:R-:W-:Y:S01]  /*2740*/  IMAD.WIDE.U32 R2, R21.reuse, 0x4, R26 ;  /* 0x0000000415027825 */ /* 0x040fe200078e001a */
[----:B------:R-:W-:-:S04]  /*2750*/  IADD3 R21, PT, PT, R21, 0x10, RZ ;  /* 0x0000001015157810 */ /* 0x000fc80007ffe0ff */
[----:B------:R-:W-:Y:S01]  /*2760*/  ISETP.NE.AND P0, PT, R21, UR17, PT ;  /* 0x0000001115007c0c */ /* 0x000fe2000bf05270 */
[C---:B----4-:R-:W-:Y:S01]  /*2770*/  FMUL R23, R0.reuse, R16 ;  /* 0x0000001000177220 */ /* 0x050fe20000400000 */
[C---:B------:R-:W-:Y:S01]  /*2780*/  FMUL R17, R0.reuse, R17 ;  /* 0x0000001100117220 */ /* 0x040fe20000400000 */
[C---:B------:R-:W-:Y:S01]  /*2790*/  FMUL R19, R0.reuse, R19 ;  /* 0x0000001300137220 */ /* 0x040fe20000400000 */
[C---:B------:R-:W-:Y:S01]  /*27a0*/  FMUL R29, R0.reuse, R18 ;  /* 0x00000012001d7220 */ /* 0x040fe20000400000 */
[C---:B-----5:R-:W-:Y:S01]  /*27b0*/  FMUL R13, R0.reuse, R13 ;  /* 0x0000000d000d7220 */ /* 0x060fe20000400000 */
[----:B------:R0:W-:Y:S01]  /*27c0*/  STG.E desc[UR10][R2.64], R23 ;  /* 0x0000001702007986 */ /* 0x0001e2000c10190a */
[C---:B------:R-:W-:Y:S01]  /*27d0*/  FMUL R31, R0.reuse, R12 ;  /* 0x0000000c001f7220 */ /* 0x040fe20000400000 */
[C---:B------:R-:W-:Y:S01]  /*27e0*/  FMUL R33, R0.reuse, R14 ;  /* 0x0000000e00217220 */ /* 0x040fe20000400000 */
[C---:B------:R-:W-:Y:S01]  /*27f0*/  FMUL R15, R0.reuse, R15 ;  /* 0x0000000f000f7220 */ /* 0x040fe20000400000 */
[----:B------:R1:W-:Y:S01]  /*2800*/  STG.E desc[UR10][R2.64+0x4], R17 ;  /* 0x0000041102007986 */ /* 0x0003e2000c10190a */
[C---:B--2---:R-:W-:Y:S01]  /*2810*/  FMUL R9, R0.reuse, R9 ;  /* 0x0000000900097220 */ /* 0x044fe20000400000 */
[C---:B------:R-:W-:Y:S01]  /*2820*/  FMUL R11, R0.reuse, R11 ;  /* 0x0000000b000b7220 */ /* 0x040fe20000400000 */
[C---:B---3--:R-:W-:Y:S01]  /*2830*/  FMUL R5, R0.reuse, R5 ;  /* 0x0000000500057220 */ /* 0x048fe20000400000 */
        /* <DEDUP_REMOVED lines=20> */
[----:B----4-:R-:W-:-:S07]  /*2980*/  IMAD.U32 R3, RZ, RZ, UR17 ;  /* 0x00000011ff037e24 */ /* 0x010fce000f8e00ff */
.L_x_205:
[----:B------:R-:W-:-:S09]  /*2990*/  UISETP.NE.AND UP1, UPT, UR14, URZ, UPT ;  /* 0x000000ff0e00728c */ /* 0x000fd2000bf25270 */
[----:B------:R-:W-:Y:S05]  /*29a0*/  BRA.U !UP1, `(.L_x_207) ;  /* 0x0000000509e47547 */ /* 0x000fea000b800000 */
[----:B------:R-:W-:Y:S01]  /*29b0*/  MOV R2, UR8 ;  /* 0x0000000800027c02 */ /* 0x000fe20008000f00 */
[----:B------:R-:W-:-:S03]  /*29c0*/  UISETP.NE.AND UP1, UPT, UR15, URZ, UPT ;  /* 0x000000ff0f00728c */ /* 0x000fc6000bf25270 */
[----:B------:R-:W-:-:S13]  /*29d0*/  ISETP.GE.U32.AND P0, PT, R2, 0x7, PT ;  /* 0x000000070200780c */ /* 0x000fda0003f06070 */
[----:B------:R-:W-:Y:S05]  /*29e0*/  @!P0 BRA `(.L_x_208) ;  /* 0x0000000000548947 */ /* 0x000fea0003800000 */
[----:B------:R-:W-:-:S05]  /*29f0*/  LEA R2, R3, UR12, 0x2 ;  /* 0x0000000c03027c11 */ /* 0x000fca000f8e10ff */
[----:B---3--:R-:W3:Y:S04]  /*2a00*/  LDL.128 R4, [R2] ;  /* 0x0000000002047983 */ /* 0x008ee80000100c00 */
[----:B012---:R-:W2:Y:S01]  /*2a10*/  LDL.128 R8, [R2+0x10] ;  /* 0x0000100002087983 */ /* 0x007ea20000100c00 */
[C---:B------:R-:W-:Y:S01]  /*2a20*/  IMAD.WIDE.U32 R12, R3.reuse, 0x4, R26 ;  /* 0x00000004030c7825 */ /* 0x040fe200078e001a */
[----:B------:R-:W-:-:S03]  /*2a30*/  IADD3 R3, PT, PT, R3, 0x8, RZ ;  /* 0x0000000803037810 */ /* 0x000fc60007ffe0ff */
[C---:B---3--:R-:W-:Y:S01]  /*2a40*/  FMUL R15, R0.reuse, R4 ;  /* 0x00000004000f7220 */ /* 0x048fe20000400000 */
[C---:B------:R-:W-:Y:S01]  /*2a50*/  FMUL R5, R0.reuse, R5 ;  /* 0x0000000500057220 */ /* 0x040fe20000400000 */
[C---:B------:R-:W-:Y:S01]  /*2a60*/  FMUL R17, R0.reuse, R6 ;  /* 0x0000000600117220 */ /* 0x040fe20000400000 */
[C---:B------:R-:W-:Y:S01]  /*2a70*/  FMUL R7, R0.reuse, R7 ;  /* 0x0000000700077220 */ /* 0x040fe20000400000 */
[C---:B--2---:R-:W-:Y:S01]  /*2a80*/  FMUL R19, R0.reuse, R8 ;  /* 0x0000000800137220 */ /* 0x044fe20000400000 */
        /* <DEDUP_REMOVED lines=11> */
.L_x_208:
[----:B------:R-:W-:Y:S05]  /*2b40*/  BRA.U !UP1, `(.L_x_207) ;  /* 0x00000005097c7547 */ /* 0x000fea000b800000 */
[----:B------:R-:W-:Y:S01]  /*2b50*/  IMAD.U32 R2, RZ, RZ, UR16 ;  /* 0x00000010ff027e24 */ /* 0x000fe2000f8e00ff */
[----:B------:R-:W-:-:S04]  /*2b60*/  UISETP.NE.AND UP1, UPT, UR18, URZ, UPT ;  /* 0x000000ff1200728c */ /* 0x000fc8000bf25270 */
[----:B------:R-:W-:-:S13]  /*2b70*/  ISETP.GE.U32.AND P0, PT, R2, 0x3, PT ;  /* 0x000000030200780c */ /* 0x000fda0003f06070 */
[----:B------:R-:W-:Y:S05]  /*2b80*/  @!P0 BRA `(.L_x_209) ;  /* 0x0000000000308947 */ /* 0x000fea0003800000 */
[----:B---3--:R-:W-:-:S06]  /*2b90*/  LEA R4, R3, UR12, 0x2 ;  /* 0x0000000c03047c11 */ /* 0x008fcc000f8e10ff */
[----:B----4-:R-:W3:Y:S01]  /*2ba0*/  LDL.128 R4, [R4] ;  /* 0x0000000004047983 */ /* 0x010ee20000100c00 */
[C---:B012---:R-:W-:Y:S01]  /*2bb0*/  IMAD.WIDE.U32 R8, R3.reuse, 0x4, R26 ;  /* 0x0000000403087825 */ /* 0x047fe200078e001a */
        /* <DEDUP_REMOVED lines=9> */
.L_x_209:
[----:B------:R-:W-:Y:S05]  /*2c50*/  BRA.U !UP1, `(.L_x_207) ;  /* 0x0000000509387547 */ /* 0x000fea000b800000 */
[----:B------:R-:W-:-:S05]  /*2c60*/  LEA R2, R3, UR12, 0x2 ;  /* 0x0000000c03027c11 */ /* 0x000fca000f8e10ff */
[----:B0--34-:R-:W3:Y:S01]  /*2c70*/  LDL.64 R4, [R2] ;  /* 0x0000000002047983 */ /* 0x019ee20000100a00 */
[----:B------:R-:W-:-:S04]  /*2c80*/  IMAD.WIDE.U32 R26, R3, 0x4, R26 ;  /* 0x00000004031a7825 */ /* 0x000fc800078e001a */
[----:B---3--:R-:W-:Y:S01]  /*2c90*/  FMUL R3, R0, R4 ;  /* 0x0000000400037220 */ /* 0x008fe20000400000 */
[----:B------:R-:W-:-:S04]  /*2ca0*/  MOV R4, UR18 ;  /* 0x0000001200047c02 */ /* 0x000fc80008000f00 */
[----:B------:R0:W-:Y:S01]  /*2cb0*/  STG.E desc[UR10][R26.64], R3 ;  /* 0x000000031a007986 */ /* 0x0001e2000c10190a */
[----:B------:R-:W-:-:S13]  /*2cc0*/  ISETP.NE.AND P0, PT, R4, 0x1, PT ;  /* 0x000000010400780c */ /* 0x000fda0003f05270 */
[----:B0-----:R-:W-:Y:S05]  /*2cd0*/  @!P0 BRA `(.L_x_207) ;  /* 0x0000000400188947 */ /* 0x001fea0003800000 */
[----:B------:R-:W-:Y:S01]  /*2ce0*/  FMUL R5, R0, R5 ;  /* 0x0000000500057220 */ /* 0x000fe20000400000 */
[----:B------:R-:W-:-:S04]  /*2cf0*/  IMAD.U32 R3, RZ, RZ, UR18 ;  /* 0x00000012ff037e24 */ /* 0x000fc8000f8e00ff */
[----:B------:R0:W-:Y:S01]  /*2d00*/  STG.E desc[UR10][R26.64+0x4], R5 ;  /* 0x000004051a007986 */ /* 0x0001e2000c10190a */
[----:B------:R-:W-:-:S13]  /*2d10*/  ISETP.NE.AND P0, PT, R3, 0x2, PT ;  /* 0x000000020300780c */ /* 0x000fda0003f05270 */
[----:B0-----:R-:W-:Y:S05]  /*2d20*/  @!P0 BRA `(.L_x_207) ;  /* 0x0000000400048947 */ /* 0x001fea0003800000 */
[----:B------:R-:W3:Y:S02]  /*2d30*/  LDL R3, [R2+0x8] ;  /* 0x0000080002037983 */ /* 0x000ee40000100800 */
[----:B---3--:R-:W-:-:S05]  /*2d40*/  FMUL R3, R0, R3 ;  /* 0x0000000300037220 */ /* 0x008fca0000400000 */
[----:B------:R0:W-:Y:S01]  /*2d50*/  STG.E desc[UR10][R26.64+0x8], R3 ;  /* 0x000008031a007986 */ /* 0x0001e2000c10190a */
[----:B------:R-:W-:Y:S05]  /*2d60*/  BRA `(.L_x_207) ;  /* 0x0000000000f47947 */ /* 0x000fea0003800000 */
.L_x_186:
[----:B------:R-:W-:Y:S01]  /*2d70*/  UISETP.GE.U32.AND UP1, UPT, UR9, 0xf, UPT ;  /* 0x0000000f0900788c */ /* 0x000fe2000bf26070 */
[----:B------:R-:W-:-:S08]  /*2d80*/  MOV R5, RZ ;  /* 0x000000ff00057202 */ /* 0x000fd00000000f00 */
[----:B------:R-:W-:Y:S05]  /*2d90*/  BRA.U !UP1, `(.L_x_210) ;  /* 0x0000000109587547 */ /* 0x000fea000b800000 */
[----:B------:R-:W-:-:S07]  /*2da0*/  MOV R5, RZ ;  /* 0x000000ff00057202 */ /* 0x000fce0000000f00 */
.L_x_211:
        /* <DEDUP_REMOVED lines=21> */
.L_x_210:
[----:B------:R-:W-:-:S09]  /*2f00*/  UISETP.NE.AND UP1, UPT, UR14, URZ, UPT ;  /* 0x000000ff0e00728c */ /* 0x000fd2000bf25270 */
[----:B------:R-:W-:Y:S05]  /*2f10*/  BRA.U !UP1, `(.L_x_207) ;  /* 0x0000000109887547 */ /* 0x000fea000b800000 */
[----:B------:R-:W-:Y:S01]  /*2f20*/  MOV R0, UR8 ;  /* 0x0000000800007c02 */ /* 0x000fe20008000f00 */
[----:B------:R-:W-:-:S03]  /*2f30*/  UISETP.NE.AND UP1, UPT, UR15, URZ, UPT ;  /* 0x000000ff0f00728c */ /* 0x000fc6000bf25270 */
[----:B------:R-:W-:-:S13]  /*2f40*/  ISETP.GE.U32.AND P0, PT, R0, 0x7, PT ;  /* 0x000000070000780c */ /* 0x000fda0003f06070 */
[----:B------:R-:W-:Y:S05]  /*2f50*/  @!P0 BRA `(.L_x_212) ;  /* 0x0000000000288947 */ /* 0x000fea0003800000 */
[----:B0-----:R-:W-:-:S04]  /*2f60*/  IMAD.WIDE.U32 R2, R5, 0x4, R26 ;  /* 0x0000000405027825 */ /* 0x001fc800078e001a */
[----:B------:R-:W-:Y:S01]  /*2f70*/  VIADD R5, R5, 0x8 ;  /* 0x0000000805057836 */ /* 0x000fe20000000000 */
        /* <DEDUP_REMOVED lines=8> */
.L_x_212:
[----:B------:R-:W-:Y:S05]  /*3000*/  BRA.U !UP1, `(.L_x_207) ;  /* 0x00000001094c7547 */ /* 0x000fea000b800000 */
[----:B------:R-:W-:Y:S01]  /*3010*/  MOV R0, UR16 ;  /* 0x0000001000007c02 */ /* 0x000fe20008000f00 */
[----:B------:R-:W-:-:S03]  /*3020*/  UISETP.NE.AND UP1, UPT, UR18, URZ, UPT ;  /* 0x000000ff1200728c */ /* 0x000fc6000bf25270 */
[----:B------:R-:W-:-:S13]  /*3030*/  ISETP.GE.U32.AND P0, PT, R0, 0x3, PT ;  /* 0x000000030000780c */ /* 0x000fda0003f06070 */
[C---:B01----:R-:W-:Y:S01]  /*3040*/  @P0 IMAD.WIDE.U32 R2, R5.reuse, 0x4, R26 ;  /* 0x0000000405020825 */ /* 0x043fe200078e001a */
[----:B------:R-:W-:-:S04]  /*3050*/  @P0 IADD3 R5, PT, PT, R5, 0x4, RZ ;  /* 0x0000000405050810 */ /* 0x000fc80007ffe0ff */
[----:B------:R2:W-:Y:S04]  /*3060*/  @P0 STG.E desc[UR10][R2.64], RZ ;  /* 0x000000ff02000986 */ /* 0x0005e8000c10190a */
[----:B------:R2:W-:Y:S04]  /*3070*/  @P0 STG.E desc[UR10][R2.64+0x4], RZ ;  /* 0x000004ff02000986 */ /* 0x0005e8000c10190a */
[----:B------:R2:W-:Y:S04]  /*3080*/  @P0 STG.E desc[UR10][R2.64+0x8], RZ ;  /* 0x000008ff02000986 */ /* 0x0005e8000c10190a */
[----:B------:R2:W-:Y:S01]  /*3090*/  @P0 STG.E desc[UR10][R2.64+0xc], RZ ;  /* 0x00000cff02000986 */ /* 0x0005e2000c10190a */
[----:B------:R-:W-:Y:S05]  /*30a0*/  BRA.U !UP1, `(.L_x_207) ;  /* 0x0000000109247547 */ /* 0x000fea000b800000 */
[----:B------:R-:W-:-:S04]  /*30b0*/  IMAD.WIDE.U32 R26, R5, 0x4, R26 ;  /* 0x00000004051a7825 */ /* 0x000fc800078e001a */
[----:B------:R-:W-:Y:S01]  /*30c0*/  IMAD.U32 R0, RZ, RZ, UR18 ;  /* 0x00000012ff007e24 */ /* 0x000fe2000f8e00ff */
[----:B------:R3:W-:Y:S04]  /*30d0*/  STG.E desc[UR10][R26.64], RZ ;  /* 0x000000ff1a007986 */ /* 0x0007e8000c10190a */
[----:B------:R-:W-:-:S13]  /*30e0*/  ISETP.NE.AND P0, PT, R0, 0x1, PT ;  /* 0x000000010000780c */ /* 0x000fda0003f05270 */
[----:B---3--:R-:W-:Y:S05]  /*30f0*/  @!P0 BRA `(.L_x_207) ;  /* 0x0000000000108947 */ /* 0x008fea0003800000 */
[----:B------:R-:W-:Y:S01]  /*3100*/  MOV R0, UR18 ;  /* 0x0000001200007c02 */ /* 0x000fe20008000f00 */
[----:B------:R3:W-:Y:S03]  /*3110*/  STG.E desc[UR10][R26.64+0x4], RZ ;  /* 0x000004ff1a007986 */ /* 0x0007e6000c10190a */
[----:B------:R-:W-:-:S13]  /*3120*/  ISETP.NE.AND P0, PT, R0, 0x2, PT ;  /* 0x000000020000780c */ /* 0x000fda0003f05270 */
[----:B------:R3:W-:Y:S02]  /*3130*/  @P0 STG.E desc[UR10][R26.64+0x8], RZ ;  /* 0x000008ff1a000986 */ /* 0x0007e4000c10190a */
.L_x_207:
[----:B------:R-:W-:Y:S05]  /*3140*/  BSYNC.RECONVERGENT B1 ;  /* 0x0000000000017941 */ /* 0x000fea0003800200 */
.L_x_185:
[----:B------:R-:W-:-:S04]  /*3150*/  IADD3 R28, PT, PT, R28, UR6, RZ ;  /* 0x000000061c1c7c10 */ /* 0x000fc8000fffe0ff */
[----:B------:R-:W-:-:S13]  /*3160*/  ISETP.GE.U32.AND P0, PT, R28, UR5, PT ;  /* 0x000000051c007c0c */ /* 0x000fda000bf06070 */
[----:B------:R-:W-:Y:S05]  /*3170*/  @!P0 BRA `(.L_x_213) ;  /* 0xffffffd400008947 */ /* 0x000fea000383ffff */
[----:B------:R-:W-:Y:S05]  /*3180*/  BSYNC.RECONVERGENT B0 ;  /* 0x0000000000007941 */ /* 0x000fea0003800200 */
.L_x_184:
[----:B------:R-:W-:Y:S05]  /*3190*/  EXIT ;  /* 0x000000000000794d */ /* 0x000fea0003800000 */
.L_x_183:
[----:B------:R-:W1:Y:S01]  /*31a0*/  I2F.U32.RP R0, UR13 ;  /* 0x0000000d00007d06 */ /* 0x000e620008209000 */
[----:B------:R-:W-:Y:S01]  /*31b0*/  IADD3 R5, PT, PT, RZ, -UR13, RZ ;  /* 0x8000000dff057c10 */ /* 0x000fe2000fffe0ff */
[----:B------:R-:W-:Y:S01]  /*31c0*/  ULOP3.LUT UR14, UR8, 0xf, URZ, 0xc0, !UPT ;  /* 0x0000000f080e7892 */ /* 0x000fe2000f8ec0ff */
[----:B------:R-:W-:Y:S01]  /*31d0*/  ISETP.NE.U32.AND P2, PT, RZ, UR13, PT ;  /* 0x0000000dff007c0c */ /* 0x000fe2000bf45070 */
[----:B------:R-:W-:Y:S01]  /*31e0*/  ULOP3.LUT UR15, UR8, 0x7, URZ, 0xc0, !UPT ;  /* 0x00000007080f7892 */ /* 0x000fe2000f8ec0ff */
[----:B------:R-:W-:Y:S03]  /*31f0*/  BSSY.RECONVERGENT B0, `(.L_x_214) ;  /* 0x00002f6000007945 */ /* 0x000fe60003800200 */
[----:B-1----:R-:W1:Y:S02]  /*3200*/  MUFU.RCP R0, R0 ;  /* 0x0000000000007308 */ /* 0x002e640000001000 */
[----:B-1----:R-:W-:-:S02]  /*3210*/  VIADD R2, R0, 0xffffffe ;  /* 0x0ffffffe00027836 */ /* 0x002fc40000000000 */
[----:B------:R-:W-:-:S04]  /*3220*/  IMAD.U32 R0, RZ, RZ, UR16 ;  /* 0x00000010ff007e24 */ /* 0x000fc8000f8e00ff */
[----:B------:R1:W2:Y:S02]  /*3230*/  F2I.FTZ.U32.TRUNC.NTZ R3, R2 ;  /* 0x0000000200037305 */ /* 0x0002a4000021f000 */
[----:B-1----:R-:W-:Y:S02]  /*3240*/  HFMA2 R2, -RZ, RZ, 0, 0 ;  /* 0x00000000ff027431 */ /* 0x002fe400000001ff */
[----:B--2---:R-:W-:-:S04]  /*3250*/  IMAD R5, R5, R3, RZ ;  /* 0x0000000305057224 */ /* 0x004fc800078e02ff */
[----:B------:R-:W-:Y:S01]  /*3260*/  IMAD.HI.U32 R5, R3, R5, R2 ;  /* 0x0000000503057227 */ /* 0x000fe200078e0002 */
[----:B------:R-:W-:-:S05]  /*3270*/  MOV R2, UR15 ;  /* 0x0000000f00027c02 */ /* 0x000fca0008000f00 */
[----:B------:R-:W-:-:S04]  /*3280*/  IMAD.HI.U32 R3, R5, UR16, RZ ;  /* 0x0000001005037c27 */ /* 0x000fc8000f8e00ff */
[----:B------:R-:W-:Y:S01]  /*3290*/  IMAD.U32 R5, RZ, RZ, UR16 ;  /* 0x00000010ff057e24 */ /* 0x000fe2000f8e00ff */
[----:B------:R-:W-:Y:S01]  /*32a0*/  IADD3 R4, PT, PT, -R3, RZ, RZ ;  /* 0x000000ff03047210 */ /* 0x000fe20007ffe1ff */
[----:B------:R-:W-:Y:S01]  /*32b0*/  VIADD R2, R2, 0xffffffff ;  /* 0xffffffff02027836 */ /* 0x000fe20000000000 */
[----:B------:R-:W-:Y:S02]  /*32c0*/  ULOP3.LUT UR16, UR8, 0x1f0, URZ, 0xc0, !UPT ;  /* 0x000001f008107892 */ /* 0x000fe4000f8ec0ff */
[----:B------:R-:W-:Y:S01]  /*32d0*/  ULOP3.LUT UR8, UR8, 0x3, URZ, 0xc0, !UPT ;  /* 0x0000000308087892 */ /* 0x000fe2000f8ec0ff */
[----:B------:R-:W-:-:S05]  /*32e0*/  IMAD R4, R4, UR13, R5 ;  /* 0x0000000d04047c24 */ /* 0x000fca000f8e0205 */
[----:B------:R-:W-:-:S13]  /*32f0*/  ISETP.GE.U32.AND P0, PT, R4, UR13, PT ;  /* 0x0000000d04007c0c */ /* 0x000fda000bf06070 */
[----:B------:R-:W-:Y:S02]  /*3300*/  @P0 IADD3 R4, PT, PT, R4, -UR13, RZ ;  /* 0x8000000d04040c10 */ /* 0x000fe4000fffe0ff */
[----:B------:R-:W-:Y:S02]  /*3310*/  @P0 IADD3 R3, PT, PT, R3, 0x1, RZ ;  /* 0x0000000103030810 */ /* 0x000fe40007ffe0ff */
[----:B------:R-:W-:Y:S02]  /*3320*/  ISETP.GE.U32.AND P1, PT, R4, UR13, PT ;  /* 0x0000000d04007c0c */ /* 0x000fe4000bf26070 */
[----:B------:R-:W-:Y:S01]  /*3330*/  ISETP.LT.U32.AND P0, PT, R0, UR13, PT ;  /* 0x0000000d00007c0c */ /* 0x000fe2000bf01070 */
[----:B------:R-:W-:-:S05]  /*3340*/  IMAD.U32 R0, RZ, RZ, UR14 ;  /* 0x0000000eff007e24 */ /* 0x000fca000f8e00ff */
[----:B------:R-:W-:-:S05]  /*3350*/  IADD3 R0, PT, PT, R0, -0x1, RZ ;  /* 0xffffffff00007810 */ /* 0x000fca0007ffe0ff */
[----:B------:R-:W-:Y:S02]  /*3360*/  @P1 IADD3 R3, PT, PT, R3, 0x1, RZ ;  /* 0x0000000103031810 */ /* 0x000fe40007ffe0ff */
[----:B------:R-:W-:-:S04]  /*3370*/  @!P2 LOP3.LUT R3, RZ, UR13, RZ, 0x33, !PT ;  /* 0x0000000dff03ac12 */ /* 0x000fc8000f8e33ff */
[----:B------:R-:W-:-:S07]  /*3380*/  SEL R3, R3, 0x1, !P0 ;  /* 0x0000000103037807 */ /* 0x000fce0004000000 */
.L_x_247:
[----:B-1----:R-:W1:Y:S01]  /*3390*/  LDCU UR4, c[0x0][0x3b4] ;  /* 0x00007680ff0477ac */ /* 0x002e620008000800 */
[----:B0-----:R-:W-:Y:S01]  /*33a0*/  IMAD.MOV.U32 R4, RZ, RZ, RZ ;  /* 0x000000ffff047224 */ /* 0x001fe200078e00ff */
[----:B--2---:R-:W2:Y:S01]  /*33b0*/  LDC R18, c[0x0][0x3c0] ;  /* 0x0000f000ff127b82 */ /* 0x004ea20000000800 */
[----:B-----5:R-:W-:Y:S01]  /*33c0*/  IMAD.MOV.U32 R26, RZ, RZ, RZ ;  /* 0x000000ffff1a7224 */ /* 0x020fe200078e00ff */
[----:B---3--:R-:W3:Y:S01]  /*33d0*/  LDCU.64 UR18, c[0x0][0x3a8] ;  /* 0x00007500ff1277ac */ /* 0x008ee20008000a00 */
[----:B------:R-:W4:Y:S01]  /*33e0*/  LDCU UR7, c[0x0][0x3cc] ;  /* 0x00007980ff0777ac */ /* 0x000f220008000800 */
[----:B-1----:R-:W1:Y:S01]  /*33f0*/  I2F.U32.RP R6, UR4 ;  /* 0x0000000400067d06 */ /* 0x002e620008209000 */
[----:B------:R-:W-:Y:S02]  /*3400*/  ISETP.NE.U32.AND P3, PT, RZ, UR4, PT ;  /* 0x00000004ff007c0c */ /* 0x000fe4000bf65070 */
[----:B---3--:R-:W-:-:S04]  /*3410*/  ISETP.NE.U32.AND P0, PT, RZ, UR18, PT ;  /* 0x00000012ff007c0c */ /* 0x008fc8000bf05070 */
[----:B------:R-:W-:Y:S01]  /*3420*/  ISETP.NE.AND.EX P0, PT, RZ, UR19, PT, P0 ;  /* 0x00000013ff007c0c */ /* 0x000fe2000bf05300 */
[----:B------:R-:W3:Y:S01]  /*3430*/  LDCU.64 UR18, c[0x0][0x398] ;  /* 0x00007300ff1277ac */ /* 0x000ee20008000a00 */
[----:B-1----:R-:W1:Y:S02]  /*3440*/  MUFU.RCP R6, R6 ;  /* 0x0000000600067308 */ /* 0x002e640000001000 */
[----:B-1----:R-:W-:-:S06]  /*3450*/  IADD3 R7, PT, PT, R6, 0xffffffe, RZ ;  /* 0x0ffffffe06077810 */ /* 0x002fcc0007ffe0ff */
[----:B------:R-:W1:Y:S02]  /*3460*/  F2I.FTZ.U32.TRUNC.NTZ R5, R7 ;  /* 0x0000000700057305 */ /* 0x000e64000021f000 */
[----:B-1----:R-:W-:-:S05]  /*3470*/  IADD3 R9, PT, PT, RZ, -R5, RZ ;  /* 0x80000005ff097210 */ /* 0x002fca0007ffe0ff */
[----:B------:R-:W-:-:S04]  /*3480*/  IMAD R9, R9, UR4, RZ ;  /* 0x0000000409097c24 */ /* 0x000fc8000f8e02ff */
[----:B------:R-:W-:-:S06]  /*3490*/  IMAD.HI.U32 R9, R5, R9, R4 ;  /* 0x0000000905097227 */ /* 0x000fcc00078e0004 */
[----:B------:R-:W-:Y:S02]  /*34a0*/  IMAD.HI.U32 R12, R9, R28, RZ ;  /* 0x0000001c090c7227 */ /* 0x000fe400078e00ff */
[----:B------:R-:W1:Y:S03]  /*34b0*/  @P0 LDC.64 R8, c[0x0][0x3a8] ;  /* 0x0000ea00ff080b82 */ /* 0x000e660000000a00 */
[----:B------:R-:W-:-:S05]  /*34c0*/  IADD3 R5, PT, PT, -R12, RZ, RZ ;  /* 0x000000ff0c057210 */ /* 0x000fca0007ffe1ff */
[----:B------:R-:W-:-:S05]  /*34d0*/  IMAD R4, R5, UR4, R28 ;  /* 0x0000000405047c24 */ /* 0x000fca000f8e021c */
[----:B------:R-:W-:-:S13]  /*34e0*/  ISETP.GE.U32.AND P1, PT, R4, UR4, PT ;  /* 0x0000000404007c0c */ /* 0x000fda000bf26070 */
[----:B------:R-:W-:Y:S01]  /*34f0*/  @P1 IADD3 R4, PT, PT, R4, -UR4, RZ ;  /* 0x8000000404041c10 */ /* 0x000fe2000fffe0ff */
[----:B------:R-:W-:-:S03]  /*3500*/  @P1 VIADD R12, R12, 0x1 ;  /* 0x000000010c0c1836 */ /* 0x000fc60000000000 */
[----:B------:R-:W-:-:S13]  /*3510*/  ISETP.GE.U32.AND P2, PT, R4, UR4, PT ;  /* 0x0000000404007c0c */ /* 0x000fda000bf46070 */
[----:B------:R-:W-:Y:S02]  /*3520*/  @P2 IADD3 R12, PT, PT, R12, 0x1, RZ ;  /* 0x000000010c0c2810 */ /* 0x000fe40007ffe0ff */
[----:B------:R-:W-:-:S04]  /*3530*/  @!P3 LOP3.LUT R12, RZ, UR4, RZ, 0x33, !PT ;  /* 0x00000004ff0cbc12 */ /* 0x000fc8000f8e33ff */
[----:B------:R-:W-:-:S05]  /*3540*/  IADD3 R5, PT, PT, -R12, RZ, RZ ;  /* 0x000000ff0c057210 */ /* 0x000fca0007ffe1ff */
[----:B------:R-:W-:Y:S01]  /*3550*/  IMAD R6, R5, UR4, R28 ;  /* 0x0000000405067c24 */ /* 0x000fe2000f8e021c */
[----:B------:R-:W4:Y:S01]  /*3560*/  LDCU UR4, c[0x0][0x3c4] ;  /* 0x00007880ff0477ac */ /* 0x000f220008000800 */
[----:B------:R-:W3:Y:S02]  /*3570*/  LDC.64 R4, c[0x0][0x3b8] ;  /* 0x0000ee00ff047b82 */ /* 0x000ee40000000a00 */
[----:B-1----:R-:W-:-:S05]  /*3580*/  @P0 IMAD.WIDE.U32 R8, R6, 0x4, R8 ;  /* 0x0000000406080825 */ /* 0x002fca00078e0008 */
[----:B0-----:R0:W5:Y:S01]  /*3590*/  @P0 LDG.E.CONSTANT R26, desc[UR10][R8.64] ;  /* 0x0000000a081a0981 */ /* 0x001162000c1e9900 */
[----:B------:R-:W-:Y:S01]  /*35a0*/  BSSY.RECONVERGENT B1, `(.L_x_215) ;  /* 0x00002b7000017945 */ /* 0x000fe20003800200 */
[----:B----4-:R-:W-:Y:S01]  /*35b0*/  IMAD R22, R12, UR4, RZ ;  /* 0x000000040c167c24 */ /* 0x010fe2000f8e02ff */
[----:B---3--:R-:W1:Y:S01]  /*35c0*/  I2F.U32.RP R7, R5 ;  /* 0x0000000500077306 */ /* 0x008e620000209000 */
[----:B------:R-:W-:-:S07]  /*35d0*/  ISETP.NE.U32.AND P2, PT, R5, RZ, PT ;  /* 0x000000ff0500720c */ /* 0x000fce0003f45070 */
[----:B-1----:R-:W1:Y:S02]  /*35e0*/  MUFU.RCP R7, R7 ;  /* 0x0000000700077308 */ /* 0x002e640000001000 */
[----:B-1----:R-:W-:-:S06]  /*35f0*/  IADD3 R10, PT, PT, R7, 0xffffffe, RZ ;  /* 0x0ffffffe070a7810 */ /* 0x002fcc0007ffe0ff */
[----:B------:R1:W3:Y:S02]  /*3600*/  F2I.FTZ.U32.TRUNC.NTZ R11, R10 ;  /* 0x0000000a000b7305 */ /* 0x0002e4000021f000 */
[----:B-1----:R-:W-:Y:S01]  /*3610*/  IMAD.MOV.U32 R10, RZ, RZ, RZ ;  /* 0x000000ffff0a7224 */ /* 0x002fe200078e00ff */
[----:B---3--:R-:W-:-:S05]  /*3620*/  IADD3 R14, PT, PT, RZ, -R11, RZ ;  /* 0x8000000bff0e7210 */ /* 0x008fca0007ffe0ff */
[----:B------:R-:W-:-:S04]  /*3630*/  IMAD R13, R14, R5, RZ ;  /* 0x000000050e0d7224 */ /* 0x000fc800078e02ff */
[----:B------:R-:W-:-:S06]  /*3640*/  IMAD.HI.U32 R13, R11, R13, R10 ;  /* 0x0000000d0b0d7227 */ /* 0x000fcc00078e000a */
[----:B------:R-:W-:-:S05]  /*3650*/  IMAD.HI.U32 R27, R13, R12, RZ ;  /* 0x0000000c0d1b7227 */ /* 0x000fca00078e00ff */
[----:B0-----:R-:W-:-:S05]  /*3660*/  IADD3 R8, PT, PT, -R27, RZ, RZ ;  /* 0x000000ff1b087210 */ /* 0x001fca0007ffe1ff */
[----:B------:R-:W-:-:S05]  /*3670*/  IMAD R8, R5, R8, R12 ;  /* 0x0000000805087224 */ /* 0x000fca00078e020c */
[----:B------:R-:W-:-:S13]  /*3680*/  ISETP.GE.U32.AND P0, PT, R8, R5, PT ;  /* 0x000000050800720c */ /* 0x000fda0003f06070 */
[----:B------:R-:W-:Y:S01]  /*3690*/  @P0 IADD3 R8, PT, PT, R8, -R5, RZ ;  /* 0x8000000508080210 */ /* 0x000fe20007ffe0ff */
[----:B------:R-:W-:-:S03]  /*36a0*/  @P0 VIADD R27, R27, 0x1 ;  /* 0x000000011b1b0836 */ /* 0x000fc60000000000 */
[----:B------:R-:W-:Y:S01]  /*36b0*/  ISETP.GE.U32.AND P1, PT, R8, R5, PT ;  /* 0x000000050800720c */ /* 0x000fe20003f26070 */
[----:B------:R-:W-:-:S12]  /*36c0*/  IMAD R8, R12, UR7, RZ ;  /* 0x000000070c087c24 */ /* 0x000fd8000f8e02ff */
[----:B------:R-:W-:Y:S02]  /*36d0*/  @P1 IADD3 R27, PT, PT, R27, 0x1, RZ ;  /* 0x000000011b1b1810 */ /* 0x000fe40007ffe0ff */
[----:B------:R-:W-:Y:S02]  /*36e0*/  @!P2 LOP3.LUT R27, RZ, R5, RZ, 0x33, !PT ;  /* 0x00000005ff1ba212 */ /* 0x000fe400078e33ff */
[----:B------:R-:W-:Y:S02]  /*36f0*/  PLOP3.LUT P1, PT, PT, PT, UP0, 0x80, 0x8 ;  /* 0x000000000008781c */ /* 0x000fe40003f2f008 */
[----:B------:R-:W-:-:S05]  /*3700*/  IADD3 R16, PT, PT, -R27, RZ, RZ ;  /* 0x000000ff1b107210 */ /* 0x000fca0007ffe1ff */
[----:B------:R-:W-:-:S05]  /*3710*/  IMAD R16, R5, R16, R12 ;  /* 0x0000001005107224 */ /* 0x000fca00078e020c */
[----:B--2---:R-:W-:Y:S01]  /*3720*/  IADD3 R7, PT, PT, R16, R18, -R5 ;  /* 0x0000001210077210 */ /* 0x004fe20007ffe805 */
[----:B------:R-:W-:-:S03]  /*3730*/  IMAD R5, R6, R4, RZ ;  /* 0x0000000406057224 */ /* 0x000fc600078e02ff */
[----:B------:R-:W-:Y:S02]  /*3740*/  VIADDMNMX.U32 R7, R7, 0x1, R18, PT ;  /* 0x0000000107077846 */ /* 0x000fe40003800012 */
[----:B------:R-:W-:Y:S02]  /*3750*/  IADD3 R8, P0, PT, R5, R8, RZ ;  /* 0x0000000805087210 */ /* 0x000fe40007f1e0ff */
[----:B------:R-:W-:Y:S02]  /*3760*/  SEL R18, R7, R18, P1 ;  /* 0x0000001207127207 */ /* 0x000fe40000800000 */
[----:B------:R-:W-:Y:S01]  /*3770*/  IADD3 R22, P1, PT, R22, R5, RZ ;  /* 0x0000000516167210 */ /* 0x000fe20007f3e0ff */
[----:B------:R-:W-:Y:S01]  /*3780*/  IMAD.X R5, RZ, RZ, RZ, P0 ;  /* 0x000000ffff057224 */ /* 0x000fe200000e06ff */
[----:B------:R-:W-:Y:S02]  /*3790*/  ISETP.NE.AND P0, PT, R18, RZ, PT ;  /* 0x000000ff1200720c */ /* 0x000fe40003f05270 */
[----:B------:R-:W-:-:S02]  /*37a0*/  LEA R30, P2, R8, UR18, 0x2 ;  /* 0x00000012081e7c11 */ /* 0x000fc4000f8410ff */
[----:B------:R-:W-:Y:S02]  /*37b0*/  IADD3.X R19, PT, PT, RZ, RZ, RZ, P1, !PT ;  /* 0x000000ffff137210 */ /* 0x000fe40000ffe4ff */
[----:B------:R-:W-:-:S07]  /*37c0*/  LEA.HI.X R31, R8, UR19, R5, 0x2, P2 ;  /* 0x00000013081f7c11 */ /* 0x000fce00090f1405 */
[----:B------:R-:W-:Y:S05]  /*37d0*/  @!P0 BRA `(.L_x_216) ;  /* 0x0000002400508947 */ /* 0x000fea0003800000 */
[----:B------:R-:W-:Y:S01]  /*37e0*/  UISETP.GE.U32.AND UP1, UPT, UR9, 0xf, UPT ;  /* 0x0000000f0900788c */ /* 0x000fe2000bf26070 */
[----:B------:R-:W-:-:S08]  /*37f0*/  MOV R5, RZ ;  /* 0x000000ff00057202 */ /* 0x000fd00000000f00 */
[----:B------:R-:W-:Y:S05]  /*3800*/  BRA.U !UP1, `(.L_x_217) ;  /* 0x0000000109287547 */ /* 0x000fea000b800000 */
[----:B------:R-:W-:-:S05]  /*3810*/  UMOV UR4, URZ ;  /* 0x000000ff00047c82 */ /* 0x000fca0008000000 */
.L_x_218:
        /* <DEDUP_REMOVED lines=9> */
.L_x_217:
        /* <DEDUP_REMOVED lines=24> */
.L_x_219:
[----:B01----:R-:W0:Y:S01]  /*3a30*/  I2F.U32.RP R7, R3 ;  /* 0x0000000300077306 */ /* 0x003e220000209000 */
[----:B--2---:R-:W-:Y:S01]  /*3a40*/  IMAD.MOV R5, RZ, RZ, -R3 ;  /* 0x000000ffff057224 */ /* 0x004fe200078e0a03 */
[----:B------:R-:W-:Y:S01]  /*3a50*/  ISETP.NE.U32.AND P2, PT, R3, RZ, PT ;  /* 0x000000ff0300720c */ /* 0x000fe20003f45070 */
[----:B------:R-:W1:Y:S01]  /*3a60*/  LDCU UR4, c[0x0][0x3d8] ;  /* 0x00007b00ff0477ac */ /* 0x000e620008000800 */
[----:B------:R-:W-:Y:S01]  /*3a70*/  HFMA2 R25, -RZ, RZ, 0, 0 ;  /* 0x00000000ff197431 */ /* 0x000fe200000001ff */
[----:B------:R-:W-:Y:S01]  /*3a80*/  BSSY.RECONVERGENT B2, `(.L_x_220) ;  /* 0x000018c000027945 */ /* 0x000fe20003800200 */
[----:B------:R-:W-:Y:S01]  /*3a90*/  MOV R20, 0xff800000 ;  /* 0xff80000000147802 */ /* 0x000fe20000000f00 */
[----:B------:R-:W-:Y:S01]  /*3aa0*/  IMAD.MOV.U32 R21, RZ, RZ, RZ ;  /* 0x000000ffff157224 */ /* 0x000fe200078e00ff */
[----:B0-----:R-:W0:Y:S01]  /*3ab0*/  MUFU.RCP R7, R7 ;  /* 0x0000000700077308 */ /* 0x001e220000001000 */
[----:B-1----:R-:W-:Y:S02]  /*3ac0*/  IADD3 R16, PT, PT, R16, UR4, RZ ;  /* 0x0000000410107c10 */ /* 0x002fe4000fffe0ff */
[----:B0-----:R-:W-:-:S05]  /*3ad0*/  IADD3 R8, PT, PT, R7, 0xffffffe, RZ ;  /* 0x0ffffffe07087810 */ /* 0x001fca0007ffe0ff */
[----:B------:R0:W1:Y:S02]  /*3ae0*/  F2I.FTZ.U32.TRUNC.NTZ R9, R8 ;  /* 0x0000000800097305 */ /* 0x000064000021f000 */
[----:B0-----:R-:W-:Y:S02]  /*3af0*/  HFMA2 R8, -RZ, RZ, 0, 0 ;  /* 0x00000000ff087431 */ /* 0x001fe400000001ff */
[----:B-1----:R-:W-:-:S04]  /*3b00*/  IMAD R5, R5, R9, RZ ;  /* 0x0000000905057224 */ /* 0x002fc800078e02ff */
[----:B------:R-:W-:-:S06]  /*3b10*/  IMAD.HI.U32 R5, R9, R5, R8 ;  /* 0x0000000509057227 */ /* 0x000fcc00078e0008 */
[----:B------:R-:W-:-:S05]  /*3b20*/  IMAD.HI.U32 R17, R5, R6, RZ ;  /* 0x0000000605117227 */ /* 0x000fca00078e00ff */
[----:B------:R-:W-:-:S05]  /*3b30*/  IADD3 R5, PT, PT, -R17, RZ, RZ ;  /* 0x000000ff11057210 */ /* 0x000fca0007ffe1ff */
[----:B------:R-:W-:Y:S02]  /*3b40*/  IMAD R6, R3, R5, R6 ;  /* 0x0000000503067224 */ /* 0x000fe400078e0206 */
[----:B------:R-:W-:-:S03]  /*3b50*/  IMAD.U32 R5, RZ, RZ, UR13 ;  /* 0x0000000dff057e24 */ /* 0x000fc6000f8e00ff */
[----:B------:R-:W-:-:S13]  /*3b60*/  ISETP.GE.U32.AND P0, PT, R6, R3, PT ;  /* 0x000000030600720c */ /* 0x000fda0003f06070 */
[----:B------:R-:W-:Y:S01]  /*3b70*/  @P0 IMAD.IADD R6, R6, 0x1, -R3 ;  /* 0x0000000106060824 */ /* 0x000fe200078e0a03 */
[----:B------:R-:W-:-:S04]  /*3b80*/  @P0 IADD3 R17, PT, PT, R17, 0x1, RZ ;  /* 0x0000000111110810 */ /* 0x000fc80007ffe0ff */
[----:B------:R-:W-:-:S13]  /*3b90*/  ISETP.GE.U32.AND P1, PT, R6, R3, PT ;  /* 0x000000030600720c */ /* 0x000fda0003f26070 */
[----:B------:R-:W-:Y:S02]  /*3ba0*/  @P1 IADD3 R17, PT, PT, R17, 0x1, RZ ;  /* 0x0000000111111810 */ /* 0x000fe40007ffe0ff */
[----:B------:R-:W-:-:S04]  /*3bb0*/  @!P2 LOP3.LUT R17, RZ, R3, RZ, 0x33, !PT ;  /* 0x00000003ff11a212 */ /* 0x000fc800078e33ff */
[----:B------:R-:W-:-:S13]  /*3bc0*/  ISETP.GE.U32.AND P0, PT, R17, UR13, PT ;  /* 0x0000000d11007c0c */ /* 0x000fda000bf06070 */
[----:B------:R-:W-:-:S05]  /*3bd0*/  @P0 IADD3 R17, PT, PT, R5, -0x1, RZ ;  /* 0xffffffff05110810 */ /* 0x000fca0007ffe0ff */
[----:B------:R-:W-:-:S07]  /*3be0*/  IMAD R17, R17, R4, RZ ;  /* 0x0000000411117224 */ /* 0x000fce00078e02ff */
.L_x_231:
[----:B0-----:R-:W0:Y:S01]  /*3bf0*/  LDCU UR4, c[0x0][0x3c0] ;  /* 0x00007800ff0477ac */ /* 0x001e220008000800 */
[----:B------:R-:W-:Y:S01]  /*3c00*/  IMAD.U32 R5, RZ, RZ, UR9 ;  /* 0x00000009ff057e24 */ /* 0x000fe2000f8e00ff */
[----:B-1----:R-:W-:Y:S01]  /*3c10*/  CS2R R8, SRZ ;  /* 0x0000000000087805 */ /* 0x002fe2000001ff00 */
[----:B------:R-:W1:Y:S03]  /*3c20*/  LDCU UR7, c[0x0][0x3c8] ;  /* 0x00007900ff0777ac */ /* 0x000e660008000800 */
[----:B------:R-:W-:Y:S01]  /*3c30*/  ISETP.GE.U32.AND P3, PT, R5, 0xf, PT ;  /* 0x0000000f0500780c */ /* 0x000fe20003f66070 */
[----:B0-----:R-:W-:-:S04]  /*3c40*/  IMAD R4, R27, UR4, R25 ;  /* 0x000000041b047c24 */ /* 0x001fc8000f8e0219 */
[----:B-1----:R-:W-:-:S05]  /*3c50*/  IMAD R4, R4, UR7, RZ ;  /* 0x0000000704047c24 */ /* 0x002fca000f8e02ff */
[----:B------:R-:W-:-:S04]  /*3c60*/  IADD3 R15, P0, PT, R4, R17, RZ ;  /* 0x00000011040f7210 */ /* 0x000fc80007f1e0ff */
[----:B------:R-:W-:Y:S01]  /*3c70*/  IADD3.X R14, PT, PT, RZ, RZ, RZ, P0, !PT ;  /* 0x000000ffff0e7210 */ /* 0x000fe200007fe4ff */
[----:B--23--:R-:W-:Y:S08]  /*3c80*/  @!P3 BRA `(.L_x_221) ;  /* 0x0000000000f8b947 */ /* 0x00cff00003800000 */
[----:B------:R-:W-:-:S07]  /*3c90*/  CS2R R8, SRZ ;  /* 0x0000000000087805 */ /* 0x000fce000001ff00 */
.L_x_222:
        /* <DEDUP_REMOVED lines=24> */
[----:B------:R-:W2:Y:S01]  /*3e20*/  LDG.E.CONSTANT R11, desc[UR10][R4.64+0x14] ;  /* 0x0000140a040b7981 */ /* 0x000ea2000c1e9900 */
[----:B----4-:R-:W-:-:S03]  /*3e30*/  FFMA R33, R29, R24, R34 ;  /* 0x000000181d217223 */ /* 0x010fc60000000022 */
[----:B------:R-:W3:Y:S04]  /*3e40*/  LDG.E.CONSTANT R24, desc[UR10][R6.64+0x18] ;  /* 0x0000180a06187981 */ /* 0x000ee8000c1e9900 */
[----:B------:R-:W3:Y:S01]  /*3e50*/  LDG.E.CONSTANT R29, desc[UR10][R4.64+0x18] ;  /* 0x0000180a041d7981 */ /* 0x000ee2000c1e9900 */
[----:B------:R-:W-:-:S03]  /*3e60*/  FFMA R33, R12, R23, R33 ;  /* 0x000000170c217223 */ /* 0x000fc60000000021 */
[----:B------:R-:W4:Y:S04]  /*3e70*/  LDG.E.CONSTANT R12, desc[UR10][R6.64+0x1c] ;  /* 0x00001c0a060c7981 */ /* 0x000f28000c1e9900 */
[----:B------:R-:W4:Y:S01]  /*3e80*/  LDG.E.CONSTANT R23, desc[UR10][R4.64+0x1c] ;  /* 0x00001c0a04177981 */ /* 0x000f22000c1e9900 */
[----:B------:R-:W-:-:S03]  /*3e90*/  FFMA R35, R10, R13, R33 ;  /* 0x0000000d0a237223 */ /* 0x000fc60000000021 */
        /* <DEDUP_REMOVED lines=11> */
[----:B------:R-:W4:Y:S01]  /*3f50*/  LDG.E.CONSTANT R23, desc[UR10][R4.64+0x2c] ;  /* 0x00002c0a04177981 */ /* 0x000f22000c1e9900 */
[----:B------:R-:W-:-:S03]  /*3f60*/  FFMA R33, R32, R33, R29 ;  /* 0x0000002120217223 */ /* 0x000fc6000000001d */
[----:B------:R-:W3:Y:S01]  /*3f70*/  LDG.E.CONSTANT R29, desc[UR10][R4.64+0x30] ;  /* 0x0000300a041d7981 */ /* 0x000ee2000c1e9900 */
[----:B------:R-:W-:-:S03]  /*3f80*/  FFMA R34, R10, R13, R33 ;  /* 0x0000000d0a227223 */ /* 0x000fc60000000021 */
[----:B------:R-:W3:Y:S04]  /*3f90*/  LDG.E.CONSTANT R13, desc[UR10][R6.64+0x34] ;  /* 0x0000340a060d7981 */ /* 0x000ee8000c1e9900 */
[----:B------:R-:W3:Y:S04]  /*3fa0*/  LDG.E.CONSTANT R32, desc[UR10][R4.64+0x34] ;  /* 0x0000340a04207981 */ /* 0x000ee8000c1e9900 */
[----:B------:R-:W3:Y:S04]  /*3fb0*/  LDG.E.CONSTANT R10, desc[UR10][R6.64+0x38] ;  /* 0x0000380a060a7981 */ /* 0x000ee8000c1e9900 */
[----:B------:R-:W3:Y:S01]  /*3fc0*/  LDG.E.CONSTANT R33, desc[UR10][R6.64+0x3c] ;  /* 0x00003c0a06217981 */ /* 0x000ee2000c1e9900 */
[----:B------:R-:W-:-:S04]  /*3fd0*/  IADD3 R9, PT, PT, R9, 0x10, RZ ;  /* 0x0000001009097810 */ /* 0x000fc80007ffe0ff */
[----:B------:R-:W-:Y:S01]  /*3fe0*/  ISETP.NE.AND P0, PT, R9, UR16, PT ;  /* 0x0000001009007c0c */ /* 0x000fe2000bf05270 */
[----:B--2---:R-:W-:-:S04]  /*3ff0*/  FFMA R11, R11, R8, R34 ;  /* 0x000000080b0b7223 */ /* 0x004fc80000000022 */
[----:B----4-:R-:W-:-:S04]  /*4000*/  FFMA R11, R12, R23, R11 ;  /* 0x000000170c0b7223 */ /* 0x010fc8000000000b */
[----:B---3--:R-:W-:-:S04]  /*4010*/  FFMA R24, R24, R29, R11 ;  /* 0x0000001d18187223 */ /* 0x008fc8000000000b */
[----:B------:R-:W-:-:S04]  /*4020*/  FFMA R13, R13, R32, R24 ;  /* 0x000000200d0d7223 */ /* 0x000fc80000000018 */
[----:B------:R-:W-:-:S04]  /*4030*/  FFMA R10, R10, R35, R13 ;  /* 0x000000230a0a7223 */ /* 0x000fc8000000000d */
[----:B------:R-:W-:Y:S01]  /*4040*/  FFMA R8, R33, R36, R10 ;  /* 0x0000002421087223 */ /* 0x000fe2000000000a */
[----:B------:R-:W-:Y:S06]  /*4050*/  @P0 BRA `(.L_x_222) ;  /* 0xfffffffc00100947 */ /* 0x000fec000383ffff */
[----:B------:R-:W-:-:S07]  /*4060*/  MOV R9, UR16 ;  /* 0x0000001000097c02 */ /* 0x000fce0008000f00 */
.L_x_221:
[----:B------:R-:W-:-:S13]  /*4070*/  ISETP.NE.AND P0, PT, RZ, UR14, PT ;  /* 0x0000000eff007c0c */ /* 0x000fda000bf05270 */
[----:B------:R-:W-:Y:S05]  /*4080*/  @!P0 BRA `(.L_x_223) ;  /* 0x00000004005c8947 */ /* 0x000fea0003800000 */
[----:B------:R-:W-:Y:S01]  /*4090*/  ISETP.GE.U32.AND P1, PT, R0, 0x7, PT ;  /* 0x000000070000780c */ /* 0x000fe20003f26070 */
[----:B------:R-:W-:-:S12]  /*40a0*/  UISETP.NE.AND UP1, UPT, UR15, URZ, UPT ;  /* 0x000000ff0f00728c */ /* 0x000fd8000bf25270 */
        /* <DEDUP_REMOVED lines=25> */
[----:B------:R-:W3:Y:S04]  /*4240*/  LDG.E.CONSTANT R23, desc[UR10][R6.64+0x14] ;  /* 0x0000140a06177981 */ /* 0x000ee8000c1e9900 */
[----:B------:R-:W3:Y:S04]  /*4250*/  LDG.E.CONSTANT R12, desc[UR10][R6.64+0x18] ;  /* 0x0000180a060c7981 */ /* 0x000ee8000c1e9900 */
[----:B------:R-:W3:Y:S01]  /*4260*/  LDG.E.CONSTANT R24, desc[UR10][R6.64+0x1c] ;  /* 0x00001c0a06187981 */ /* 0x000ee2000c1e9900 */
[----:B----4-:R-:W-:Y:S01]  /*4270*/  FFMA R11, R10, R11, R35 ;  /* 0x0000000b0a0b7223 */ /* 0x010fe20000000023 */
[----:B------:R-:W-:-:S03]  /*4280*/  IADD3 R9, PT, PT, R9, 0x8, RZ ;  /* 0x0000000809097810 */ /* 0x000fc60007ffe0ff */
[----:B--2---:R-:W-:-:S04]  /*4290*/  FFMA R11, R8, R13, R11 ;  /* 0x0000000d080b7223 */ /* 0x004fc8000000000b */
[----:B------:R-:W-:-:S04]  /*42a0*/  FFMA R32, R32, R33, R11 ;  /* 0x0000002120207223 */ /* 0x000fc8000000000b */
[----:B---3--:R-:W-:-:S04]  /*42b0*/  FFMA R23, R23, R34, R32 ;  /* 0x0000002217177223 */ /* 0x008fc80000000020 */
[----:B------:R-:W-:-:S04]  /*42c0*/  FFMA R23, R12, R29, R23 ;  /* 0x0000001d0c177223 */ /* 0x000fc80000000017 */
[----:B------:R-:W-:-:S07]  /*42d0*/  FFMA R8, R24, R36, R23 ;  /* 0x0000002418087223 */ /* 0x000fce0000000017 */
.L_x_224:
[----:B------:R-:W-:Y:S05]  /*42e0*/  BRA.U !UP1, `(.L_x_223) ;  /* 0x0000000109c47547 */ /* 0x000fea000b800000 */
        /* <DEDUP_REMOVED lines=25> */
.L_x_225:
[----:B------:R-:W-:Y:S05]  /*4480*/  BRA.U !UP1, `(.L_x_223) ;  /* 0x00000001095c7547 */ /* 0x000fea000b800000 */
        /* <DEDUP_REMOVED lines=18> */
[----:B------:R-:W2:Y:S11]  /*45b0*/  LDG.E.CONSTANT R9, desc[UR10][R6.64+0x4] ;  /* 0x0000040a06097981 */ /* 0x000eb6000c1e9900 */
[----:B------:R-:W3:Y:S04]  /*45c0*/  @P1 LDG.E.CONSTANT R11, desc[UR10][R6.64+0x8] ;  /* 0x0000080a060b1981 */ /* 0x000ee8000c1e9900 */
[----:B------:R-:W3:Y:S01]  /*45d0*/  @P1 LDG.E.CONSTANT R12, desc[UR10][R4.64+0x8] ;  /* 0x0000080a040c1981 */ /* 0x000ee2000c1e9900 */
[----:B--2---:R-:W-:-:S04]  /*45e0*/  FFMA R8, R9, R10, R8 ;  /* 0x0000000a09087223 */ /* 0x004fc80000000008 */
[----:B---3--:R-:W-:-:S07]  /*45f0*/  @P1 FFMA R8, R11, R12, R8 ;  /* 0x0000000c0b081223 */ /* 0x008fce0000000008 */
.L_x_223:
[----:B------:R-:W0:Y:S01]  /*4600*/  LDCU UR4, c[0x0][0x3d4] ;  /* 0x00007a80ff0477ac */ /* 0x000e220008000800 */
[----:B------:R-:W-:Y:S01]  /*4610*/  IADD3 R4, PT, PT, -R16, R25, RZ ;  /* 0x0000001910047210 */ /* 0x000fe20007ffe1ff */
[----:B------:R-:W-:Y:S01]  /*4620*/  IMAD.MOV.U32 R13, RZ, RZ, 0x437c0000 ;  /* 0x437c0000ff0d7424 */ /* 0x000fe200078e00ff */
[----:B------:R-:W-:Y:S02]  /*4630*/  MOV R11, 0x3bbb989d ;  /* 0x3bbb989d000b7802 */ /* 0x000fe40000000f00 */
[----:B------:R-:W-:Y:S01]  /*4640*/  I2FP.F32.S32 R4, R4 ;  /* 0x0000000400047245 */ /* 0x000fe20000201400 */
[----:B0-----:R-:W-:-:S04]  /*4650*/  FMUL R5, R8, UR4 ;  /* 0x0000000408057c20 */ /* 0x001fc80008400000 */
[----:B-----5:R-:W-:-:S05]  /*4660*/  FFMA R7, R4, R26, R5 ;  /* 0x0000001a04077223 */ /* 0x020fca0000000005 */
[----:B------:R-:W-:-:S04]  /*4670*/  FSETP.GT.AND P1, PT, R7, R20, PT ;  /* 0x000000140700720b */ /* 0x000fc80003f24000 */
[----:B------:R-:W-:-:S05]  /*4680*/  FSEL R5, R7, R20, P1 ;  /* 0x0000001407057208 */ /* 0x000fca0000800000 */
[----:B------:R-:W-:Y:S01]  /*4690*/  FADD R8, R7, -R5 ;  /* 0x8000000507087221 */ /* 0x000fe20000000000 */
[----:B------:R-:W-:Y:S01]  /*46a0*/  FADD R4, -R5, R20 ;  /* 0x0000001405047221 */ /* 0x000fe20000000100 */
[----:B------:R-:W-:Y:S02]  /*46b0*/  MOV R20, R5 ;  /* 0x0000000500147202 */ /* 0x000fe40000000f00 */
[----:B------:R-:W-:-:S04]  /*46c0*/  FFMA.SAT R6, R8, R11, 0.5 ;  /* 0x3f00000008067423 */ /* 0x000fc8000000200b */
[----:B------:R-:W-:Y:S01]  /*46d0*/  FFMA.RM R9, R6, R13, 12582913 ;  /* 0x4b40000106097423 */ /* 0x000fe2000000400d */
[----:B------:R-:W-:-:S03]  /*46e0*/  FFMA.SAT R6, R4, R11, 0.5 ;  /* 0x3f00000004067423 */ /* 0x000fc6000000200b */
[C---:B------:R-:W-:Y:S01]  /*46f0*/  FADD R7, R9.reuse, -12583039 ;  /* 0xcb40007f09077421 */ /* 0x040fe20000000000 */
[----:B------:R-:W-:Y:S01]  /*4700*/  FFMA.RM R6, R6, R13, 12582913 ;  /* 0x4b40000106067423 */ /* 0x000fe2000000400d */
[----:B------:R-:W-:Y:S02]  /*4710*/  SHF.L.U32 R12, R9, 0x17, RZ ;  /* 0x00000017090c7819 */ /* 0x000fe400000006ff */
[----:B------:R-:W-:Y:S01]  /*4720*/  FFMA R11, R8, 1.4426950216293334961, -R7 ;  /* 0x3fb8aa3b080b7823 */ /* 0x000fe20000000807 */
[C---:B------:R-:W-:Y:S01]  /*4730*/  FADD R7, R6.reuse, -12583039 ;  /* 0xcb40007f06077421 */ /* 0x040fe20000000000 */
[----:B------:R-:W-:Y:S01]  /*4740*/  SHF.L.U32 R13, R6, 0x17, RZ ;  /* 0x00000017060d7819 */ /* 0x000fe200000006ff */
[----:B------:R-:W-:Y:S02]  /*4750*/  IMAD.MOV.U32 R6, RZ, RZ, RZ ;  /* 0x000000ffff067224 */ /* 0x000fe400078e00ff */
[----:B------:R-:W-:Y:S01]  /*4760*/  FFMA R11, R8, 1.925963033500011079e-08, R11 ;  /* 0x32a57060080b7823 */ /* 0x000fe2000000000b */
[----:B------:R-:W-:-:S04]  /*4770*/  FFMA R7, R4, 1.4426950216293334961, -R7 ;  /* 0x3fb8aa3b04077823 */ /* 0x000fc80000000807 */
[----:B------:R-:W-:Y:S01]  /*4780*/  FFMA R7, R4, 1.925963033500011079e-08, R7 ;  /* 0x32a5706004077823 */ /* 0x000fe20000000007 */
[----:B------:R-:W0:Y:S08]  /*4790*/  MUFU.EX2 R11, R11 ;  /* 0x0000000b000b7308 */ /* 0x000e300000000800 */
[----:B------:R-:W1:Y:S01]  /*47a0*/  MUFU.EX2 R4, R7 ;  /* 0x0000000700047308 */ /* 0x000e620000000800 */
[----:B0-----:R-:W-:Y:S01]  /*47b0*/  FMUL R12, R12, R11 ;  /* 0x0000000b0c0c7220 */ /* 0x001fe20000400000 */
[----:B-1----:R-:W-:-:S04]  /*47c0*/  FMUL R13, R13, R4 ;  /* 0x000000040d0d7220 */ /* 0x002fc80000400000 */
[----:B------:R-:W-:Y:S01]  /*47d0*/  FFMA R21, R13, R21, R12 ;  /* 0x000000150d157223 */ /* 0x000fe2000000000c */
[----:B------:R-:W-:Y:S06]  /*47e0*/  @!P3 BRA `(.L_x_226) ;  /* 0x00000004000cb947 */ /* 0x000fec0003800000 */
[----:B------:R-:W-:-:S07]  /*47f0*/  HFMA2 R24, -RZ, RZ, 0, 0 ;  /* 0x00000000ff187431 */ /* 0x000fce00000001ff */
.L_x_227:
[----:B0-----:R-:W0:Y:S01]  /*4800*/  LDCU.64 UR18, c[0x0][0x390] ;  /* 0x00007200ff1277ac */ /* 0x001e220008000a00 */
[C---:B------:R-:W-:Y:S02]  /*4810*/  IADD3 R4, P1, PT, R24.reuse, R15, RZ ;  /* 0x0000000f18047210 */ /* 0x040fe40007f3e0ff */
[----:B------:R-:W-:-:S03]  /*4820*/  LEA R23, R24, UR12, 0x2 ;  /* 0x0000000c18177c11 */ /* 0x000fc6000f8e10ff */
[----:B------:R-:W-:Y:S01]  /*4830*/  IMAD.X R5, RZ, RZ, R14, P1 ;  /* 0x000000ffff057224 */ /* 0x000fe200008e060e */
[----:B0-----:R-:W-:-:S04]  /*4840*/  LEA R32, P1, R4, UR18, 0x2 ;  /* 0x0000001204207c11 */ /* 0x001fc8000f8210ff */
[----:B------:R-:W-:Y:S02]  /*4850*/  LEA.HI.X R33, R4, UR19, R5, 0x2, P1 ;  /* 0x0000001304217c11 */ /* 0x000fe400088f1405 */
[----:B------:R-:W2:Y:S04]  /*4860*/  LDL.128 R4, [R23] ;  /* 0x0000000017047983 */ /* 0x000ea80000100c00 */
[----:B------:R-:W3:Y:S04]  /*4870*/  LDG.E.CONSTANT R9, desc[UR10][R32.64] ;  /* 0x0000000a20097981 */ /* 0x000ee8000c1e9900 */
[----:B------:R-:W4:Y:S04]  /*4880*/  LDG.E.CONSTANT R11, desc[UR10][R32.64+0x4] ;  /* 0x0000040a200b7981 */ /* 0x000f28000c1e9900 */
[----:B------:R-:W5:Y:S04]  /*4890*/  LDG.E.CONSTANT R29, desc[UR10][R32.64+0x8] ;  /* 0x0000080a201d7981 */ /* 0x000f68000c1e9900 */
[----:B------:R-:W2:Y:S04]  /*48a0*/  LDG.E.CONSTANT R35, desc[UR10][R32.64+0xc] ;  /* 0x00000c0a20237981 */ /* 0x000ea8000c1e9900 */
[----:B------:R-:W2:Y:S01]  /*48b0*/  LDG.E.CONSTANT R37, desc[UR10][R32.64+0x34] ;  /* 0x0000340a20257981 */ /* 0x000ea2000c1e9900 */
[----:B---3--:R-:W-:-:S03]  /*48c0*/  FMUL R8, R12, R9 ;  /* 0x000000090c087220 */ /* 0x008fc60000400000 */
[----:B------:R-:W3:Y:S01]  /*48d0*/  LDG.E.CONSTANT R9, desc[UR10][R32.64+0x10] ;  /* 0x0000100a20097981 */ /* 0x000ee2000c1e9900 */
[C---:B----4-:R-:W-:Y:S01]  /*48e0*/  FMUL R10, R12.reuse, R11 ;  /* 0x0000000b0c0a7220 */ /* 0x050fe20000400000 */
[C---:B-----5:R-:W-:Y:S01]  /*48f0*/  FMUL R29, R12.reuse, R29 ;  /* 0x0000001d0c1d7220 */ /* 0x060fe20000400000 */
[C---:B--2---:R-:W-:Y:S01]  /*4900*/  FMUL R34, R12.reuse, R35 ;  /* 0x000000230c227220 */ /* 0x044fe20000400000 */
[C---:B------:R-:W-:Y:S01]  /*4910*/  FFMA R4, R13.reuse, R4, R8 ;  /* 0x000000040d047223 */ /* 0x040fe20000000008 */
[C---:B------:R-:W-:Y:S01]  /*4920*/  FFMA R5, R13.reuse, R5, R10 ;  /* 0x000000050d057223 */ /* 0x040fe2000000000a */
[C---:B------:R-:W-:Y:S01]  /*4930*/  FFMA R6, R13.reuse, R6, R29 ;  /* 0x000000060d067223 */ /* 0x040fe2000000001d */
[----:B------:R-:W-:Y:S01]  /*4940*/  FFMA R7, R13, R7, R34 ;  /* 0x000000070d077223 */ /* 0x000fe20000000022 */
[----:B------:R-:W2:Y:S04]  /*4950*/  LDG.E.CONSTANT R11, desc[UR10][R32.64+0x14] ;  /* 0x0000140a200b7981 */ /* 0x000ea8000c1e9900 */
[----:B------:R-:W4:Y:S04]  /*4960*/  LDG.E.CONSTANT R29, desc[UR10][R32.64+0x18] ;  /* 0x0000180a201d7981 */ /* 0x000f28000c1e9900 */
[----:B------:R-:W5:Y:S04]  /*4970*/  LDG.E.CONSTANT R35, desc[UR10][R32.64+0x1c] ;  /* 0x00001c0a20237981 */ /* 0x000f68000c1e9900 */
[----:B------:R0:W-:Y:S04]  /*4980*/  STL.128 [R23], R4 ;  /* 0x0000000417007387 */ /* 0x0001e80000100c00 */
[----:B0-----:R-:W5:Y:S01]  /*4990*/  LDL.128 R4, [R23+0x10] ;  /* 0x0000100017047983 */ /* 0x001f620000100c00 */
[----:B---3--:R-:W-:-:S03]  /*49a0*/  FMUL R8, R12, R9 ;  /* 0x000000090c087220 */ /* 0x008fc60000400000 */
[----:B------:R-:W3:Y:S01]  /*49b0*/  LDG.E.CONSTANT R9, desc[UR10][R32.64+0x2c] ;  /* 0x00002c0a20097981 */ /* 0x000ee2000c1e9900 */
[----:B--2---:R-:W-:-:S03]  /*49c0*/  FMUL R10, R12, R11 ;  /* 0x0000000b0c0a7220 */ /* 0x004fc60000400000 */
[----:B------:R-:W2:Y:S01]  /*49d0*/  LDG.E.CONSTANT R11, desc[UR10][R32.64+0x28] ;  /* 0x0000280a200b7981 */ /* 0x000ea2000c1e9900 */
[C---:B----4-:R-:W-:Y:S01]  /*49e0*/  FMUL R29, R12.reuse, R29 ;  /* 0x0000001d0c1d7220 */ /* 0x050fe20000400000 */
[C---:B-----5:R-:W-:Y:S02]  /*49f0*/  FMUL R34, R12.reuse, R35 ;  /* 0x000000230c227220 */ /* 0x060fe40000400000 */
[----:B------:R-:W4:Y:S01]  /*4a00*/  LDG.E.CONSTANT R35, desc[UR10][R32.64+0x24] ;  /* 0x0000240a20237981 */ /* 0x000f22000c1e9900 */
[C---:B------:R-:W-:Y:S01]  /*4a10*/  FFMA R4, R13.reuse, R4, R8 ;  /* 0x000000040d047223 */ /* 0x040fe20000000008 */
[C---:B------:R-:W-:Y:S01]  /*4a20*/  FFMA R5, R13.reuse, R5, R10 ;  /* 0x000000050d057223 */ /* 0x040fe2000000000a */
[C---:B------:R-:W-:Y:S01]  /*4a30*/  FFMA R6, R13.reuse, R6, R29 ;  /* 0x000000060d067223 */ /* 0x040fe2000000001d */
[----:B------:R-:W-:Y:S01]  /*4a40*/  FFMA R7, R13, R7, R34 ;  /* 0x000000070d077223 */ /* 0x000fe20000000022 */
[----:B------:R-:W5:Y:S04]  /*4a50*/  LDG.E.CONSTANT R29, desc[UR10][R32.64+0x20] ;  /* 0x0000200a201d7981 */ /* 0x000f68000c1e9900 */
[----:B------:R0:W-:Y:S04]  /*4a60*/  STL.128 [R23+0x10], R4 ;  /* 0x0000100417007387 */ /* 0x0001e80000100c00 */
[----:B------:R-:W3:Y:S04]  /*4a70*/  LDG.E.CONSTANT R34, desc[UR10][R32.64+0x3c] ;  /* 0x00003c0a20227981 */ /* 0x000ee8000c1e9900 */
[----:B0-----:R-:W3:Y:S01]  /*4a80*/  LDL.128 R4, [R23+0x20] ;  /* 0x0000200017047983 */ /* 0x001ee20000100c00 */
[C---:B--2---:R-:W-:Y:S01]  /*4a90*/  FMUL R11, R12.reuse, R11 ;  /* 0x0000000b0c0b7220 */ /* 0x044fe20000400000 */
[----:B----4-:R-:W-:-:S02]  /*4aa0*/  FMUL R10, R12, R35 ;  /* 0x000000230c0a7220 */ /* 0x010fc40000400000 */
[----:B------:R-:W2:Y:S01]  /*4ab0*/  LDG.E.CONSTANT R35, desc[UR10][R32.64+0x30] ;  /* 0x0000300a20237981 */ /* 0x000ea2000c1e9900 */
[----:B-----5:R-:W-:-:S03]  /*4ac0*/  FMUL R8, R12, R29 ;  /* 0x0000001d0c087220 */ /* 0x020fc60000400000 */
[----:B------:R-:W4:Y:S01]  /*4ad0*/  LDG.E.CONSTANT R29, desc[UR10][R32.64+0x38] ;  /* 0x0000380a201d7981 */ /* 0x000f22000c1e9900 */
[C---:B---3--:R-:W-:Y:S01]  /*4ae0*/  FFMA R4, R13.reuse, R4, R8 ;  /* 0x000000040d047223 */ /* 0x048fe20000000008 */
[C---:B------:R-:W-:Y:S01]  /*4af0*/  FMUL R8, R12.reuse, R9 ;  /* 0x000000090c087220 */ /* 0x040fe20000400000 */
[C---:B------:R-:W-:Y:S01]  /*4b00*/  FFMA R5, R13.reuse, R5, R10 ;  /* 0x000000050d057223 */ /* 0x040fe2000000000a */
[C---:B------:R-:W-:Y:S02]  /*4b10*/  FFMA R6, R13.reuse, R6, R11 ;  /* 0x000000060d067223 */ /* 0x040fe4000000000b */
[----:B------:R-:W-:Y:S02]  /*4b20*/  FFMA R7, R13, R7, R8 ;  /* 0x000000070d077223 */ /* 0x000fe40000000008 */
[----:B------:R-:W3:Y:S01]  /*4b30*/  LDL.128 R8, [R23+0x30] ;  /* 0x0000300017087983 */ /* 0x000ee20000100c00 */
[C---:B------:R-:W-:Y:S01]  /*4b40*/  FMUL R37, R12.reuse, R37 ;  /* 0x000000250c257220 */ /* 0x040fe20000400000 */
[----:B------:R-:W-:Y:S01]  /*4b50*/  FMUL R34, R12, R34 ;  /* 0x000000220c227220 */ /* 0x000fe20000400000 */
[----:B------:R-:W-:Y:S01]  /*4b60*/  IADD3 R24, PT, PT, R24, 0x10, RZ ;  /* 0x0000001018187810 */ /* 0x000fe20007ffe0ff */
[----:B------:R0:W-:Y:S03]  /*4b70*/  STL.128 [R23+0x20], R4 ;  /* 0x0000200417007387 */ /* 0x0001e60000100c00 */
[----:B------:R-:W-:Y:S01]  /*4b80*/  ISETP.NE.AND P1, PT, R24, UR16, PT ;  /* 0x0000001018007c0c */ /* 0x000fe2000bf25270 */
[C---:B--2---:R-:W-:Y:S01]  /*4b90*/  FMUL R36, R12.reuse, R35 ;  /* 0x000000230c247220 */ /* 0x044fe20000400000 */
[----:B----4-:R-:W-:-:S03]  /*4ba0*/  FMUL R29, R12, R29 ;  /* 0x0000001d0c1d7220 */ /* 0x010fc60000400000 */
[C---:B---3--:R-:W-:Y:S01]  /*4bb0*/  FFMA R8, R13.reuse, R8, R36 ;  /* 0x000000080d087223 */ /* 0x048fe20000000024 */
[C---:B------:R-:W-:Y:S01]  /*4bc0*/  FFMA R9, R13.reuse, R9, R37 ;  /* 0x000000090d097223 */ /* 0x040fe20000000025 */
[C---:B------:R-:W-:Y:S01]  /*4bd0*/  FFMA R10, R13.reuse, R10, R29 ;  /* 0x0000000a0d0a7223 */ /* 0x040fe2000000001d */
[----:B------:R-:W-:-:S05]  /*4be0*/  FFMA R11, R13, R11, R34 ;  /* 0x0000000b0d0b7223 */ /* 0x000fca0000000022 */
[----:B------:R0:W-:Y:S01]  /*4bf0*/  STL.128 [R23+0x30], R8 ;  /* 0x0000300817007387 */ /* 0x0001e20000100c00 */
[----:B------:R-:W-:Y:S05]  /*4c00*/  @P1 BRA `(.L_x_227) ;  /* 0xfffffff800fc1947 */ /* 0x000fea000383ffff */
[----:B0-----:R-:W-:-:S07]  /*4c10*/  MOV R6, UR16 ;  /* 0x0000001000067c02 */ /* 0x001fce0008000f00 */
.L_x_226:
[----:B------:R-:W-:Y:S05]  /*4c20*/  @!P0 BRA `(.L_x_228) ;  /* 0x0000000400b88947 */ /* 0x000fea0003800000 */
[----:B------:R-:W-:Y:S01]  /*4c30*/  ISETP.GE.U32.AND P0, PT, R0, 0x7, PT ;  /* 0x000000070000780c */ /* 0x000fe20003f06070 */
[----:B------:R-:W-:-:S12]  /*4c40*/  UISETP.NE.AND UP1, UPT, UR15, URZ, UPT ;  /* 0x000000ff0f00728c */ /* 0x000fd8000bf25270 */
[----:B------:R-:W-:Y:S05]  /*4c50*/  @!P0 BRA `(.L_x_229) ;  /* 0x0000000000bc8947 */ /* 0x000fea0003800000 */
[----:B------:R-:W0:Y:S01]  /*4c60*/  LDCU.64 UR18, c[0x0][0x390] ;  /* 0x00007200ff1277ac */ /* 0x000e220008000a00 */
[C---:B------:R-:W-:Y:S02]  /*4c70*/  IADD3 R5, P0, PT, R6.reuse, R15, RZ ;  /* 0x0000000f06057210 */ /* 0x040fe40007f1e0ff */
[----:B------:R-:W-:-:S03]  /*4c80*/  LEA R7, R6, UR12, 0x2 ;  /* 0x0000000c06077c11 */ /* 0x000fc6000f8e10ff */
[----:B------:R-:W-:Y:S02]  /*4c90*/  IMAD.X R8, RZ, RZ, R14, P0 ;  /* 0x000000ffff087224 */ /* 0x000fe400000e060e */
[----:B------:R-:W2:Y:S04]  /*4ca0*/  LDL R24, [R7] ;  /* 0x0000000007187983 */ /* 0x000ea80000100800 */
[----:B------:R-:W3:Y:S04]  /*4cb0*/  LDL R10, [R7+0x8] ;  /* 0x00000800070a7983 */ /* 0x000ee80000100800 */
[----:B------:R-:W4:Y:S01]  /*4cc0*/  LDL R34, [R7+0x10] ;  /* 0x0000100007227983 */ /* 0x000f220000100800 */
[----:B0-----:R-:W-:-:S04]  /*4cd0*/  LEA R4, P0, R5, UR18, 0x2 ;  /* 0x0000001205047c11 */ /* 0x001fc8000f8010ff */
[----:B------:R-:W-:Y:S02]  /*4ce0*/  LEA.HI.X R5, R5, UR19, R8, 0x2, P0 ;  /* 0x0000001305057c11 */ /* 0x000fe400080f1408 */
[----:B------:R-:W5:Y:S04]  /*4cf0*/  LDL R8, [R7+0x4] ;  /* 0x0000040007087983 */ /* 0x000f680000100800 */
[----:B------:R-:W2:Y:S04]  /*4d00*/  LDG.E.CONSTANT R9, desc[UR10][R4.64] ;  /* 0x0000000a04097981 */ /* 0x000ea8000c1e9900 */
[----:B------:R-:W3:Y:S04]  /*4d10*/  LDG.E.CONSTANT R37, desc[UR10][R4.64+0x4] ;  /* 0x0000040a04257981 */ /* 0x000ee8000c1e9900 */
[----:B------:R-:W4:Y:S04]  /*4d20*/  LDG.E.CONSTANT R35, desc[UR10][R4.64+0x8] ;  /* 0x0000080a04237981 */ /* 0x000f28000c1e9900 */
[----:B------:R-:W5:Y:S04]  /*4d30*/  LDG.E.CONSTANT R29, desc[UR10][R4.64+0xc] ;  /* 0x00000c0a041d7981 */ /* 0x000f68000c1e9900 */
[----:B------:R-:W5:Y:S04]  /*4d40*/  LDG.E.CONSTANT R23, desc[UR10][R4.64+0x10] ;  /* 0x0000100a04177981 */ /* 0x000f68000c1e9900 */
[----:B------:R-:W5:Y:S04]  /*4d50*/  LDG.E.CONSTANT R11, desc[UR10][R4.64+0x18] ;  /* 0x0000180a040b7981 */ /* 0x000f68000c1e9900 */
[----:B------:R-:W5:Y:S01]  /*4d60*/  LDG.E.CONSTANT R33, desc[UR10][R4.64+0x1c] ;  /* 0x00001c0a04217981 */ /* 0x000f62000c1e9900 */
[----:B--2---:R-:W-:-:S03]  /*4d70*/  FMUL R32, R12, R9 ;  /* 0x000000090c207220 */ /* 0x004fc60000400000 */
[----:B------:R0:W2:Y:S01]  /*4d80*/  LDG.E.CONSTANT R9, desc[UR10][R4.64+0x14] ;  /* 0x0000140a04097981 */ /* 0x0000a2000c1e9900 */
[C---:B------:R-:W-:Y:S01]  /*4d90*/  FFMA R36, R13.reuse, R24, R32 ;  /* 0x000000180d247223 */ /* 0x040fe20000000020 */
[C---:B---3--:R-:W-:Y:S02]  /*4da0*/  FMUL R32, R12.reuse, R37 ;  /* 0x000000250c207220 */ /* 0x048fe40000400000 */
[----:B------:R-:W3:Y:S01]  /*4db0*/  LDL R24, [R7+0xc] ;  /* 0x00000c0007187983 */ /* 0x000ee20000100800 */
[----:B----4-:R-:W-:Y:S01]  /*4dc0*/  FMUL R37, R12, R35 ;  /* 0x000000230c257220 */ /* 0x010fe20000400000 */
[C---:B-----5:R-:W-:Y:S02]  /*4dd0*/  FFMA R35, R13.reuse, R8, R32 ;  /* 0x000000080d237223 */ /* 0x060fe40000000020 */
[----:B------:R-:W4:Y:S01]  /*4de0*/  LDL R32, [R7+0x14] ;  /* 0x0000140007207983 */ /* 0x000f220000100800 */
[----:B------:R-:W-:-:S03]  /*4df0*/  FFMA R37, R13, R10, R37 ;  /* 0x0000000a0d257223 */ /* 0x000fc60000000025 */
[----:B------:R-:W5:Y:S04]  /*4e00*/  LDL R10, [R7+0x18] ;  /* 0x00001800070a7983 */ /* 0x000f680000100800 */
[----:B------:R-:W5:Y:S01]  /*4e10*/  LDL R8, [R7+0x1c] ;  /* 0x00001c0007087983 */ /* 0x000f620000100800 */
[C---:B0-----:R-:W-:Y:S01]  /*4e20*/  FMUL R4, R12.reuse, R29 ;  /* 0x0000001d0c047220 */ /* 0x041fe20000400000 */
[C---:B------:R-:W-:Y:S01]  /*4e30*/  FMUL R11, R12.reuse, R11 ;  /* 0x0000000b0c0b7220 */ /* 0x040fe20000400000 */
[----:B------:R-:W-:Y:S01]  /*4e40*/  FMUL R33, R12, R33 ;  /* 0x000000210c217220 */ /* 0x000fe20000400000 */
[----:B------:R0:W-:Y:S04]  /*4e50*/  STL [R7], R36 ;  /* 0x0000002407007387 */ /* 0x0001e80000100800 */
[----:B------:R0:W-:Y:S04]  /*4e60*/  STL [R7+0x4], R35 ;  /* 0x0000042307007387 */ /* 0x0001e80000100800 */
[----:B------:R0:W-:Y:S01]  /*4e70*/  STL [R7+0x8], R37 ;  /* 0x0000082507007387 */ /* 0x0001e20000100800 */
[----:B------:R-:W-:Y:S01]  /*4e80*/  IADD3 R6, PT, PT, R6, 0x8, RZ ;  /* 0x0000000806067810 */ /* 0x000fe20007ffe0ff */
[C---:B--2---:R-:W-:Y:S01]  /*4e90*/  FMUL R9, R12.reuse, R9 ;  /* 0x000000090c097220 */ /* 0x044fe20000400000 */
[----:B---3--:R-:W-:Y:S01]  /*4ea0*/  FFMA R24, R13, R24, R4 ;  /* 0x000000180d187223 */ /* 0x008fe20000000004 */
[----:B------:R-:W-:-:S04]  /*4eb0*/  FMUL R4, R12, R23 ;  /* 0x000000170c047220 */ /* 0x000fc80000400000 */
[C---:B------:R-:W-:Y:S01]  /*4ec0*/  FFMA R4, R13.reuse, R34, R4 ;  /* 0x000000220d047223 */ /* 0x040fe20000000004 */
[C---:B----4-:R-:W-:Y:S01]  /*4ed0*/  FFMA R32, R13.reuse, R32, R9 ;  /* 0x000000200d207223 */ /* 0x050fe20000000009 */
[C---:B-----5:R-:W-:Y:S01]  /*4ee0*/  FFMA R10, R13.reuse, R10, R11 ;  /* 0x0000000a0d0a7223 */ /* 0x060fe2000000000b */
[----:B------:R-:W-:Y:S01]  /*4ef0*/  FFMA R8, R13, R8, R33 ;  /* 0x000000080d087223 */ /* 0x000fe20000000021 */
[----:B------:R0:W-:Y:S04]  /*4f00*/  STL [R7+0xc], R24 ;  /* 0x00000c1807007387 */ /* 0x0001e80000100800 */
[----:B------:R0:W-:Y:S04]  /*4f10*/  STL [R7+0x10], R4 ;  /* 0x0000100407007387 */ /* 0x0001e80000100800 */
[----:B------:R0:W-:Y:S04]  /*4f20*/  STL [R7+0x14], R32 ;  /* 0x0000142007007387 */ /* 0x0001e80000100800 */
[----:B------:R0:W-:Y:S04]  /*4f30*/  STL [R7+0x18], R10 ;  /* 0x0000180a07007387 */ /* 0x0001e80000100800 */
[----:B------:R0:W-:Y:S02]  /*4f40*/  STL [R7+0x1c], R8 ;  /* 0x00001c0807007387 */ /* 0x0001e40000100800 */
.L_x_229:
[----:B------:R-:W-:Y:S05]  /*4f50*/  BRA.U !UP1, `(.L_x_228) ;  /* 0x0000000109ec7547 */ /* 0x000fea000b800000 */
[----:B------:R-:W-:Y:S01]  /*4f60*/  ISETP.GE.U32.AND P0, PT, R2, 0x3, PT ;  /* 0x000000030200780c */ /* 0x000fe20003f06070 */
[----:B------:R-:W-:-:S12]  /*4f70*/  UISETP.NE.AND UP1, UPT, UR8, URZ, UPT ;  /* 0x000000ff0800728c */ /* 0x000fd8000bf25270 */
[----:B------:R-:W-:Y:S05]  /*4f80*/  @!P0 BRA `(.L_x_230) ;  /* 0x00000000006c8947 */ /* 0x000fea0003800000 */
[----:B------:R-:W1:Y:S01]  /*4f90*/  LDCU.64 UR18, c[0x0][0x390] ;  /* 0x00007200ff1277ac */ /* 0x000e620008000a00 */
[C---:B------:R-:W-:Y:S02]  /*4fa0*/  IADD3 R5, P0, PT, R6.reuse, R15, RZ ;  /* 0x0000000f06057210 */ /* 0x040fe40007f1e0ff */
[----:B0-----:R-:W-:Y:S02]  /*4fb0*/  LEA R7, R6, UR12, 0x2 ;  /* 0x0000000c06077c11 */ /* 0x001fe4000f8e10ff */
[----:B------:R-:W-:-:S03]  /*4fc0*/  IADD3.X R8, PT, PT, RZ, R14, RZ, P0, !PT ;  /* 0x0000000eff087210 */ /* 0x000fc600007fe4ff */
[----:B------:R-:W2:Y:S04]  /*4fd0*/  LDL R24, [R7+0x8] ;  /* 0x0000080007187983 */ /* 0x000ea80000100800 */
[----:B------:R-:W3:Y:S04]  /*4fe0*/  LDL R10, [R7+0x4] ;  /* 0x00000400070a7983 */ /* 0x000ee80000100800 */
[----:B------:R-:W4:Y:S01]  /*4ff0*/  LDL R32, [R7+0xc] ;  /* 0x00000c0007207983 */ /* 0x000f220000100800 */
[----:B-1----:R-:W-:-:S04]  /*5000*/  LEA R4, P0, R5, UR18, 0x2 ;  /* 0x0000001205047c11 */ /* 0x002fc8000f8010ff */
[----:B------:R-:W-:Y:S02]  /*5010*/  LEA.HI.X R5, R5, UR19, R8, 0x2, P0 ;  /* 0x0000001305057c11 */ /* 0x000fe400080f1408 */
[----:B------:R-:W5:Y:S04]  /*5020*/  LDL R8, [R7] ;  /* 0x0000000007087983 */ /* 0x000f680000100800 */
[----:B------:R-:W2:Y:S04]  /*5030*/  LDG.E.CONSTANT R23, desc[UR10][R4.64+0x8] ;  /* 0x0000080a04177981 */ /* 0x000ea8000c1e9900 */
[----:B------:R-:W3:Y:S04]  /*5040*/  LDG.E.CONSTANT R9, desc[UR10][R4.64] ;  /* 0x0000000a04097981 */ /* 0x000ee8000c1e9900 */
[----:B------:R-:W4:Y:S04]  /*5050*/  LDG.E.CONSTANT R11, desc[UR10][R4.64+0x4] ;  /* 0x0000040a040b7981 */ /* 0x000f28000c1e9900 */
[----:B------:R0:W5:Y:S01]  /*5060*/  LDG.E.CONSTANT R29, desc[UR10][R4.64+0xc] ;  /* 0x00000c0a041d7981 */ /* 0x000162000c1e9900 */
[----:B------:R-:W-:-:S02]  /*5070*/  VIADD R6, R6, 0x4 ;  /* 0x0000000406067836 */ /* 0x000fc40000000000 */
[C---:B--2---:R-:W-:Y:S01]  /*5080*/  FMUL R23, R12.reuse, R23 ;  /* 0x000000170c177220 */ /* 0x044fe20000400000 */
[----:B---3--:R-:W-:-:S03]  /*5090*/  FMUL R34, R12, R9 ;  /* 0x000000090c227220 */ /* 0x008fc60000400000 */
[C---:B0-----:R-:W-:Y:S01]  /*50a0*/  FFMA R4, R13.reuse, R24, R23 ;  /* 0x000000180d047223 */ /* 0x041fe20000000017 */
[C---:B----4-:R-:W-:Y:S01]  /*50b0*/  FMUL R11, R12.reuse, R11 ;  /* 0x0000000b0c0b7220 */ /* 0x050fe20000400000 */
[----:B-----5:R-:W-:Y:S01]  /*50c0*/  FMUL R29, R12, R29 ;  /* 0x0000001d0c1d7220 */ /* 0x020fe20000400000 */
[C---:B------:R-:W-:Y:S02]  /*50d0*/  FFMA R8, R13.reuse, R8, R34 ;  /* 0x000000080d087223 */ /* 0x040fe40000000022 */
[C---:B------:R-:W-:Y:S01]  /*50e0*/  FFMA R10, R13.reuse, R10, R11 ;  /* 0x0000000a0d0a7223 */ /* 0x040fe2000000000b */
[----:B------:R-:W-:Y:S01]  /*50f0*/  FFMA R24, R13, R32, R29 ;  /* 0x000000200d187223 */ /* 0x000fe2000000001d */
[----:B------:R1:W-:Y:S04]  /*5100*/  STL [R7+0x8], R4 ;  /* 0x0000080407007387 */ /* 0x0003e80000100800 */
[----:B------:R1:W-:Y:S04]  /*5110*/  STL [R7], R8 ;  /* 0x0000000807007387 */ /* 0x0003e80000100800 */
[----:B------:R1:W-:Y:S04]  /*5120*/  STL [R7+0x4], R10 ;  /* 0x0000040a07007387 */ /* 0x0003e80000100800 */
[----:B------:R1:W-:Y:S02]  /*5130*/  STL [R7+0xc], R24 ;  /* 0x00000c1807007387 */ /* 0x0003e40000100800 */
.L_x_230:
[----:B------:R-:W-:Y:S05]  /*5140*/  BRA.U !UP1, `(.L_x_228) ;  /* 0x0000000109707547 */ /* 0x000fea000b800000 */
[----:B------:R-:W0:Y:S01]  /*5150*/  LDCU.64 UR18, c[0x0][0x390] ;  /* 0x00007200ff1277ac */ /* 0x000e220008000a00 */
[C---:B------:R-:W-:Y:S02]  /*5160*/  R2UR UR4, R6.reuse ;  /* 0x00000000060472ca */ /* 0x040fe400000e0000 */
[----:B------:R-:W-:-:S04]  /*5170*/  IADD3 R6, P0, PT, R6, R15, RZ ;  /* 0x0000000f06067210 */ /* 0x000fc80007f1e0ff */
[----:B------:R-:W-:-:S07]  /*5180*/  IADD3.X R5, PT, PT, RZ, R14, RZ, P0, !PT ;  /* 0x0000000eff057210 */ /* 0x000fce00007fe4ff */
[----:B------:R-:W-:Y:S01]  /*5190*/  ULEA UR4, UR4, UR12, 0x2 ;  /* 0x0000000c04047291 */ /* 0x000fe2000f8e10ff */
[----:B01----:R-:W-:-:S04]  /*51a0*/  LEA R4, P0, R6, UR18, 0x2 ;  /* 0x0000001206047c11 */ /* 0x003fc8000f8010ff */
[----:B------:R-:W-:-:S04]  /*51b0*/  LEA.HI.X R5, R6, UR19, R5, 0x2, P0 ;  /* 0x0000001306057c11 */ /* 0x000fc800080f1405 */
[----:B------:R-:W2:Y:S04]  /*51c0*/  LDL R6, [UR4] ;  /* 0x00000004ff067983 */ /* 0x000ea80008100800 */
[----:B------:R-:W3:Y:S02]  /*51d0*/  LDG.E.CONSTANT R7, desc[UR10][R4.64] ;  /* 0x0000000a04077981 */ /* 0x000ee4000c1e9900 */
[----:B---3--:R-:W-:Y:S01]  /*51e0*/  FMUL R8, R12, R7 ;  /* 0x000000070c087220 */ /* 0x008fe20000400000 */
[----:B------:R-:W-:-:S04]  /*51f0*/  MOV R7, UR8 ;  /* 0x0000000800077c02 */ /* 0x000fc80008000f00 */
[----:B------:R-:W-:Y:S01]  /*5200*/  ISETP.NE.AND P0, PT, R7, 0x1, PT ;  /* 0x000000010700780c */ /* 0x000fe20003f05270 */
[----:B--2---:R-:W-:-:S05]  /*5210*/  FFMA R6, R13, R6, R8 ;  /* 0x000000060d067223 */ /* 0x004fca0000000008 */
[----:B------:R2:W-:Y:S07]  /*5220*/  STL [UR4], R6 ;  /* 0x00000006ff007987 */ /* 0x0005ee0008100804 */
[----:B------:R-:W-:Y:S05]  /*5230*/  @!P0 BRA `(.L_x_228) ;  /* 0x0000000000348947 */ /* 0x000fea0003800000 */
[----:B------:R-:W2:Y:S04]  /*5240*/  LDG.E.CONSTANT R7, desc[UR10][R4.64+0x4] ;  /* 0x0000040a04077981 */ /* 0x000ea8000c1e9900 */
[----:B------:R-:W3:Y:S01]  /*5250*/  LDL R8, [UR4+0x4] ;  /* 0x00000404ff087983 */ /* 0x000ee20008100800 */
[----:B--2---:R-:W-:Y:S01]  /*5260*/  FMUL R6, R12, R7 ;  /* 0x000000070c067220 */ /* 0x004fe20000400000 */
[----:B------:R-:W-:-:S03]  /*5270*/  IMAD.U32 R7, RZ, RZ, UR8 ;  /* 0x00000008ff077e24 */ /* 0x000fc6000f8e00ff */
[----:B---3--:R-:W-:Y:S02]  /*5280*/  FFMA R6, R13, R8, R6 ;  /* 0x000000080d067223 */ /* 0x008fe40000000006 */
[----:B------:R-:W-:-:S03]  /*5290*/  ISETP.NE.AND P0, PT, R7, 0x2, PT ;  /* 0x000000020700780c */ /* 0x000fc60003f05270 */
[----:B------:R3:W-:Y:S10]  /*52a0*/  STL [UR4+0x4], R6 ;  /* 0x00000406ff007987 */ /* 0x0007f40008100804 */
[----:B---3--:R-:W-:Y:S05]  /*52b0*/  @!P0 BRA `(.L_x_228) ;  /* 0x0000000000148947 */ /* 0x008fea0003800000 */
[----:B------:R-:W2:Y:S04]  /*52c0*/  LDG.E.CONSTANT R5, desc[UR10][R4.64+0x8] ;  /* 0x0000080a04057981 */ /* 0x000ea8000c1e9900 */
[----:B------:R-:W3:Y:S01]  /*52d0*/  LDL R6, [UR4+0x8] ;  /* 0x00000804ff067983 */ /* 0x000ee20008100800 */
[----:B--2---:R-:W-:-:S04]  /*52e0*/  FMUL R12, R12, R5 ;  /* 0x000000050c0c7220 */ /* 0x004fc80000400000 */
[----:B---3--:R-:W-:-:S05]  /*52f0*/  FFMA R12, R13, R6, R12 ;  /* 0x000000060d0c7223 */ /* 0x008fca000000000c */
[----:B------:R3:W-:Y:S02]  /*5300*/  STL [UR4+0x8], R12 ;  /* 0x0000080cff007987 */ /* 0x0007e40008100804 */
.L_x_228:
[----:B------:R-:W-:-:S04]  /*5310*/  IADD3 R25, PT, PT, R25, 0x1, RZ ;  /* 0x0000000119197810 */ /* 0x000fc80007ffe0ff */
[----:B------:R-:W-:-:S13]  /*5320*/  ISETP.NE.AND P0, PT, R25, R18, PT ;  /* 0x000000121900720c */ /* 0x000fda0003f05270 */
[----:B------:R-:W-:Y:S05]  /*5330*/  @P0 BRA `(.L_x_231) ;  /* 0xffffffe8002c0947 */ /* 0x000fea000383ffff */
[----:B------:R-:W-:Y:S05]  /*5340*/  BSYNC.RECONVERGENT B2 ;  /* 0x0000000000027941 */ /* 0x000fea0003800200 */
.L_x_220:
[C---:B01----:R-:W-:Y:S01]  /*5350*/  IADD3 R4, PT, PT, R21.reuse, 0x1800000, RZ ;  /* 0x0180000015047810 */ /* 0x043fe20007ffe0ff */
[----:B------:R-:W-:Y:S01]  /*5360*/  BSSY.RECONVERGENT B2, `(.L_x_232) ;  /* 0x000000e000027945 */ /* 0x000fe20003800200 */
[----:B------:R-:W-:Y:S02]  /*5370*/  FSETP.GT.AND P4, PT, R21, RZ, PT ;  /* 0x000000ff1500720b */ /* 0x000fe40003f84000 */
[----:B------:R-:W-:-:S04]  /*5380*/  LOP3.LUT R4, R4, 0x7f800000, RZ, 0xc0, !PT ;  /* 0x7f80000004047812 */ /* 0x000fc800078ec0ff */
[----:B------:R-:W-:-:S13]  /*5390*/  ISETP.GT.U32.AND P0, PT, R4, 0x1ffffff, PT ;  /* 0x01ffffff0400780c */ /* 0x000fda0003f04070 */
[----:B------:R-:W-:Y:S05]  /*53a0*/  @P0 BRA `(.L_x_233) ;  /* 0x0000000000140947 */ /* 0x000fea0003800000 */
[----:B------:R-:W-:Y:S01]  /*53b0*/  IMAD.MOV.U32 R24, RZ, RZ, R21 ;  /* 0x000000ffff187224 */ /* 0x000fe200078e0015 */
[----:B--2---:R-:W-:-:S07]  /*53c0*/  MOV R6, 0x53e0 ;  /* 0x000053e000067802 */ /* 0x004fce0000000f00 */
[----:B---3--:R-:W-:Y:S05]  /*53d0*/  CALL.REL.NOINC `($__internal_2_$__cuda_sm20_rcp_rn_f32_slowpath) ;  /* 0x0000005000687944 */ /* 0x008fea0003c00000 */
[----:B------:R-:W-:Y:S01]  /*53e0*/  MOV R22, R5 ;  /* 0x0000000500167202 */ /* 0x000fe20000000f00 */
[----:B------:R-:W-:Y:S06]  /*53f0*/  BRA `(.L_x_234) ;  /* 0x0000000000107947 */ /* 0x000fec0003800000 */
.L_x_233:
[----:B------:R-:W0:Y:S02]  /*5400*/  MUFU.RCP R22, R21 ;  /* 0x0000001500167308 */ /* 0x000e240000001000 */
[----:B0-----:R-:W-:-:S04]  /*5410*/  FFMA R4, R21, R22, -1 ;  /* 0xbf80000015047423 */ /* 0x001fc80000000016 */
[----:B------:R-:W-:-:S04]  /*5420*/  FADD.FTZ R5, -R4, -RZ ;  /* 0x800000ff04057221 */ /* 0x000fc80000010100 */
[----:B------:R-:W-:-:S07]  /*5430*/  FFMA R22, R22, R5, R22 ;  /* 0x0000000516167223 */ /* 0x000fce0000000016 */
.L_x_234:
[----:B------:R-:W-:Y:S05]  /*5440*/  BSYNC.RECONVERGENT B2 ;  /* 0x0000000000027941 */ /* 0x000fea0003800200 */
.L_x_232:
[----:B------:R-:W-:Y:S01]  /*5450*/  HFMA2 R15, -RZ, RZ, 0, 0 ;  /* 0x00000000ff0f7431 */ /* 0x000fe200000001ff */
[----:B------:R-:W-:Y:S01]  /*5460*/  FSEL R22, R22, RZ, P4 ;  /* 0x000000ff16167208 */ /* 0x000fe20002000000 */
[----:B------:R-:W-:Y:S06]  /*5470*/  @!P3 BRA `(.L_x_235) ;  /* 0x0000000000acb947 */ /* 0x000fec0003800000 */
[----:B------:R-:W-:-:S07]  /*5480*/  IMAD.MOV.U32 R23, RZ, RZ, RZ ;  /* 0x000000ffff177224 */ /* 0x000fce00078e00ff */
.L_x_236:
[----:B------:R-:W-:-:S05]  /*5490*/  LEA R26, R23, UR12, 0x2 ;  /* 0x0000000c171a7c11 */ /* 0x000fca000f8e10ff */
[----:B0-2---:R-:W2:Y:S04]  /*54a0*/  LDL.128 R4, [R26] ;  /* 0x000000001a047983 */ /* 0x005ea80000100c00 */
[----:B------:R-:W4:Y:S04]  /*54b0*/  LDL.128 R8, [R26+0x10] ;  /* 0x000010001a087983 */ /* 0x000f280000100c00 */
[----:B---3--:R-:W3:Y:S04]  /*54c0*/  LDL.128 R12, [R26+0x20] ;  /* 0x000020001a0c7983 */ /* 0x008ee80000100c00 */
[----:B------:R-:W5:Y:S01]  /*54d0*/  LDL.128 R16, [R26+0x30] ;  /* 0x000030001a107983 */ /* 0x000f620000100c00 */
[C---:B------:R-:W-:Y:S01]  /*54e0*/  IMAD.WIDE.U32 R24, R23.reuse, 0x4, R30 ;  /* 0x0000000417187825 */ /* 0x040fe200078e001e */
[----:B------:R-:W-:-:S04]  /*54f0*/  IADD3 R23, PT, PT, R23, 0x10, RZ ;  /* 0x0000001017177810 */ /* 0x000fc80007ffe0ff */
[----:B------:R-:W-:Y:S01]  /*5500*/  ISETP.NE.AND P0, PT, R23, UR16, PT ;  /* 0x0000001017007c0c */ /* 0x000fe2000bf05270 */
[C---:B--2---:R-:W-:Y:S01]  /*5510*/  FMUL R27, R22.reuse, R4 ;  /* 0x00000004161b7220 */ /* 0x044fe20000400000 */
[C---:B------:R-:W-:Y:S01]  /*5520*/  FMUL R5, R22.reuse, R5 ;  /* 0x0000000516057220 */ /* 0x040fe20000400000 */
[C---:B------:R-:W-:Y:S01]  /*5530*/  FMUL R7, R22.reuse, R7 ;  /* 0x0000000716077220 */ /* 0x040fe20000400000 */
[C---:B------:R-:W-:Y:S01]  /*5540*/  FMUL R29, R22.reuse, R6 ;  /* 0x00000006161d7220 */ /* 0x040fe20000400000 */
[C---:B----4-:R-:W-:Y:S01]  /*5550*/  FMUL R9, R22.reuse, R9 ;  /* 0x0000000916097220 */ /* 0x050fe20000400000 */
        /* <DEDUP_REMOVED lines=28> */
[----:B0-----:R-:W-:-:S07]  /*5720*/  MOV R15, UR16 ;  /* 0x00000010000f7c02 */ /* 0x001fce0008000f00 */
.L_x_235:
[----:B------:R-:W-:-:S09]  /*5730*/  UISETP.NE.AND UP1, UPT, UR14, URZ, UPT ;  /* 0x000000ff0e00728c */ /* 0x000fd2000bf25270 */
[----:B------:R-:W-:Y:S05]  /*5740*/  BRA.U !UP1, `(.L_x_237) ;  /* 0x0000000109e07547 */ /* 0x000fea000b800000 */
[----:B------:R-:W-:Y:S01]  /*5750*/  ISETP.GE.U32.AND P0, PT, R0, 0x7, PT ;  /* 0x000000070000780c */ /* 0x000fe20003f06070 */
[----:B------:R-:W-:-:S12]  /*5760*/  UISETP.NE.AND UP1, UPT, UR15, URZ, UPT ;  /* 0x000000ff0f00728c */ /* 0x000fd8000bf25270 */
[----:B------:R-:W-:Y:S05]  /*5770*/  @!P0 BRA `(.L_x_238) ;  /* 0x0000000000548947 */ /* 0x000fea0003800000 */
[----:B------:R-:W-:-:S05]  /*5780*/  LEA R14, R15, UR12, 0x2 ;  /* 0x0000000c0f0e7c11 */ /* 0x000fca000f8e10ff */
[----:B--2---:R-:W2:Y:S04]  /*5790*/  LDL.128 R4, [R14] ;  /* 0x000000000e047983 */ /* 0x004ea80000100c00 */
[----:B------:R-:W4:Y:S01]  /*57a0*/  LDL.128 R8, [R14+0x10] ;  /* 0x000010000e087983 */ /* 0x000f220000100c00 */
[----:B---3--:R-:W-:-:S04]  /*57b0*/  IMAD.WIDE.U32 R12, R15, 0x4, R30 ;  /* 0x000000040f0c7825 */ /* 0x008fc800078e001e */
[----:B------:R-:W-:Y:S02]  /*57c0*/  VIADD R15, R15, 0x8 ;  /* 0x000000080f0f7836 */ /* 0x000fe40000000000 */
[C---:B--2---:R-:W-:Y:S01]  /*57d0*/  FMUL R17, R22.reuse, R4 ;  /* 0x0000000416117220 */ /* 0x044fe20000400000 */
[C---:B------:R-:W-:Y:S01]  /*57e0*/  FMUL R5, R22.reuse, R5 ;  /* 0x0000000516057220 */ /* 0x040fe20000400000 */
[C---:B------:R-:W-:Y:S01]  /*57f0*/  FMUL R19, R22.reuse, R6 ;  /* 0x0000000616137220 */ /* 0x040fe20000400000 */
[C---:B------:R-:W-:Y:S01]  /*5800*/  FMUL R7, R22.reuse, R7 ;  /* 0x0000000716077220 */ /* 0x040fe20000400000 */
[C---:B----4-:R-:W-:Y:S01]  /*5810*/  FMUL R23, R22.reuse, R8 ;  /* 0x0000000816177220 */ /* 0x050fe20000400000 */
        /* <DEDUP_REMOVED lines=11> */
.L_x_238:
[----:B------:R-:W-:Y:S05]  /*58d0*/  BRA.U !UP1, `(.L_x_237) ;  /* 0x00000001097c7547 */ /* 0x000fea000b800000 */
[----:B------:R-:W-:Y:S01]  /*58e0*/  ISETP.GE.U32.AND P0, PT, R2, 0x3, PT ;  /* 0x000000030200780c */ /* 0x000fe20003f06070 */
[----:B------:R-:W-:-:S12]  /*58f0*/  UISETP.NE.AND UP1, UPT, UR8, URZ, UPT ;  /* 0x000000ff0800728c */ /* 0x000fd8000bf25270 */
[----:B------:R-:W-:Y:S05]  /*5900*/  @!P0 BRA `(.L_x_239) ;  /* 0x0000000000308947 */ /* 0x000fea0003800000 */
[----:B------:R-:W-:-:S06]  /*5910*/  LEA R4, R15, UR12, 0x2 ;  /* 0x0000000c0f047c11 */ /* 0x000fcc000f8e10ff */
[----:B0-2---:R-:W2:Y:S01]  /*5920*/  LDL.128 R4, [R4] ;  /* 0x0000000004047983 */ /* 0x005ea20000100c00 */
[C---:B------:R-:W-:Y:S01]  /*5930*/  IMAD.WIDE.U32 R8, R15.reuse, 0x4, R30 ;  /* 0x000000040f087825 */ /* 0x040fe200078e001e */
[----:B------:R-:W-:-:S03]  /*5940*/  IADD3 R15, PT, PT, R15, 0x4, RZ ;  /* 0x000000040f0f7810 */ /* 0x000fc60007ffe0ff */
[C---:B--2---:R-:W-:Y:S01]  /*5950*/  FMUL R11, R22.reuse, R4 ;  /* 0x00000004160b7220 */ /* 0x044fe20000400000 */
[C---:B------:R-:W-:Y:S01]  /*5960*/  FMUL R5, R22.reuse, R5 ;  /* 0x0000000516057220 */ /* 0x040fe20000400000 */
[C---:B------:R-:W-:Y:S01]  /*5970*/  FMUL R13, R22.reuse, R6 ;  /* 0x00000006160d7220 */ /* 0x040fe20000400000 */
[----:B------:R-:W-:Y:S02]  /*5980*/  FMUL R7, R22, R7 ;  /* 0x0000000716077220 */ /* 0x000fe40000400000 */
[----:B------:R1:W-:Y:S04]  /*5990*/  STG.E desc[UR10][R8.64], R11 ;  /* 0x0000000b08007986 */ /* 0x0003e8000c10190a */
[----:B------:R1:W-:Y:S04]  /*59a0*/  STG.E desc[UR10][R8.64+0x4], R5 ;  /* 0x0000040508007986 */ /* 0x0003e8000c10190a */
[----:B------:R1:W-:Y:S04]  /*59b0*/  STG.E desc[UR10][R8.64+0x8], R13 ;  /* 0x0000080d08007986 */ /* 0x0003e8000c10190a */
[----:B------:R1:W-:Y:S02]  /*59c0*/  STG.E desc[UR10][R8.64+0xc], R7 ;  /* 0x00000c0708007986 */ /* 0x0003e4000c10190a */
.L_x_239:
[----:B------:R-:W-:Y:S05]  /*59d0*/  BRA.U !UP1, `(.L_x_237) ;  /* 0x00000001093c7547 */ /* 0x000fea000b800000 */
[----:B------:R-:W-:-:S05]  /*59e0*/  LEA R4, R15, UR12, 0x2 ;  /* 0x0000000c0f047c11 */ /* 0x000fca000f8e10ff */
[----:B012---:R-:W2:Y:S01]  /*59f0*/  LDL.64 R6, [R4] ;  /* 0x0000000004067983 */ /* 0x007ea20000100a00 */
[----:B------:R-:W-:-:S04]  /*5a00*/  IMAD.WIDE.U32 R30, R15, 0x4, R30 ;  /* 0x000000040f1e7825 */ /* 0x000fc800078e001e */
[----:B--2---:R-:W-:Y:S01]  /*5a10*/  FMUL R5, R22, R6 ;  /* 0x0000000616057220 */ /* 0x004fe20000400000 */
[----:B------:R-:W-:-:S04]  /*5a20*/  MOV R6, UR8 ;  /* 0x0000000800067c02 */ /* 0x000fc80008000f00 */
[----:B------:R4:W-:Y:S01]  /*5a30*/  STG.E desc[UR10][R30.64], R5 ;  /* 0x000000051e007986 */ /* 0x0009e2000c10190a */
[----:B------:R-:W-:-:S13]  /*5a40*/  ISETP.NE.AND P0, PT, R6, 0x1, PT ;  /* 0x000000010600780c */ /* 0x000fda0003f05270 */
[----:B----4-:R-:W-:Y:S05]  /*5a50*/  @!P0 BRA `(.L_x_237) ;  /* 0x00000000001c8947 */ /* 0x010fea0003800000 */
[----:B------:R-:W2:Y:S01]  /*5a60*/  LDL R5, [R4+0x8] ;  /* 0x0000080004057983 */ /* 0x000ea20000100800 */
[----:B------:R-:W-:Y:S02]  /*5a70*/  IMAD.U32 R6, RZ, RZ, UR8 ;  /* 0x00000008ff067e24 */ /* 0x000fe4000f8e00ff */
[----:B------:R-:W-:-:S03]  /*5a80*/  FMUL R7, R22, R7 ;  /* 0x0000000716077220 */ /* 0x000fc60000400000 */
[----:B------:R-:W-:Y:S02]  /*5a90*/  ISETP.NE.AND P0, PT, R6, 0x2, PT ;  /* 0x000000020600780c */ /* 0x000fe40003f05270 */
[----:B------:R4:W-:Y:S11]  /*5aa0*/  STG.E desc[UR10][R30.64+0x4], R7 ;  /* 0x000004071e007986 */ /* 0x0009f6000c10190a */
[----:B--2---:R-:W-:-:S05]  /*5ab0*/  @P0 FMUL R5, R22, R5 ;  /* 0x0000000516050220 */ /* 0x004fca0000400000 */
[----:B------:R4:W-:Y:S02]  /*5ac0*/  @P0 STG.E desc[UR10][R30.64+0x8], R5 ;  /* 0x000008051e000986 */ /* 0x0009e4000c10190a */
.L_x_237:
[----:B01--4-:R-:W0:Y:S01]  /*5ad0*/  LDC.64 R4, c[0x0][0x3a0] ;  /* 0x0000e800ff047b82 */ /* 0x013e220000000a00 */
[----:B------:R-:W-:Y:S01]  /*5ae0*/  FSETP.GT.AND P0, PT, R21, RZ, PT ;  /* 0x000000ff1500720b */ /* 0x000fe20003f04000 */
[----:B------:R-:W-:Y:S01]  /*5af0*/  BSSY.RECONVERGENT B2, `(.L_x_240) ;  /* 0x0000020000027945 */ /* 0x000fe20003800200 */
[----:B------:R-:W-:Y:S01]  /*5b00*/  MOV R7, 0xff800000 ;  /* 0xff80000000077802 */ /* 0x000fe20000000f00 */
[----:B0-----:R-:W-:-:S10]  /*5b10*/  IMAD.WIDE.U32 R4, R28, 0x4, R4 ;  /* 0x000000041c047825 */ /* 0x001fd400078e0004 */
[----:B------:R-:W-:Y:S05]  /*5b20*/  @!P0 BRA `(.L_x_241) ;  /* 0x0000000000708947 */ /* 0x000fea0003800000 */
[C---:B--2---:R-:W-:Y:S01]  /*5b30*/  FMUL R6, R21.reuse, 8388608 ;  /* 0x4b00000015067820 */ /* 0x044fe20000400000 */
[----:B------:R-:W-:Y:S01]  /*5b40*/  FSETP.GEU.AND P0, PT, R21, 1.175494350822287508e-38, PT ;  /* 0x008000001500780b */ /* 0x000fe20003f0e000 */
[----:B------:R-:W-:-:S03]  /*5b50*/  HFMA2 R11, -RZ, RZ, 1.5048828125, 33.21875 ;  /* 0x3e055027ff0b7431 */ /* 0x000fc600000001ff */
[----:B------:R-:W-:-:S04]  /*5b60*/  FSEL R6, R6, R21, !P0 ;  /* 0x0000001506067208 */ /* 0x000fc80004000000 */
[----:B------:R-:W-:-:S04]  /*5b70*/  IADD3 R7, PT, PT, R6, -0x3f2aaaab, RZ ;  /* 0xc0d5555506077810 */ /* 0x000fc80007ffe0ff */
[----:B------:R-:W-:-:S04]  /*5b80*/  LOP3.LUT R9, R7, 0xff800000, RZ, 0xc0, !PT ;  /* 0xff80000007097812 */ /* 0x000fc800078ec0ff */
[----:B------:R-:W-:Y:S01]  /*5b90*/  I2FP.F32.S32 R8, R9 ;  /* 0x0000000900087245 */ /* 0x000fe20000201400 */
[----:B------:R-:W-:Y:S01]  /*5ba0*/  IMAD.IADD R7, R6, 0x1, -R9 ;  /* 0x0000000106077824 */ /* 0x000fe200078e0a09 */
[----:B------:R-:W-:-:S03]  /*5bb0*/  MOV R9, 0x7f800000 ;  /* 0x7f80000000097802 */ /* 0x000fc60000000f00 */
[----:B------:R-:W-:-:S04]  /*5bc0*/  FADD R10, R7, -1 ;  /* 0xbf800000070a7421 */ /* 0x000fc80000000000 */
[----:B------:R-:W-:-:S04]  /*5bd0*/  FFMA R7, R10, -R11, 0.14084610342979431152 ;  /* 0x3e1039f60a077423 */ /* 0x000fc8000000080b */
[----:B------:R-:W-:-:S04]  /*5be0*/  FFMA R7, R10, R7, -0.12148627638816833496 ;  /* 0xbdf8cdcc0a077423 */ /* 0x000fc80000000007 */
[----:B------:R-:W-:-:S04]  /*5bf0*/  FFMA R7, R10, R7, 0.13980610668659210205 ;  /* 0x3e0f29550a077423 */ /* 0x000fc80000000007 */
[----:B------:R-:W-:-:S04]  /*5c00*/  FFMA R7, R10, R7, -0.16684235632419586182 ;  /* 0xbe2ad8b90a077423 */ /* 0x000fc80000000007 */
[----:B------:R-:W-:-:S04]  /*5c10*/  FFMA R7, R10, R7, 0.20012299716472625732 ;  /* 0x3e4ced0b0a077423 */ /* 0x000fc80000000007 */
[----:B------:R-:W-:-:S04]  /*5c20*/  FFMA R7, R10, R7, -0.24999669194221496582 ;  /* 0xbe7fff220a077423 */ /* 0x000fc80000000007 */
[----:B------:R-:W-:-:S04]  /*5c30*/  FFMA R7, R10, R7, 0.33333182334899902344 ;  /* 0x3eaaaa780a077423 */ /* 0x000fc80000000007 */
[----:B------:R-:W-:Y:S01]  /*5c40*/  FFMA R11, R10, R7, -0.5 ;  /* 0xbf0000000a0b7423 */ /* 0x000fe20000000007 */
[----:B------:R-:W-:Y:S02]  /*5c50*/  FSEL R7, RZ, -23, P0 ;  /* 0xc1b80000ff077808 */ /* 0x000fe40000000000 */
[----:B------:R-:W-:Y:S01]  /*5c60*/  ISETP.GT.U32.AND P0, PT, R6, 0x7f7fffff, PT ;  /* 0x7f7fffff0600780c */ /* 0x000fe20003f04070 */
[----:B------:R-:W-:Y:S02]  /*5c70*/  FMUL R11, R10, R11 ;  /* 0x0000000b0a0b7220 */ /* 0x000fe40000400000 */
[----:B------:R-:W-:Y:S02]  /*5c80*/  FFMA R7, R8, 1.1920928955078125e-07, R7 ;  /* 0x3400000008077823 */ /* 0x000fe40000000007 */
[----:B------:R-:W-:-:S04]  /*5c90*/  FFMA R10, R10, R11, R10 ;  /* 0x0000000b0a0a7223 */ /* 0x000fc8000000000a */
[----:B------:R-:W-:-:S04]  /*5ca0*/  FFMA R7, R7, 0.69314718246459960938, R10 ;  /* 0x3f31721807077823 */ /* 0x000fc8000000000a */
[C---:B------:R-:W-:Y:S01]  /*5cb0*/  @P0 FFMA R7, R6.reuse, R9, +INF ;  /* 0x7f80000006070423 */ /* 0x040fe20000000009 */
[----:B------:R-:W-:-:S04]  /*5cc0*/  FSETP.NEU.AND P0, PT, R6, RZ, PT ;  /* 0x000000ff0600720b */ /* 0x000fc80003f0d000 */
[----:B------:R-:W-:-:S05]  /*5cd0*/  FSEL R7, R7, -INF , P0 ;  /* 0xff80000007077808 */ /* 0x000fca0000000000 */
[----:B------:R-:W-:-:S07]  /*5ce0*/  FADD R7, R20, R7 ;  /* 0x0000000714077221 */ /* 0x000fce0000000000 */
.L_x_241:
[----:B------:R-:W-:Y:S05]  /*5cf0*/  BSYNC.RECONVERGENT B2 ;  /* 0x0000000000027941 */ /* 0x000fea0003800200 */
.L_x_240:
[----:B------:R0:W-:Y:S01]  /*5d00*/  STG.E desc[UR10][R4.64], R7 ;  /* 0x0000000704007986 */ /* 0x0001e2000c10190a */
[----:B------:R-:W-:Y:S05]  /*5d10*/  BRA `(.L_x_242) ;  /* 0x0000000000fc7947 */ /* 0x000fea0003800000 */
.L_x_216:
[----:B------:R-:W-:Y:S01]  /*5d20*/  UISETP.GE.U32.AND UP1, UPT, UR9, 0xf, UPT ;  /* 0x0000000f0900788c */ /* 0x000fe2000bf26070 */
[----:B------:R-:W-:-:S08]  /*5d30*/  IMAD.MOV.U32 R7, RZ, RZ, RZ ;  /* 0x000000ffff077224 */ /* 0x000fd000078e00ff */
[----:B------:R-:W-:Y:S05]  /*5d40*/  BRA.U !UP1, `(.L_x_243) ;  /* 0x0000000109587547 */ /* 0x000fea000b800000 */
[----:B------:R-:W-:-:S07]  /*5d50*/  HFMA2 R7, -RZ, RZ, 0, 0 ;  /* 0x00000000ff077431 */ /* 0x000fce00000001ff */
.L_x_244:
        /* <DEDUP_REMOVED lines=20> */
[----:B------:R-:W-:-:S07]  /*5ea0*/  IMAD.U32 R7, RZ, RZ, UR16 ;  /* 0x00000010ff077e24 */ /* 0x000fce000f8e00ff */
.L_x_243:
        /* <DEDUP_REMOVED lines=15> */
.L_x_246:
[----:B------:R-:W-:Y:S05]  /*5fa0*/  BRA.U !UP1, `(.L_x_245) ;  /* 0x0000000109487547 */ /* 0x000fea000b800000 */
[----:B------:R-:W-:Y:S01]  /*5fb0*/  ISETP.GE.U32.AND P0, PT, R2, 0x3, PT ;  /* 0x000000030200780c */ /* 0x000fe20003f06070 */
[----:B------:R-:W-:-:S12]  /*5fc0*/  UISETP.NE.AND UP1, UPT, UR8, URZ, UPT ;  /* 0x000000ff0800728c */ /* 0x000fd8000bf25270 */
        /* <DEDUP_REMOVED lines=16> */
.L_x_245:
[----:B012---:R-:W0:Y:S01]  /*60d0*/  LDC.64 R4, c[0x0][0x3a0] ;  /* 0x0000e800ff047b82 */ /* 0x007e220000000a00 */
[----:B------:R-:W-:Y:S01]  /*60e0*/  MOV R7, 0xff800000 ;  /* 0xff80000000077802 */ /* 0x000fe20000000f00 */
[----:B0-----:R-:W-:-:S05]  /*60f0*/  IMAD.WIDE.U32 R4, R28, 0x4, R4 ;  /* 0x000000041c047825 */ /* 0x001fca00078e0004 */
[----:B------:R1:W-:Y:S02]  /*6100*/  STG.E desc[UR10][R4.64], R7 ;  /* 0x0000000704007986 */ /* 0x0003e4000c10190a */
.L_x_242:
[----:B------:R-:W-:Y:S05]  /*6110*/  BSYNC.RECONVERGENT B1 ;  /* 0x0000000000017941 */ /* 0x000fea0003800200 */
.L_x_215:
[----:B------:R-:W-:-:S05]  /*6120*/  VIADD R28, R28, UR6 ;  /* 0x000000061c1c7c36 */ /* 0x000fca0008000000 */
[----:B------:R-:W-:-:S13]  /*6130*/  ISETP.GE.U32.AND P0, PT, R28, UR5, PT ;  /* 0x000000051c007c0c */ /* 0x000fda000bf06070 */
[----:B------:R-:W-:Y:S05]  /*6140*/  @!P0 BRA `(.L_x_247) ;  /* 0xffffffd000908947 */ /* 0x000fea000383ffff */
[----:B------:R-:W-:Y:S05]  /*6150*/  BSYNC.RECONVERGENT B0 ;  /* 0x0000000000007941 */ /* 0x000fea0003800200 */
.L_x_214:
[----:B------:R-:W-:Y:S05]  /*6160*/  EXIT ;  /* 0x000000000000794d */ /* 0x000fea0003800000 */
.L_x_182:
[----:B------:R-:W1:Y:S01]  /*6170*/  I2F.U32.RP R0, UR13 ;  /* 0x0000000d00007d06 */ /* 0x000e620008209000 */
[----:B------:R-:W-:Y:S01]  /*6180*/  IADD3 R5, PT, PT, RZ, -UR13, RZ ;  /* 0x8000000dff057c10 */ /* 0x000fe2000fffe0ff */
[----:B------:R-:W-:Y:S01]  /*6190*/  ULOP3.LUT UR9, UR8, 0xf, URZ, 0xc0, !UPT ;  /* 0x0000000f08097892 */ /* 0x000fe2000f8ec0ff */
[----:B------:R-:W-:Y:S01]  /*61a0*/  MOV R4, UR16 ;  /* 0x0000001000047c02 */ /* 0x000fe20008000f00 */
[----:B------:R-:W-:Y:S01]  /*61b0*/  BSSY.RECONVERGENT B0, `(.L_x_248) ;  /* 0x000043b000007945 */ /* 0x000fe20003800200 */
[----:B------:R-:W-:Y:S01]  /*61c0*/  ISETP.NE.U32.AND P2, PT, RZ, UR13, PT ;  /* 0x0000000dff007c0c */ /* 0x000fe2000bf45070 */
[----:B------:R-:W-:Y:S01]  /*61d0*/  ULOP3.LUT UR12, UR8, 0x7, URZ, 0xc0, !UPT ;  /* 0x00000007080c7892 */ /* 0x000fe2000f8ec0ff */
[----:B------:R-:W-:Y:S01]  /*61e0*/  IADD3 R21, PT, PT, R1, 0x400, RZ ;  /* 0x0000040001157810 */ /* 0x000fe20007ffe0ff */
[----:B------:R-:W-:Y:S01]  /*61f0*/  ULOP3.LUT UR4, UR8, 0xfffffff0, URZ, 0xc0, !UPT ;  /* 0xfffffff008047892 */ /* 0x000fe2000f8ec0ff */
[----:B------:R-:W2:Y:S01]  /*6200*/  LDCU.64 UR20, c[0x0][0x388] ;  /* 0x00007100ff1477ac */ /* 0x000ea20008000a00 */
[----:B------:R-:W-:Y:S01]  /*6210*/  ULOP3.LUT UR8, UR8, 0x3, URZ, 0xc0, !UPT ;  /* 0x0000000308087892 */ /* 0x000fe2000f8ec0ff */
[----:B-1----:R-:W1:Y:S02]  /*6220*/  MUFU.RCP R0, R0 ;  /* 0x0000000000007308 */ /* 0x002e640000001000 */
[----:B-1----:R-:W-:-:S02]  /*6230*/  IADD3 R2, PT, PT, R0, 0xffffffe, RZ ;  /* 0x0ffffffe00027810 */ /* 0x002fc40007ffe0ff */
[----:B------:R-:W-:-:S04]  /*6240*/  MOV R0, UR16 ;  /* 0x0000001000007c02 */ /* 0x000fc80008000f00 */
[----:B------:R1:W3:Y:S02]  /*6250*/  F2I.FTZ.U32.TRUNC.NTZ R3, R2 ;  /* 0x0000000200037305 */ /* 0x0002e4000021f000 */
[----:B-1----:R-:W-:Y:S02]  /*6260*/  IMAD.MOV.U32 R2, RZ, RZ, RZ ;  /* 0x000000ffff027224 */ /* 0x002fe400078e00ff */
[----:B---3--:R-:W-:-:S04]  /*6270*/  IMAD R5, R5, R3, RZ ;  /* 0x0000000305057224 */ /* 0x008fc800078e02ff */
[----:B------:R-:W-:-:S06]  /*6280*/  IMAD.HI.U32 R5, R3, R5, R2 ;  /* 0x0000000503057227 */ /* 0x000fcc00078e0002 */
[----:B------:R-:W-:-:S05]  /*6290*/  IMAD.HI.U32 R5, R5, UR16, RZ ;  /* 0x0000001005057c27 */ /* 0x000fca000f8e00ff */
[----:B------:R-:W-:-:S05]  /*62a0*/  IADD3 R3, PT, PT, -R5, RZ, RZ ;  /* 0x000000ff05037210 */ /* 0x000fca0007ffe1ff */
[----:B------:R-:W-:-:S05]  /*62b0*/  IMAD R3, R3, UR13, R4 ;  /* 0x0000000d03037c24 */ /* 0x000fca000f8e0204 */
[----:B------:R-:W-:-:S13]  /*62c0*/  ISETP.GE.U32.AND P0, PT, R3, UR13, PT ;  /* 0x0000000d03007c0c */ /* 0x000fda000bf06070 */
[----:B------:R-:W-:Y:S01]  /*62d0*/  @P0 VIADD R3, R3, -UR13 ;  /* 0x8000000d03030c36 */ /* 0x000fe20008000000 */
[----:B------:R-:W-:Y:S02]  /*62e0*/  @P0 IADD3 R5, PT, PT, R5, 0x1, RZ ;  /* 0x0000000105050810 */ /* 0x000fe40007ffe0ff */
[----:B------:R-:W-:Y:S02]  /*62f0*/  ISETP.LT.U32.AND P0, PT, R0, UR13, PT ;  /* 0x0000000d00007c0c */ /* 0x000fe4000bf01070 */
[----:B------:R-:W-:Y:S02]  /*6300*/  ISETP.GE.U32.AND P1, PT, R3, UR13, PT ;  /* 0x0000000d03007c0c */ /* 0x000fe4000bf26070 */
[----:B------:R-:W-:-:S05]  /*6310*/  MOV R0, UR9 ;  /* 0x0000000900007c02 */ /* 0x000fca0008000f00 */
[----:B------:R-:W-:-:S06]  /*6320*/  VIADD R0, R0, 0xffffffff ;  /* 0xffffffff00007836 */ /* 0x000fcc0000000000 */
[----:B------:R-:W-:Y:S01]  /*6330*/  @P1 VIADD R5, R5, 0x1 ;  /* 0x0000000105051836 */ /* 0x000fe20000000000 */
[----:B------:R-:W-:-:S04]  /*6340*/  @!P2 LOP3.LUT R5, RZ, UR13, RZ, 0x33, !PT ;  /* 0x0000000dff05ac12 */ /* 0x000fc8000f8e33ff */
[----:B--2---:R-:W-:-:S07]  /*6350*/  SEL R2, R5, 0x1, !P0 ;  /* 0x0000000105027807 */ /* 0x004fce0004000000 */
.L_x_292:
[----:B-1----:R-:W1:Y:S01]  /*6360*/  LDCU UR7, c[0x0][0x3b4] ;  /* 0x00007680ff0777ac */ /* 0x002e620008000800 */
[----:B-----5:R-:W-:Y:S01]  /*6370*/  IMAD.MOV.U32 R26, RZ, RZ, RZ ;  /* 0x000000ffff1a7224 */ /* 0x020fe200078e00ff */
[----:B--2---:R-:W2:Y:S01]  /*6380*/  LDCU.64 UR14, c[0x0][0x3a8] ;  /* 0x00007500ff0e77ac */ /* 0x004ea20008000a00 */
[----:B---3--:R-:W3:Y:S01]  /*6390*/  LDCU.64 UR16, c[0x0][0x380] ;  /* 0x00007000ff1077ac */ /* 0x008ee20008000a00 */
[----:B----4-:R-:W4:Y:S01]  /*63a0*/  LDCU.64 UR18, c[0x0][0x398] ;  /* 0x00007300ff1277ac */ /* 0x010f220008000a00 */
[----:B01----:R-:W1:Y:S01]  /*63b0*/  I2F.U32.RP R7, UR7 ;  /* 0x0000000700077d06 */ /* 0x003e620008209000 */
[----:B------:R-:W-:Y:S02]  /*63c0*/  ISETP.NE.U32.AND P3, PT, RZ, UR7, PT ;  /* 0x00000007ff007c0c */ /* 0x000fe4000bf65070 */
[----:B--2---:R-:W-:Y:S01]  /*63d0*/  ISETP.NE.U32.AND P0, PT, RZ, UR14, PT ;  /* 0x0000000eff007c0c */ /* 0x004fe2000bf05070 */
[----:B------:R-:W2:Y:S03]  /*63e0*/  LDCU UR14, c[0x0][0x3c4] ;  /* 0x00007880ff0e77ac */ /* 0x000ea60008000800 */
[----:B------:R-:W-:Y:S01]  /*63f0*/  ISETP.NE.AND.EX P0, PT, RZ, UR15, PT, P0 ;  /* 0x0000000fff007c0c */ /* 0x000fe2000bf05300 */
[----:B------:R-:W3:Y:S01]  /*6400*/  LDCU UR15, c[0x0][0x3cc] ;  /* 0x00007980ff0f77ac */ /* 0x000ee20008000800 */
[----:B-1----:R-:W1:Y:S11]  /*6410*/  MUFU.RCP R7, R7 ;  /* 0x0000000700077308 */ /* 0x002e760000001000 */
[----:B------:R-:W0:Y:S01]  /*6420*/  @P0 LDC.64 R8, c[0x0][0x3a8] ;  /* 0x0000ea00ff080b82 */ /* 0x000e220000000a00 */
[----:B-1----:R-:W-:-:S04]  /*6430*/  IADD3 R4, PT, PT, R7, 0xffffffe, RZ ;  /* 0x0ffffffe07047810 */ /* 0x002fc80007ffe0ff */
[----:B------:R1:W4:Y:S02]  /*6440*/  F2I.FTZ.U32.TRUNC.NTZ R5, R4 ;  /* 0x0000000400057305 */ /* 0x000324000021f000 */
[----:B-1----:R-:W-:Y:S01]  /*6450*/  IMAD.MOV.U32 R4, RZ, RZ, RZ ;  /* 0x000000ffff047224 */ /* 0x002fe200078e00ff */
[----:B----4-:R-:W-:-:S05]  /*6460*/  IADD3 R3, PT, PT, RZ, -R5, RZ ;  /* 0x80000005ff037210 */ /* 0x010fca0007ffe0ff */
[----:B------:R-:W-:-:S04]  /*6470*/  IMAD R3, R3, UR7, RZ ;  /* 0x0000000703037c24 */ /* 0x000fc8000f8e02ff */
[----:B------:R-:W-:Y:S02]  /*6480*/  IMAD.HI.U32 R3, R5, R3, R4 ;  /* 0x0000000305037227 */ /* 0x000fe400078e0004 */
[----:B------:R-:W1:Y:S04]  /*6490*/  LDC.64 R4, c[0x0][0x3b8] ;  /* 0x0000ee00ff047b82 */ /* 0x000e680000000a00 */
[----:B------:R-:W-:-:S05]  /*64a0*/  IMAD.HI.U32 R6, R3, R28, RZ ;  /* 0x0000001c03067227 */ /* 0x000fca00078e00ff */
[----:B------:R-:W-:-:S05]  /*64b0*/  IADD3 R3, PT, PT, -R6, RZ, RZ ;  /* 0x000000ff06037210 */ /* 0x000fca0007ffe1ff */
[----:B------:R-:W-:-:S05]  /*64c0*/  IMAD R3, R3, UR7, R28 ;  /* 0x0000000703037c24 */ /* 0x000fca000f8e021c */
[----:B------:R-:W-:-:S13]  /*64d0*/  ISETP.GE.U32.AND P1, PT, R3, UR7, PT ;  /* 0x0000000703007c0c */ /* 0x000fda000bf26070 */
[----:B------:R-:W-:Y:S01]  /*64e0*/  @P1 IADD3 R3, PT, PT, R3, -UR7, RZ ;  /* 0x8000000703031c10 */ /* 0x000fe2000fffe0ff */
[----:B------:R-:W-:-:S03]  /*64f0*/  @P1 VIADD R6, R6, 0x1 ;  /* 0x0000000106061836 */ /* 0x000fc60000000000 */
[----:B------:R-:W-:Y:S02]  /*6500*/  ISETP.GE.U32.AND P2, PT, R3, UR7, PT ;  /* 0x0000000703007c0c */ /* 0x000fe4000bf46070 */
[----:B-1----:R-:W1:Y:S11]  /*6510*/  I2F.U32.RP R3, R5 ;  /* 0x0000000500037306 */ /* 0x002e760000209000 */
[----:B------:R-:W-:-:S02]  /*6520*/  @P2 IADD3 R6, PT, PT, R6, 0x1, RZ ;  /* 0x0000000106062810 */ /* 0x000fc40007ffe0ff */
[----:B------:R-:W-:Y:S01]  /*6530*/  @!P3 LOP3.LUT R6, RZ, UR7, RZ, 0x33, !PT ;  /* 0x00000007ff06bc12 */ /* 0x000fe2000f8e33ff */
[----:B-1----:R-:W1:Y:S03]  /*6540*/  MUFU.RCP R3, R3 ;  /* 0x0000000300037308 */ /* 0x002e660000001000 */
[----:B------:R-:W-:-:S05]  /*6550*/  IADD3 R7, PT, PT, -R6, RZ, RZ ;  /* 0x000000ff06077210 */ /* 0x000fca0007ffe1ff */
[----:B------:R-:W-:Y:S01]  /*6560*/  IMAD R7, R7, UR7, R28 ;  /* 0x0000000707077c24 */ /* 0x000fe2000f8e021c */
[----:B------:R-:W-:Y:S01]  /*6570*/  ISETP.NE.U32.AND P2, PT, R5, RZ, PT ;  /* 0x000000ff0500720c */ /* 0x000fe20003f45070 */
[----:B------:R-:W4:Y:S02]  /*6580*/  LDCU UR7, c[0x0][0x3d8] ;  /* 0x00007b00ff0777ac */ /* 0x000f240008000800 */
[----:B0-----:R-:W-:-:S05]  /*6590*/  @P0 IMAD.WIDE.U32 R8, R7, 0x4, R8 ;  /* 0x0000000407080825 */ /* 0x001fca00078e0008 */
[----:B------:R0:W5:Y:S01]  /*65a0*/  @P0 LDG.E.CONSTANT R26, desc[UR10][R8.64] ;  /* 0x0000000a081a0981 */ /* 0x000162000c1e9900 */
[----:B-1----:R-:W-:Y:S01]  /*65b0*/  IADD3 R10, PT, PT, R3, 0xffffffe, RZ ;  /* 0x0ffffffe030a7810 */ /* 0x002fe20007ffe0ff */
[----:B------:R-:W-:Y:S03]  /*65c0*/  BSSY.RECONVERGENT B1, `(.L_x_249) ;  /* 0x00003f6000017945 */ /* 0x000fe60003800200 */
[----:B------:R1:W2:Y:S02]  /*65d0*/  F2I.FTZ.U32.TRUNC.NTZ R11, R10 ;  /* 0x0000000a000b7305 */ /* 0x0002a4000021f000 */
[----:B-1----:R-:W-:Y:S01]  /*65e0*/  IMAD.MOV.U32 R10, RZ, RZ, RZ ;  /* 0x000000ffff0a7224 */ /* 0x002fe200078e00ff */
[----:B--2---:R-:W-:-:S05]  /*65f0*/  IADD3 R12, PT, PT, RZ, -R11, RZ ;  /* 0x8000000bff0c7210 */ /* 0x004fca0007ffe0ff */
[----:B------:R-:W-:-:S04]  /*6600*/  IMAD R13, R12, R5, RZ ;  /* 0x000000050c0d7224 */ /* 0x000fc800078e02ff */
[----:B------:R-:W-:Y:S02]  /*6610*/  IMAD.HI.U32 R13, R11, R13, R10 ;  /* 0x0000000d0b0d7227 */ /* 0x000fe400078e000a */
[----:B------:R-:W1:Y:S04]  /*6620*/  LDC R10, c[0x0][0x3c0] ;  /* 0x0000f000ff0a7b82 */ /* 0x000e680000000800 */
[----:B------:R-:W-:-:S05]  /*6630*/  IMAD.HI.U32 R27, R13, R6, RZ ;  /* 0x000000060d1b7227 */ /* 0x000fca00078e00ff */
[----:B0-----:R-:W-:-:S05]  /*6640*/  IADD3 R8, PT, PT, -R27, RZ, RZ ;  /* 0x000000ff1b087210 */ /* 0x001fca0007ffe1ff */
[----:B------:R-:W-:-:S05]  /*6650*/  IMAD R8, R5, R8, R6 ;  /* 0x0000000805087224 */ /* 0x000fca00078e0206 */
[----:B------:R-:W-:-:S13]  /*6660*/  ISETP.GE.U32.AND P0, PT, R8, R5, PT ;  /* 0x000000050800720c */ /* 0x000fda0003f06070 */
[-C--:B------:R-:W-:Y:S02]  /*6670*/  @P0 IADD3 R8, PT, PT, R8, -R5.reuse, RZ ;  /* 0x8000000508080210 */ /* 0x080fe40007ffe0ff */
[----:B------:R-:W-:Y:S02]  /*6680*/  @P0 IADD3 R27, PT, PT, R27, 0x1, RZ ;  /* 0x000000011b1b0810 */ /* 0x000fe40007ffe0ff */
[----:B------:R-:W-:Y:S01]  /*6690*/  ISETP.GE.U32.AND P1, PT, R8, R5, PT ;  /* 0x000000050800720c */ /* 0x000fe20003f26070 */
[----:B------:R-:W-:-:S12]  /*66a0*/  IMAD R8, R7, R4, RZ ;  /* 0x0000000407087224 */ /* 0x000fd800078e02ff */
[----:B------:R-:W-:Y:S01]  /*66b0*/  @P1 VIADD R27, R27, 0x1 ;  /* 0x000000011b1b1836 */ /* 0x000fe20000000000 */
[----:B------:R-:W-:Y:S02]  /*66c0*/  @!P2 LOP3.LUT R27, RZ, R5, RZ, 0x33, !PT ;  /* 0x00000005ff1ba212 */ /* 0x000fe400078e33ff */
[----:B------:R-:W-:Y:S02]  /*66d0*/  PLOP3.LUT P2, PT, PT, PT, UP0, 0x80, 0x8 ;  /* 0x000000000008781c */ /* 0x000fe40003f4f008 */
[----:B------:R-:W-:-:S05]  /*66e0*/  IADD3 R3, PT, PT, -R27, RZ, RZ ;  /* 0x000000ff1b037210 */ /* 0x000fca0007ffe1ff */
[----:B------:R-:W-:Y:S02]  /*66f0*/  IMAD R20, R5, R3, R6 ;  /* 0x0000000305147224 */ /* 0x000fe400078e0206 */
[----:B------:R-:W-:-:S03]  /*6700*/  IMAD R3, R6, UR14, RZ ;  /* 0x0000000e06037c24 */ /* 0x000fc6000f8e02ff */
[----:B-1----:R-:W-:Y:S01]  /*6710*/  IADD3 R9, PT, PT, R20, R10, -R5 ;  /* 0x0000000a14097210 */ /* 0x002fe20007ffe805 */
[----:B---3--:R-:W-:Y:S01]  /*6720*/  IMAD R5, R6, UR15, RZ ;  /* 0x0000000f06057c24 */ /* 0x008fe2000f8e02ff */
[----:B------:R-:W-:Y:S02]  /*6730*/  IADD3 R6, P0, PT, R3, R8, RZ ;  /* 0x0000000803067210 */ /* 0x000fe40007f1e0ff */
[----:B------:R-:W-:Y:S02]  /*6740*/  VIADDMNMX.U32 R9, R9, 0x1, R10, PT ;  /* 0x0000000109097846 */ /* 0x000fe4000380000a */
[----:B------:R-:W-:Y:S02]  /*6750*/  IADD3 R8, P1, PT, R8, R5, RZ ;  /* 0x0000000508087210 */ /* 0x000fe40007f3e0ff */
[----:B------:R-:W-:Y:S01]  /*6760*/  SEL R3, R9, R10, P2 ;  /* 0x0000000a09037207 */ /* 0x000fe20001000000 */
[----:B------:R-:W-:Y:S01]  /*6770*/  IMAD.U32 R10, RZ, RZ, UR12 ;  /* 0x0000000cff0a7e24 */ /* 0x000fe2000f8e00ff */
[----:B------:R-:W-:-:S02]  /*6780*/  IADD3.X R5, PT, PT, RZ, RZ, RZ, P0, !PT ;  /* 0x000000ffff057210 */ /* 0x000fc400007fe4ff */
[----:B------:R-:W-:Y:S02]  /*6790*/  ISETP.NE.AND P0, PT, R3, RZ, PT ;  /* 0x000000ff0300720c */ /* 0x000fe40003f05270 */
[----:B------:R-:W-:Y:S02]  /*67a0*/  IADD3.X R9, PT, PT, RZ, RZ, RZ, P1, !PT ;  /* 0x000000ffff097210 */ /* 0x000fe40000ffe4ff */
[----:B------:R-:W-:Y:S02]  /*67b0*/  LEA R32, P1, R6, UR16, 0x2 ;  /* 0x0000001006207c11 */ /* 0x000fe4000f8210ff */
[----:B------:R-:W-:Y:S02]  /*67c0*/  LEA R30, P2, R8, UR18, 0x2 ;  /* 0x00000012081e7c11 */ /* 0x000fe4000f8410ff */
[----:B------:R-:W-:Y:S02]  /*67d0*/  LEA.HI.X R33, R6, UR17, R5, 0x2, P1 ;  /* 0x0000001106217c11 */ /* 0x000fe400088f1405 */
[----:B------:R-:W-:-:S02]  /*67e0*/  LEA.HI.X R31, R8, UR19, R9, 0x2, P2 ;  /* 0x00000013081f7c11 */ /* 0x000fc400090f1409 */
[----:B----4-:R-:W-:Y:S02]  /*67f0*/  IADD3 R20, PT, PT, R20, UR7, RZ ;  /* 0x0000000714147c10 */ /* 0x010fe4000fffe0ff */
[----:B------:R-:W-:Y:S01]  /*6800*/  IADD3 R5, PT, PT, R10, -0x1, RZ ;  /* 0xffffffff0a057810 */ /* 0x000fe20007ffe0ff */
[----:B------:R-:W-:Y:S06]  /*6810*/  @P0 BRA `(.L_x_250) ;  /* 0x0000000400040947 */ /* 0x000fec0003800000 */
[----:B------:R-:W-:-:S07]  /*6820*/  HFMA2 R3, -RZ, RZ, 0, 0 ;  /* 0x00000000ff037431 */ /* 0x000fce00000001ff */
.L_x_251:
[----:B0-----:R-:W-:-:S04]  /*6830*/  IMAD.WIDE.U32 R6, R3, 0x4, R30 ;  /* 0x0000000403067825 */ /* 0x001fc800078e001e */
[----:B------:R-:W-:Y:S01]  /*6840*/  IMAD.MOV.U32 R4, RZ, RZ, R3 ;  /* 0x000000ffff047224 */ /* 0x000fe200078e0003 */
[----:B------:R0:W-:Y:S01]  /*6850*/  STG.E desc[UR10][R6.64], RZ ;  /* 0x000000ff06007986 */ /* 0x0001e2000c10190a */
[----:B------:R-:W-:-:S03]  /*6860*/  IADD3 R3, PT, PT, R3, 0x10, RZ ;  /* 0x0000001003037810 */ /* 0x000fc60007ffe0ff */
        /* <DEDUP_REMOVED lines=32> */
.L_x_253:
[----:B------:R-:W-:Y:S05]  /*6a70*/  BRA.U !UP1, `(.L_x_252) ;  /* 0x0000000109487547 */ /* 0x000fea000b800000 */
[----:B------:R-:W-:Y:S01]  /*6a80*/  ISETP.GE.U32.AND P0, PT, R5, 0x3, PT ;  /* 0x000000030500780c */ /* 0x000fe20003f06070 */
[----:B------:R-:W-:-:S12]  /*6a90*/  UISETP.NE.AND UP1, UPT, UR8, URZ, UPT ;  /* 0x000000ff0800728c */ /* 0x000fd8000bf25270 */
[----:B------:R-:W-:-:S04]  /*6aa0*/  @P0 IMAD.WIDE.U32 R4, R3, 0x4, R30 ;  /* 0x0000000403040825 */ /* 0x000fc800078e001e */
        /* <DEDUP_REMOVED lines=15> */
.L_x_252:
[----:B------:R-:W4:Y:S02]  /*6ba0*/  LDCU.64 UR14, c[0x0][0x3a0] ;  /* 0x00007400ff0e77ac */ /* 0x000f240008000a00 */
[----:B----4-:R-:W-:-:S04]  /*6bb0*/  UISETP.NE.U32.AND UP1, UPT, UR14, URZ, UPT ;  /* 0x000000ff0e00728c */ /* 0x010fc8000bf25070 */
[----:B------:R-:W-:-:S09]  /*6bc0*/  UISETP.NE.AND.EX UP1, UPT, UR15, URZ, UPT, UP1 ;  /* 0x000000ff0f00728c */ /* 0x000fd2000bf25310 */
[----:B------:R-:W-:Y:S05]  /*6bd0*/  BRA.U !UP1, `(.L_x_254) ;  /* 0x0000003909507547 */ /* 0x000fea000b800000 */
[----:B--2---:R-:W2:Y:S01]  /*6be0*/  LDC.64 R4, c[0x0][0x3a0] ;  /* 0x0000e800ff047b82 */ /* 0x004ea20000000a00 */
[----:B------:R-:W-:Y:S01]  /*6bf0*/  MOV R3, 0xff800000 ;  /* 0xff80000000037802 */ /* 0x000fe20000000f00 */
[----:B--2---:R-:W-:-:S05]  /*6c00*/  IMAD.WIDE.U32 R4, R28, 0x4, R4 ;  /* 0x000000041c047825 */ /* 0x004fca00078e0004 */
[----:B------:R4:W-:Y:S01]  /*6c10*/  STG.E desc[UR10][R4.64], R3 ;  /* 0x0000000304007986 */ /* 0x0009e2000c10190a */
[----:B------:R-:W-:Y:S05]  /*6c20*/  BRA `(.L_x_254) ;  /* 0x00000038003c7947 */ /* 0x000fea0003800000 */
.L_x_250:
[----:B------:R-:W0:Y:S01]  /*6c30*/  I2F.U32.RP R10, R2 ;  /* 0x00000002000a7306 */ /* 0x000e220000209000 */
[----:B------:R-:W-:Y:S01]  /*6c40*/  IADD3 R11, PT, PT, RZ, -R2, RZ ;  /* 0x80000002ff0b7210 */ /* 0x000fe20007ffe0ff */
[----:B------:R-:W-:Y:S01]  /*6c50*/  BSSY.RECONVERGENT B2, `(.L_x_255) ;  /* 0x00000ab000027945 */ /* 0x000fe20003800200 */
[----:B------:R-:W-:Y:S02]  /*6c60*/  ISETP.NE.U32.AND P2, PT, R2, RZ, PT ;  /* 0x000000ff0200720c */ /* 0x000fe40003f45070 */
[----:B------:R-:W-:-:S03]  /*6c70*/  MOV R25, 0xff800000 ;  /* 0xff80000000197802 */ /* 0x000fc60000000f00 */
[----:B0-----:R-:W0:Y:S02]  /*6c80*/  MUFU.RCP R10, R10 ;  /* 0x0000000a000a7308 */ /* 0x001e240000001000 */
[----:B0-----:R-:W-:Y:S02]  /*6c90*/  VIADD R8, R10, 0xffffffe ;  /* 0x0ffffffe0a087836 */ /* 0x001fe40000000000 */
[----:B------:R-:W-:-:S04]  /*6ca0*/  HFMA2 R10, -RZ, RZ, 0, 0 ;  /* 0x00000000ff0a7431 */ /* 0x000fc800000001ff */
[----:B------:R0:W1:Y:S02]  /*6cb0*/  F2I.FTZ.U32.TRUNC.NTZ R9, R8 ;  /* 0x0000000800097305 */ /* 0x000064000021f000 */
[----:B0-----:R-:W-:Y:S02]  /*6cc0*/  HFMA2 R8, -RZ, RZ, 0, 0 ;  /* 0x00000000ff087431 */ /* 0x001fe400000001ff */
[----:B-1----:R-:W-:-:S04]  /*6cd0*/  IMAD R11, R11, R9, RZ ;  /* 0x000000090b0b7224 */ /* 0x002fc800078e02ff */
[----:B------:R-:W-:-:S06]  /*6ce0*/  IMAD.HI.U32 R6, R9, R11, R8 ;  /* 0x0000000b09067227 */ /* 0x000fcc00078e0008 */
[----:B------:R-:W-:-:S05]  /*6cf0*/  IMAD.HI.U32 R9, R6, R7, RZ ;  /* 0x0000000706097227 */ /* 0x000fca00078e00ff */
[----:B------:R-:W-:-:S05]  /*6d00*/  IADD3 R6, PT, PT, -R9, RZ, RZ ;  /* 0x000000ff09067210 */ /* 0x000fca0007ffe1ff */
[----:B------:R-:W-:Y:S01]  /*6d10*/  IMAD R7, R2, R6, R7 ;  /* 0x0000000602077224 */ /* 0x000fe200078e0207 */
[----:B------:R-:W-:-:S04]  /*6d20*/  MOV R6, UR13 ;  /* 0x0000000d00067c02 */ /* 0x000fc80008000f00 */
[----:B------:R-:W-:-:S13]  /*6d30*/  ISETP.GE.U32.AND P0, PT, R7, R2, PT ;  /* 0x000000020700720c */ /* 0x000fda0003f06070 */
[----:B------:R-:W-:Y:S01]  /*6d40*/  @P0 IMAD.IADD R7, R7, 0x1, -R2 ;  /* 0x0000000107070824 */ /* 0x000fe200078e0a02 */
[----:B------:R-:W-:-:S04]  /*6d50*/  @P0 IADD3 R9, PT, PT, R9, 0x1, RZ ;  /* 0x0000000109090810 */ /* 0x000fc80007ffe0ff */
[----:B------:R-:W-:-:S13]  /*6d60*/  ISETP.GE.U32.AND P1, PT, R7, R2, PT ;  /* 0x000000020700720c */ /* 0x000fda0003f26070 */
[----:B------:R-:W-:Y:S02]  /*6d70*/  @P1 IADD3 R9, PT, PT, R9, 0x1, RZ ;  /* 0x0000000109091810 */ /* 0x000fe40007ffe0ff */
[----:B------:R-:W-:-:S04]  /*6d80*/  @!P2 LOP3.LUT R9, RZ, R2, RZ, 0x33, !PT ;  /* 0x00000002ff09a212 */ /* 0x000fc800078e33ff */
[----:B------:R-:W-:-:S13]  /*6d90*/  ISETP.GE.U32.AND P0, PT, R9, UR13, PT ;  /* 0x0000000d09007c0c */ /* 0x000fda000bf06070 */
[----:B------:R-:W-:-:S04]  /*6da0*/  @P0 VIADD R9, R6, 0xffffffff ;  /* 0xffffffff06090836 */ /* 0x000fc80000000000 */
[----:B------:R-:W-:-:S07]  /*6db0*/  IMAD R4, R9, R4, RZ ;  /* 0x0000000409047224 */ /* 0x000fce00078e02ff */
.L_x_260:
[----:B------:R-:W0:Y:S01]  /*6dc0*/  LDCU UR7, c[0x0][0x3c0] ;  /* 0x00007800ff0777ac */ /* 0x000e220008000800 */
[----:B------:R-:W-:Y:S01]  /*6dd0*/  MOV R14, RZ ;  /* 0x000000ff000e7202 */ /* 0x000fe20000000f00 */
[----:B------:R-:W-:Y:S01]  /*6de0*/  IMAD.MOV.U32 R13, RZ, RZ, RZ ;  /* 0x000000ffff0d7224 */ /* 0x000fe200078e00ff */
[----:B------:R-:W1:Y:S01]  /*6df0*/  LDCU UR14, c[0x0][0x3c8] ;  /* 0x00007900ff0e77ac */ /* 0x000e620008000800 */
[----:B0-----:R-:W-:-:S04]  /*6e00*/  IMAD R6, R27, UR7, R10 ;  /* 0x000000071b067c24 */ /* 0x001fc8000f8e020a */
[----:B-1----:R-:W-:-:S05]  /*6e10*/  IMAD R11, R6, UR14, RZ ;  /* 0x0000000e060b7c24 */ /* 0x002fca000f8e02ff */
[----:B------:R-:W-:-:S04]  /*6e20*/  IADD3 R11, P0, PT, R11, R4, RZ ;  /* 0x000000040b0b7210 */ /* 0x000fc80007f1e0ff */
[----:B------:R-:W-:-:S09]  /*6e30*/  IADD3.X R12, PT, PT, RZ, RZ, RZ, P0, !PT ;  /* 0x000000ffff0c7210 */ /* 0x000fd200007fe4ff */
.L_x_256:
[C---:B------:R-:W-:Y:S01]  /*6e40*/  IADD3 R7, P0, PT, R13.reuse, R11, RZ ;  /* 0x0000000b0d077210 */ /* 0x040fe20007f1e0ff */
[----:B------:R-:W-:-:S03]  /*6e50*/  IMAD.WIDE.U32 R8, R13, 0x4, R32 ;  /* 0x000000040d087825 */ /* 0x000fc600078e0020 */
[----:B------:R-:W-:Y:S02]  /*6e60*/  IADD3.X R16, PT, PT, RZ, R12, RZ, P0, !PT ;  /* 0x0000000cff107210 */ /* 0x000fe400007fe4ff */
[C---:B------:R-:W-:Y:S01]  /*6e70*/  LEA R6, P0, R7.reuse, UR20, 0x2 ;  /* 0x0000001407067c11 */ /* 0x040fe2000f8010ff */
[----:B------:R-:W2:Y:S03]  /*6e80*/  LDG.E.CONSTANT R17, desc[UR10][R8.64] ;  /* 0x0000000a08117981 */ /* 0x000ea6000c1e9900 */
[----:B------:R-:W-:Y:S01]  /*6e90*/  LEA.HI.X R7, R7, UR21, R16, 0x2, P0 ;  /* 0x0000001507077c11 */ /* 0x000fe200080f1410 */
[----:B------:R-:W3:Y:S04]  /*6ea0*/  LDG.E.CONSTANT R22, desc[UR10][R8.64+0x4] ;  /* 0x0000040a08167981 */ /* 0x000ee8000c1e9900 */
[----:B------:R-:W2:Y:S04]  /*6eb0*/  LDG.E.CONSTANT R18, desc[UR10][R6.64] ;  /* 0x0000000a06127981 */ /* 0x000ea8000c1e9900 */
[----:B------:R-:W3:Y:S04]  /*6ec0*/  LDG.E.CONSTANT R19, desc[UR10][R6.64+0x4] ;  /* 0x0000040a06137981 */ /* 0x000ee8000c1e9900 */
[----:B------:R-:W4:Y:S04]  /*6ed0*/  LDG.E.CONSTANT R24, desc[UR10][R8.64+0x8] ;  /* 0x0000080a08187981 */ /* 0x000f28000c1e9900 */
[----:B------:R-:W4:Y:S04]  /*6ee0*/  LDG.E.CONSTANT R23, desc[UR10][R6.64+0x8] ;  /* 0x0000080a06177981 */ /* 0x000f28000c1e9900 */
[----:B------:R-:W4:Y:S04]  /*6ef0*/  LDG.E.CONSTANT R15, desc[UR10][R8.64+0xc] ;  /* 0x00000c0a080f7981 */ /* 0x000f28000c1e9900 */
[----:B------:R-:W4:Y:S04]  /*6f00*/  LDG.E.CONSTANT R16, desc[UR10][R6.64+0xc] ;  /* 0x00000c0a06107981 */ /* 0x000f28000c1e9900 */
[----:B------:R-:W4:Y:S01]  /*6f10*/  LDG.E.CONSTANT R29, desc[UR10][R8.64+0x24] ;  /* 0x0000240a081d7981 */ /* 0x000f22000c1e9900 */
[----:B--2---:R-:W-:-:S03]  /*6f20*/  FFMA R17, R17, R18, R14 ;  /* 0x0000001211117223 */ /* 0x004fc6000000000e */
[----:B------:R-:W2:Y:S01]  /*6f30*/  LDG.E.CONSTANT R14, desc[UR10][R6.64+0x10] ;  /* 0x0000100a060e7981 */ /* 0x000ea2000c1e9900 */
[----:B---3--:R-:W-:-:S03]  /*6f40*/  FFMA R19, R22, R19, R17 ;  /* 0x0000001316137223 */ /* 0x008fc60000000011 */
[----:B------:R-:W2:Y:S04]  /*6f50*/  LDG.E.CONSTANT R17, desc[UR10][R8.64+0x10] ;  /* 0x0000100a08117981 */ /* 0x000ea8000c1e9900 */
[----:B------:R-:W3:Y:S01]  /*6f60*/  LDG.E.CONSTANT R22, desc[UR10][R6.64+0x14] ;  /* 0x0000140a06167981 */ /* 0x000ee2000c1e9900 */
[----:B----4-:R-:W-:-:S03]  /*6f70*/  FFMA R24, R24, R23, R19 ;  /* 0x0000001718187223 */ /* 0x010fc60000000013 */
[----:B------:R-:W3:Y:S04]  /*6f80*/  LDG.E.CONSTANT R23, desc[UR10][R8.64+0x14] ;  /* 0x0000140a08177981 */ /* 0x000ee8000c1e9900 */
[----:B------:R-:W4:Y:S04]  /*6f90*/  LDG.E.CONSTANT R18, desc[UR10][R8.64+0x18] ;  /* 0x0000180a08127981 */ /* 0x000f28000c1e9900 */
[----:B------:R-:W4:Y:S01]  /*6fa0*/  LDG.E.CONSTANT R19, desc[UR10][R6.64+0x18] ;  /* 0x0000180a06137981 */ /* 0x000f22000c1e9900 */
[----:B------:R-:W-:-:S03]  /*6fb0*/  FFMA R24, R15, R16, R24 ;  /* 0x000000100f187223 */ /* 0x000fc60000000018 */
        /* <DEDUP_REMOVED lines=12> */
[----:B------:R-:W4:Y:S04]  /*7080*/  LDG.E.CONSTANT R16, desc[UR10][R6.64+0x2c] ;  /* 0x00002c0a06107981 */ /* 0x000f28000c1e9900 */
[----:B------:R-:W4:Y:S01]  /*7090*/  LDG.E.CONSTANT R22, desc[UR10][R6.64+0x34] ;  /* 0x0000340a06167981 */ /* 0x000f22000c1e9900 */
[----:B--2---:R-:W-:-:S03]  /*70a0*/  FFMA R14, R14, R17, R23 ;  /* 0x000000110e0e7223 */ /* 0x004fc60000000017 */
[----:B------:R-:W2:Y:S01]  /*70b0*/  LDG.E.CONSTANT R17, desc[UR10][R6.64+0x30] ;  /* 0x0000300a06117981 */ /* 0x000ea2000c1e9900 */
[----:B------:R-:W-:-:S03]  /*70c0*/  FFMA R29, R29, R24, R14 ;  /* 0x000000181d1d7223 */ /* 0x000fc6000000000e */
[----:B------:R-:W2:Y:S04]  /*70d0*/  LDG.E.CONSTANT R14, desc[UR10][R8.64+0x30] ;  /* 0x0000300a080e7981 */ /* 0x000ea8000c1e9900 */
[----:B------:R-:W2:Y:S01]  /*70e0*/  LDG.E.CONSTANT R23, desc[UR10][R8.64+0x38] ;  /* 0x0000380a08177981 */ /* 0x000ea2000c1e9900 */
[----:B---3--:R-:W-:-:S03]  /*70f0*/  FFMA R18, R18, R19, R29 ;  /* 0x0000001312127223 */ /* 0x008fc6000000001d */
[----:B------:R-:W3:Y:S04]  /*7100*/  LDG.E.CONSTANT R19, desc[UR10][R8.64+0x34] ;  /* 0x0000340a08137981 */ /* 0x000ee8000c1e9900 */
[----:B------:R-:W3:Y:S01]  /*7110*/  LDG.E.CONSTANT R29, desc[UR10][R8.64+0x3c] ;  /* 0x00003c0a081d7981 */ /* 0x000ee2000c1e9900 */
[----:B----4-:R-:W-:-:S03]  /*7120*/  FFMA R15, R15, R16, R18 ;  /* 0x000000100f0f7223 */ /* 0x010fc60000000012 */
[----:B------:R-:W4:Y:S04]  /*7130*/  LDG.E.CONSTANT R16, desc[UR10][R6.64+0x38] ;  /* 0x0000380a06107981 */ /* 0x000f28000c1e9900 */
[----:B------:R-:W4:Y:S01]  /*7140*/  LDG.E.CONSTANT R18, desc[UR10][R6.64+0x3c] ;  /* 0x00003c0a06127981 */ /* 0x000f22000c1e9900 */
[----:B--2---:R-:W-:Y:S01]  /*7150*/  FFMA R14, R14, R17, R15 ;  /* 0x000000110e0e7223 */ /* 0x004fe2000000000f */
[----:B------:R-:W-:Y:S01]  /*7160*/  MOV R15, R13 ;  /* 0x0000000d000f7202 */ /* 0x000fe20000000f00 */
[----:B------:R-:W-:-:S05]  /*7170*/  VIADD R13, R13, 0x10 ;  /* 0x000000100d0d7836 */ /* 0x000fca0000000000 */
[----:B------:R-:W-:Y:S01]  /*7180*/  ISETP.NE.AND P0, PT, R13, UR4, PT ;  /* 0x000000040d007c0c */ /* 0x000fe2000bf05270 */
[----:B---3--:R-:W-:-:S04]  /*7190*/  FFMA R14, R19, R22, R14 ;  /* 0x00000016130e7223 */ /* 0x008fc8000000000e */
[----:B----4-:R-:W-:-:S04]  /*71a0*/  FFMA R14, R23, R16, R14 ;  /* 0x00000010170e7223 */ /* 0x010fc8000000000e */
[----:B------:R-:W-:-:S04]  /*71b0*/  FFMA R14, R29, R18, R14 ;  /* 0x000000121d0e7223 */ /* 0x000fc8000000000e */
[----:B------:R-:W-:Y:S05]  /*71c0*/  @P0 BRA `(.L_x_256) ;  /* 0xfffffffc001c0947 */ /* 0x000fea000383ffff */
[----:B------:R-:W-:-:S09]  /*71d0*/  UISETP.NE.AND UP1, UPT, UR9, URZ, UPT ;  /* 0x000000ff0900728c */ /* 0x000fd2000bf25270 */
[----:B------:R-:W-:Y:S05]  /*71e0*/  BRA.U !UP1, `(.L_x_257) ;  /* 0x00000005091c7547 */ /* 0x000fea000b800000 */
[----:B------:R-:W-:Y:S01]  /*71f0*/  ISETP.GE.U32.AND P0, PT, R0, 0x7, PT ;  /* 0x000000070000780c */ /* 0x000fe20003f06070 */
[----:B------:R-:W-:Y:S01]  /*7200*/  UISETP.NE.AND UP1, UPT, UR12, URZ, UPT ;  /* 0x000000ff0c00728c */ /* 0x000fe2000bf25270 */
[----:B------:R-:W-:-:S11]  /*7210*/  MOV R13, UR4 ;  /* 0x00000004000d7c02 */ /* 0x000fd60008000f00 */
[----:B------:R-:W-:Y:S05]  /*7220*/  @!P0 BRA `(.L_x_258) ;  /* 0x0000000000648947 */ /* 0x000fea0003800000 */
        /* <DEDUP_REMOVED lines=19> */
[----:B--2---:R-:W-:-:S04]  /*7360*/  FFMA R13, R13, R14, R18 ;  /* 0x0000000e0d0d7223 */ /* 0x004fc80000000012 */
[----:B---3--:R-:W-:-:S04]  /*7370*/  FFMA R13, R16, R17, R13 ;  /* 0x00000011100d7223 */ /* 0x008fc8000000000d */
[----:B----4-:R-:W-:-:S04]  /*7380*/  FFMA R13, R22, R19, R13 ;  /* 0x00000013160d7223 */ /* 0x010fc8000000000d */
[----:B------:R-:W-:Y:S01]  /*7390*/  FFMA R23, R24, R23, R13 ;  /* 0x0000001718177223 */ /* 0x000fe2000000000d */
[----:B------:R-:W-:-:S03]  /*73a0*/  IADD3 R13, PT, PT, R15, 0x18, RZ ;  /* 0x000000180f0d7810 */ /* 0x000fc60007ffe0ff */
[----:B------:R-:W-:-:S07]  /*73b0*/  FFMA R14, R34, R29, R23 ;  /* 0x0000001d220e7223 */ /* 0x000fce0000000017 */
.L_x_258:
[----:B------:R-:W-:Y:S05]  /*73c0*/  BRA.U !UP1, `(.L_x_257) ;  /* 0x0000000109a47547 */ /* 0x000fea000b800000 */
[----:B------:R-:W-:Y:S01]  /*73d0*/  ISETP.GE.U32.AND P0, PT, R5, 0x3, PT ;  /* 0x000000030500780c */ /* 0x000fe20003f06070 */
[----:B------:R-:W-:-:S12]  /*73e0*/  UISETP.NE.AND UP1, UPT, UR8, URZ, UPT ;  /* 0x000000ff0800728c */ /* 0x000fd8000bf25270 */
[----:B------:R-:W-:Y:S05]  /*73f0*/  @!P0 BRA `(.L_x_259) ;  /* 0x0000000000488947 */ /* 0x000fea0003800000 */
        /* <DEDUP_REMOVED lines=12> */
[----:B------:R-:W4:Y:S01]  /*74c0*/  LDG.E.CONSTANT R23, desc[UR10][R6.64+0xc] ;  /* 0x00000c0a06177981 */ /* 0x000f22000c1e9900 */
[----:B------:R-:W-:-:S02]  /*74d0*/  VIADD R13, R13, 0x4 ;  /* 0x000000040d0d7836 */ /* 0x000fc40000000000 */
[----:B--2---:R-:W-:-:S04]  /*74e0*/  FFMA R15, R15, R16, R14 ;  /* 0x000000100f0f7223 */ /* 0x004fc8000000000e */
[----:B---3--:R-:W-:-:S04]  /*74f0*/  FFMA R15, R18, R17, R15 ;  /* 0x00000011120f7223 */ /* 0x008fc8000000000f */
[----:B----4-:R-:W-:-:S04]  /*7500*/  FFMA R15, R22, R19, R15 ;  /* 0x00000013160f7223 */ /* 0x010fc8000000000f */
[----:B------:R-:W-:-:S07]  /*7510*/  FFMA R14, R24, R23, R15 ;  /* 0x00000017180e7223 */ /* 0x000fce000000000f */
.L_x_259:
[----:B------:R-:W-:Y:S05]  /*7520*/  BRA.U !UP1, `(.L_x_257) ;  /* 0x00000001094c7547 */ /* 0x000fea000b800000 */
[C---:B------:R-:W-:Y:S01]  /*7530*/  IADD3 R11, P0, PT, R13.reuse, R11, RZ ;  /* 0x0000000b0d0b7210 */ /* 0x040fe20007f1e0ff */
[----:B------:R-:W-:-:S03]  /*7540*/  IMAD.WIDE.U32 R8, R13, 0x4, R32 ;  /* 0x000000040d087825 */ /* 0x000fc600078e0020 */
[----:B------:R-:W-:Y:S02]  /*7550*/  IADD3.X R12, PT, PT, RZ, R12, RZ, P0, !PT ;  /* 0x0000000cff0c7210 */ /* 0x000fe400007fe4ff */
[----:B------:R-:W-:-:S04]  /*7560*/  LEA R6, P0, R11, UR20, 0x2 ;  /* 0x000000140b067c11 */ /* 0x000fc8000f8010ff */
[----:B------:R-:W-:Y:S02]  /*7570*/  LEA.HI.X R7, R11, UR21, R12, 0x2, P0 ;  /* 0x000000150b077c11 */ /* 0x000fe400080f140c */
        /* <DEDUP_REMOVED lines=14> */
.L_x_257:
[----:B------:R-:W0:Y:S01]  /*7660*/  LDCU UR7, c[0x0][0x3d4] ;  /* 0x00007a80ff0777ac */ /* 0x000e220008000800 */
[C---:B------:R-:W-:Y:S01]  /*7670*/  IMAD.IADD R6, R10.reuse, 0x1, -R20 ;  /* 0x000000010a067824 */ /* 0x040fe200078e0a14 */
[----:B------:R-:W-:-:S04]  /*7680*/  IADD3 R10, PT, PT, R10, 0x1, RZ ;  /* 0x000000010a0a7810 */ /* 0x000fc80007ffe0ff */
[----:B------:R-:W-:Y:S02]  /*7690*/  ISETP.NE.AND P1, PT, R10, R3, PT ;  /* 0x000000030a00720c */ /* 0x000fe40003f25270 */
[----:B------:R-:W-:Y:S01]  /*76a0*/  I2FP.F32.S32 R6, R6 ;  /* 0x0000000600067245 */ /* 0x000fe20000201400 */
[----:B0-----:R-:W-:-:S04]  /*76b0*/  FMUL R7, R14, UR7 ;  /* 0x000000070e077c20 */ /* 0x001fc80008400000 */
[----:B-----5:R-:W-:-:S05]  /*76c0*/  FFMA R6, R6, R26, R7 ;  /* 0x0000001a06067223 */ /* 0x020fca0000000007 */
[----:B------:R-:W-:-:S04]  /*76d0*/  FSETP.GT.AND P0, PT, R6, R25, PT ;  /* 0x000000190600720b */ /* 0x000fc80003f04000 */
[----:B------:R-:W-:Y:S01]  /*76e0*/  FSEL R25, R6, R25, P0 ;  /* 0x0000001906197208 */ /* 0x000fe20000000000 */
[----:B------:R-:W-:Y:S08]  /*76f0*/  @P1 BRA `(.L_x_260) ;  /* 0xfffffff400b01947 */ /* 0x000ff0000383ffff */
[----:B------:R-:W-:Y:S05]  /*7700*/  BSYNC.RECONVERGENT B2 ;  /* 0x0000000000027941 */ /* 0x000fea0003800200 */
.L_x_255:
[----:B------:R-:W-:Y:S01]  /*7710*/  HFMA2 R24, -RZ, RZ, 0, 0 ;  /* 0x00000000ff187431 */ /* 0x000fe200000001ff */
[----:B------:R-:W-:Y:S01]  /*7720*/  BSSY.RECONVERGENT B2, `(.L_x_261) ;  /* 0x00000a0000027945 */ /* 0x000fe20003800200 */
[----:B------:R-:W-:-:S07]  /*7730*/  MOV R10, RZ ;  /* 0x000000ff000a7202 */ /* 0x000fce0000000f00 */
.L_x_266:
[----:B------:R-:W0:Y:S01]  /*7740*/  LDCU UR7, c[0x0][0x3c0] ;  /* 0x00007800ff0777ac */ /* 0x000e220008000800 */
[----:B------:R-:W-:Y:S01]  /*7750*/  IMAD.MOV.U32 R11, RZ, RZ, RZ ;  /* 0x000000ffff0b7224 */ /* 0x000fe200078e00ff */
[----:B------:R-:W-:Y:S01]  /*7760*/  MOV R15, RZ ;  /* 0x000000ff000f7202 */ /* 0x000fe20000000f00 */
[----:B------:R-:W1:Y:S01]  /*7770*/  LDCU UR14, c[0x0][0x3c8] ;  /* 0x00007900ff0e77ac */ /* 0x000e620008000800 */
[----:B0-----:R-:W-:-:S04]  /*7780*/  IMAD R6, R27, UR7, R10 ;  /* 0x000000071b067c24 */ /* 0x001fc8000f8e020a */
[----:B-1----:R-:W-:-:S05]  /*7790*/  IMAD R7, R6, UR14, RZ ;  /* 0x0000000e06077c24 */ /* 0x002fca000f8e02ff */
[----:B------:R-:W-:-:S04]  /*77a0*/  IADD3 R12, P0, PT, R7, R4, RZ ;  /* 0x00000004070c7210 */ /* 0x000fc80007f1e0ff */
[----:B------:R-:W-:-:S09]  /*77b0*/  IADD3.X R13, PT, PT, RZ, RZ, RZ, P0, !PT ;  /* 0x000000ffff0d7210 */ /* 0x000fd200007fe4ff */
.L_x_262:
[----:B------:R-:W0:Y:S01]  /*77c0*/  LDCU.64 UR14, c[0x0][0x388] ;  /* 0x00007100ff0e77ac */ /* 0x000e220008000a00 */
[C---:B------:R-:W-:Y:S01]  /*77d0*/  IADD3 R7, P0, PT, R15.reuse, R12, RZ ;  /* 0x0000000c0f077210 */ /* 0x040fe20007f1e0ff */
[----:B------:R-:W-:-:S03]  /*77e0*/  IMAD.WIDE.U32 R8, R15, 0x4, R32 ;  /* 0x000000040f087825 */ /* 0x000fc600078e0020 */
[----:B------:R-:W-:Y:S02]  /*77f0*/  IADD3.X R14, PT, PT, RZ, R13, RZ, P0, !PT ;  /* 0x0000000dff0e7210 */ /* 0x000fe400007fe4ff */
[----:B------:R-:W2:Y:S04]  /*7800*/  LDG.E.CONSTANT R17, desc[UR10][R8.64+0x4] ;  /* 0x0000040a08117981 */ /* 0x000ea8000c1e9900 */
[----:B------:R-:W3:Y:S01]  /*7810*/  LDG.E.CONSTANT R19, desc[UR10][R8.64+0x8] ;  /* 0x0000080a08137981 */ /* 0x000ee2000c1e9900 */
[----:B0-----:R-:W-:-:S04]  /*7820*/  LEA R6, P0, R7, UR14, 0x2 ;  /* 0x0000000e07067c11 */ /* 0x001fc8000f8010ff */
[----:B------:R-:W-:Y:S02]  /*7830*/  LEA.HI.X R7, R7, UR15, R14, 0x2, P0 ;  /* 0x0000000f07077c11 */ /* 0x000fe400080f140e */
[----:B------:R-:W4:Y:S04]  /*7840*/  LDG.E.CONSTANT R14, desc[UR10][R8.64] ;  /* 0x0000000a080e7981 */ /* 0x000f28000c1e9900 */
[----:B------:R-:W4:Y:S04]  /*7850*/  LDG.E.CONSTANT R16, desc[UR10][R6.64] ;  /* 0x0000000a06107981 */ /* 0x000f28000c1e9900 */
[----:B------:R-:W2:Y:S04]  /*7860*/  LDG.E.CONSTANT R18, desc[UR10][R6.64+0x4] ;  /* 0x0000040a06127981 */ /* 0x000ea8000c1e9900 */
[----:B------:R-:W3:Y:S04]  /*7870*/  LDG.E.CONSTANT R22, desc[UR10][R6.64+0x8] ;  /* 0x0000080a06167981 */ /* 0x000ee8000c1e9900 */
[----:B------:R-:W5:Y:S01]  /*7880*/  LDG.E.CONSTANT R23, desc[UR10][R6.64+0x3c] ;  /* 0x00003c0a06177981 */ /* 0x000f62000c1e9900 */
[----:B----4-:R-:W-:-:S03]  /*7890*/  FFMA R14, R14, R16, R11 ;  /* 0x000000100e0e7223 */ /* 0x010fc6000000000b */
[----:B------:R-:W4:Y:S04]  /*78a0*/  LDG.E.CONSTANT R11, desc[UR10][R8.64+0xc] ;  /* 0x00000c0a080b7981 */ /* 0x000f28000c1e9900 */
[----:B------:R-:W4:Y:S01]  /*78b0*/  LDG.E.CONSTANT R16, desc[UR10][R6.64+0xc] ;  /* 0x00000c0a06107981 */ /* 0x000f22000c1e9900 */
[----:B--2---:R-:W-:-:S03]  /*78c0*/  FFMA R14, R17, R18, R14 ;  /* 0x00000012110e7223 */ /* 0x004fc6000000000e */
[----:B------:R-:W2:Y:S01]  /*78d0*/  LDG.E.CONSTANT R18, desc[UR10][R8.64+0x10] ;  /* 0x0000100a08127981 */ /* 0x000ea2000c1e9900 */
[----:B---3--:R-:W-:-:S03]  /*78e0*/  FFMA R14, R19, R22, R14 ;  /* 0x00000016130e7223 */ /* 0x008fc6000000000e */
[----:B------:R-:W2:Y:S04]  /*78f0*/  LDG.E.CONSTANT R17, desc[UR10][R6.64+0x10] ;  /* 0x0000100a06117981 */ /* 0x000ea8000c1e9900 */
[----:B------:R-:W3:Y:S04]  /*7900*/  LDG.E.CONSTANT R22, desc[UR10][R8.64+0x14] ;  /* 0x0000140a08167981 */ /* 0x000ee8000c1e9900 */
[----:B------:R-:W3:Y:S01]  /*7910*/  LDG.E.CONSTANT R19, desc[UR10][R6.64+0x14] ;  /* 0x0000140a06137981 */ /* 0x000ee2000c1e9900 */
[----:B----4-:R-:W-:-:S03]  /*7920*/  FFMA R11, R11, R16, R14 ;  /* 0x000000100b0b7223 */ /* 0x010fc6000000000e */
        /* <DEDUP_REMOVED lines=25> */
[----:B------:R-:W5:Y:S01]  /*7ac0*/  LDG.E.CONSTANT R22, desc[UR10][R8.64+0x3c] ;  /* 0x00003c0a08167981 */ /* 0x000f62000c1e9900 */
[----:B----4-:R-:W-:-:S03]  /*7ad0*/  FFMA R11, R14, R16, R11 ;  /* 0x000000100e0b7223 */ /* 0x010fc6000000000b */
[----:B------:R-:W3:Y:S01]  /*7ae0*/  LDG.E.CONSTANT R16, desc[UR10][R8.64+0x38] ;  /* 0x0000380a08107981 */ /* 0x000ee2000c1e9900 */
[----:B------:R-:W-:Y:S01]  /*7af0*/  IMAD.MOV.U32 R14, RZ, RZ, R15 ;  /* 0x000000ffff0e7224 */ /* 0x000fe200078e000f */
[----:B------:R-:W-:-:S04]  /*7b00*/  IADD3 R15, PT, PT, R15, 0x10, RZ ;  /* 0x000000100f0f7810 */ /* 0x000fc80007ffe0ff */
[----:B------:R-:W-:Y:S01]  /*7b10*/  ISETP.NE.AND P0, PT, R15, UR4, PT ;  /* 0x000000040f007c0c */ /* 0x000fe2000bf05270 */
[----:B--2---:R-:W-:-:S04]  /*7b20*/  FFMA R11, R18, R17, R11 ;  /* 0x00000011120b7223 */ /* 0x004fc8000000000b */
[----:B---3--:R-:W-:-:S04]  /*7b30*/  FFMA R11, R16, R19, R11 ;  /* 0x00000013100b7223 */ /* 0x008fc8000000000b */
[----:B-----5:R-:W-:-:S04]  /*7b40*/  FFMA R11, R22, R23, R11 ;  /* 0x00000017160b7223 */ /* 0x020fc8000000000b */
        /* <DEDUP_REMOVED lines=13> */
[----:B------:R-:W5:Y:S04]  /*7c20*/  LDG.E.CONSTANT R34, desc[UR10][R8.64+0x5c] ;  /* 0x00005c0a08227981 */ /* 0x000f68000c1e9900 */
[----:B------:R-:W5:Y:S01]  /*7c30*/  LDG.E.CONSTANT R23, desc[UR10][R6.64+0x5c] ;  /* 0x00005c0a06177981 */ /* 0x000f62000c1e9900 */
[----:B--2---:R-:W-:-:S03]  /*7c40*/  FFMA R15, R16, R15, R11 ;  /* 0x0000000f100f7223 */ /* 0x004fc6000000000b */
[----:B------:R-:W2:Y:S04]  /*7c50*/  LDG.E.CONSTANT R16, desc[UR10][R8.64+0x48] ;  /* 0x0000480a08107981 */ /* 0x000ea8000c1e9900 */
[----:B------:R-:W2:Y:S01]  /*7c60*/  LDG.E.CONSTANT R11, desc[UR10][R6.64+0x48] ;  /* 0x0000480a060b7981 */ /* 0x000ea2000c1e9900 */
[----:B---3--:R-:W-:-:S03]  /*7c70*/  FFMA R15, R18, R17, R15 ;  /* 0x00000011120f7223 */ /* 0x008fc6000000000f */
        /* <DEDUP_REMOVED lines=8> */
[----:B--2---:R-:W-:-:S04]  /*7d00*/  FFMA R11, R16, R15, R11 ;  /* 0x0000000f100b7223 */ /* 0x004fc8000000000b */
[----:B---3--:R-:W-:-:S04]  /*7d10*/  FFMA R11, R18, R17, R11 ;  /* 0x00000011120b7223 */ /* 0x008fc8000000000b */
[----:B----4-:R-:W-:Y:S01]  /*7d20*/  FFMA R11, R22, R19, R11 ;  /* 0x00000013160b7223 */ /* 0x010fe2000000000b */
[----:B------:R-:W-:-:S03]  /*7d30*/  IADD3 R15, PT, PT, R14, 0x18, RZ ;  /* 0x000000180e0f7810 */ /* 0x000fc60007ffe0ff */
[----:B-----5:R-:W-:-:S07]  /*7d40*/  FFMA R11, R34, R23, R11 ;  /* 0x00000017220b7223 */ /* 0x020fce000000000b */
.L_x_264:
[----:B------:R-:W-:Y:S05]  /*7d50*/  BRA.U !UP1, `(.L_x_263) ;  /* 0x0000000109a47547 */ /* 0x000fea000b800000 */
[----:B------:R-:W-:Y:S01]  /*7d60*/  ISETP.GE.U32.AND P0, PT, R5, 0x3, PT ;  /* 0x000000030500780c */ /* 0x000fe20003f06070 */
[----:B------:R-:W-:-:S12]  /*7d70*/  UISETP.NE.AND UP1, UPT, UR8, URZ, UPT ;  /* 0x000000ff0800728c */ /* 0x000fd8000bf25270 */
[----:B------:R-:W-:Y:S05]  /*7d80*/  @!P0 BRA `(.L_x_265) ;  /* 0x0000000000488947 */ /* 0x000fea0003800000 */
[C---:B------:R-:W-:Y:S01]  /*7d90*/  IADD3 R7, P0, PT, R15.reuse, R12, RZ ;  /* 0x0000000c0f077210 */ /* 0x040fe20007f1e0ff */
[----:B------:R-:W-:-:S04]  /*7da0*/  IMAD.WIDE.U32 R8, R15, 0x4, R32 ;  /* 0x000000040f087825 */ /* 0x000fc800078e0020 */
[----:B------:R-:W-:Y:S01]  /*7db0*/  IMAD.X R14, RZ, RZ, R13, P0 ;  /* 0x000000ffff0e7224 */ /* 0x000fe200000e060d */
[C---:B------:R-:W-:Y:S01]  /*7dc0*/  LEA R6, P0, R7.reuse, UR14, 0x2 ;  /* 0x0000000e07067c11 */ /* 0x040fe2000f8010ff */
[----:B------:R-:W2:Y:S03]  /*7dd0*/  LDG.E.CONSTANT R17, desc[UR10][R8.64+0x4] ;  /* 0x0000040a08117981 */ /* 0x000ea6000c1e9900 */
[----:B------:R-:W-:Y:S01]  /*7de0*/  LEA.HI.X R7, R7, UR15, R14, 0x2, P0 ;  /* 0x0000000f07077c11 */ /* 0x000fe200080f140e */
[----:B------:R-:W3:Y:S04]  /*7df0*/  LDG.E.CONSTANT R19, desc[UR10][R8.64+0x8] ;  /* 0x0000080a08137981 */ /* 0x000ee8000c1e9900 */
[----:B------:R-:W4:Y:S04]  /*7e00*/  LDG.E.CONSTANT R14, desc[UR10][R8.64] ;  /* 0x0000000a080e7981 */ /* 0x000f28000c1e9900 */
[----:B------:R-:W4:Y:S04]  /*7e10*/  LDG.E.CONSTANT R16, desc[UR10][R6.64] ;  /* 0x0000000a06107981 */ /* 0x000f28000c1e9900 */
[----:B------:R-:W2:Y:S04]  /*7e20*/  LDG.E.CONSTANT R18, desc[UR10][R6.64+0x4] ;  /* 0x0000040a06127981 */ /* 0x000ea8000c1e9900 */
[----:B------:R-:W3:Y:S04]  /*7e30*/  LDG.E.CONSTANT R22, desc[UR10][R6.64+0x8] ;  /* 0x0000080a06167981 */ /* 0x000ee8000c1e9900 */
[----:B------:R-:W5:Y:S04]  /*7e40*/  LDG.E.CONSTANT R23, desc[UR10][R8.64+0xc] ;  /* 0x00000c0a08177981 */ /* 0x000f68000c1e9900 */
[----:B------:R-:W5:Y:S01]  /*7e50*/  LDG.E.CONSTANT R29, desc[UR10][R6.64+0xc] ;  /* 0x00000c0a061d7981 */ /* 0x000f62000c1e9900 */
[----:B------:R-:W-:Y:S01]  /*7e60*/  IADD3 R15, PT, PT, R15, 0x4, RZ ;  /* 0x000000040f0f7810 */ /* 0x000fe20007ffe0ff */
[----:B----4-:R-:W-:-:S04]  /*7e70*/  FFMA R14, R14, R16, R11 ;  /* 0x000000100e0e7223 */ /* 0x010fc8000000000b */
[----:B--2---:R-:W-:-:S04]  /*7e80*/  FFMA R14, R17, R18, R14 ;  /* 0x00000012110e7223 */ /* 0x004fc8000000000e */
[----:B---3--:R-:W-:-:S04]  /*7e90*/  FFMA R14, R19, R22, R14 ;  /* 0x00000016130e7223 */ /* 0x008fc8000000000e */
[----:B-----5:R-:W-:-:S07]  /*7ea0*/  FFMA R11, R23, R29, R14 ;  /* 0x0000001d170b7223 */ /* 0x020fce000000000e */
.L_x_265:
        /* <DEDUP_REMOVED lines=20> */
.L_x_263:
[----:B------:R-:W0:Y:S01]  /*7ff0*/  LDCU UR7, c[0x0][0x3d4] ;  /* 0x00007a80ff0777ac */ /* 0x000e220008000800 */
[----:B------:R-:W-:Y:S01]  /*8000*/  IADD3 R6, PT, PT, -R20, R10, RZ ;  /* 0x0000000a14067210 */ /* 0x000fe20007ffe1ff */
[----:B------:R-:W-:Y:S01]  /*8010*/  HFMA2 R7, -RZ, RZ, 0.96630859375, -0.0022525787353515625 ;  /* 0x3bbb989dff077431 */ /* 0x000fe200000001ff */
[----:B------:R-:W-:Y:S01]  /*8020*/  MOV R8, 0x437c0000 ;  /* 0x437c000000087802 */ /* 0x000fe20000000f00 */
[----:B------:R-:W-:Y:S01]  /*8030*/  VIADD R10, R10, 0x1 ;  /* 0x000000010a0a7836 */ /* 0x000fe20000000000 */
[----:B------:R-:W-:-:S04]  /*8040*/  I2FP.F32.S32 R6, R6 ;  /* 0x0000000600067245 */ /* 0x000fc80000201400 */
[----:B------:R-:W-:Y:S01]  /*8050*/  ISETP.NE.AND P0, PT, R10, R3, PT ;  /* 0x000000030a00720c */ /* 0x000fe20003f05270 */
        /* <DEDUP_REMOVED lines=10> */
[----:B0-----:R-:W-:Y:S01]  /*8100*/  FFMA R24, R7, R9, R24 ;  /* 0x0000000907187223 */ /* 0x001fe20000000018 */
[----:B------:R-:W-:Y:S06]  /*8110*/  @P0 BRA `(.L_x_266) ;  /* 0xfffffff400880947 */ /* 0x000fec000383ffff */
[----:B------:R-:W-:Y:S05]  /*8120*/  BSYNC.RECONVERGENT B2 ;  /* 0x0000000000027941 */ /* 0x000fea0003800200 */
.L_x_261:
[C---:B------:R-:W-:Y:S01]  /*8130*/  IADD3 R5, PT, PT, R24.reuse, 0x1800000, RZ ;  /* 0x0180000018057810 */ /* 0x040fe20007ffe0ff */
[----:B------:R-:W-:Y:S01]  /*8140*/  BSSY.RECONVERGENT B2, `(.L_x_267) ;  /* 0x000000c000027945 */ /* 0x000fe20003800200 */
[----:B------:R-:W-:Y:S02]  /*8150*/  FSETP.GT.AND P3, PT, R24, RZ, PT ;  /* 0x000000ff1800720b */ /* 0x000fe40003f64000 */
[----:B------:R-:W-:-:S04]  /*8160*/  LOP3.LUT R5, R5, 0x7f800000, RZ, 0xc0, !PT ;  /* 0x7f80000005057812 */ /* 0x000fc800078ec0ff */
[----:B------:R-:W-:-:S13]  /*8170*/  ISETP.GT.U32.AND P0, PT, R5, 0x1ffffff, PT ;  /* 0x01ffffff0500780c */ /* 0x000fda0003f04070 */
[----:B------:R-:W-:Y:S05]  /*8180*/  @P0 BRA `(.L_x_268) ;  /* 0x00000000000c0947 */ /* 0x000fea0003800000 */
[----:B------:R-:W-:-:S07]  /*8190*/  MOV R6, 0x81b0 ;  /* 0x000081b000067802 */ /* 0x000fce0000000f00 */
[----:B------:R-:W-:Y:S05]  /*81a0*/  CALL.REL.NOINC `($__internal_2_$__cuda_sm20_rcp_rn_f32_slowpath) ;  /* 0x0000002000f47944 */ /* 0x000fea0003c00000 */
[----:B------:R-:W-:Y:S05]  /*81b0*/  BRA `(.L_x_269) ;  /* 0x0000000000107947 */ /* 0x000fea0003800000 */
.L_x_268:
[----:B------:R-:W0:Y:S02]  /*81c0*/  MUFU.RCP R5, R24 ;  /* 0x0000001800057308 */ /* 0x000e240000001000 */
[----:B0-----:R-:W-:-:S04]  /*81d0*/  FFMA R6, R24, R5, -1 ;  /* 0xbf80000018067423 */ /* 0x001fc80000000005 */
[----:B------:R-:W-:-:S04]  /*81e0*/  FADD.FTZ R6, -R6, -RZ ;  /* 0x800000ff06067221 */ /* 0x000fc80000010100 */
[----:B------:R-:W-:-:S07]  /*81f0*/  FFMA R5, R5, R6, R5 ;  /* 0x0000000605057223 */ /* 0x000fce0000000005 */
.L_x_269:
[----:B------:R-:W-:Y:S05]  /*8200*/  BSYNC.RECONVERGENT B2 ;  /* 0x0000000000027941 */ /* 0x000fea0003800200 */
.L_x_267:
[----:B------:R-:W0:Y:S01]  /*8210*/  LDCU UR7, c[0x0][0x3b8] ;  /* 0x00007700ff0777ac */ /* 0x000e220008000800 */
[----:B------:R-:W-:Y:S01]  /*8220*/  HFMA2 R23, -RZ, RZ, 0, 0 ;  /* 0x00000000ff177431 */ /* 0x000fe200000001ff */
[----:B------:R-:W-:Y:S01]  /*8230*/  FSEL R5, R5, RZ, P3 ;  /* 0x000000ff05057208 */ /* 0x000fe20001800000 */
[----:B0-----:R-:W-:-:S07]  /*8240*/  IMAD.U32 R22, RZ, RZ, UR7 ;  /* 0x00000007ff167e24 */ /* 0x001fce000f8e00ff */
.L_x_291:
[----:B0-----:R-:W0:Y:S02]  /*8250*/  LDCU UR7, c[0x0][0x3b8] ;  /* 0x00007700ff0777ac */ /* 0x001e240008000800 */
[----:B0-----:R-:W-:-:S13]  /*8260*/  ISETP.NE.AND P0, PT, R23, UR7, PT ;  /* 0x0000000717007c0c */ /* 0x001fda000bf05270 */
[----:B-1234-:R-:W-:Y:S05]  /*8270*/  @!P0 BRA `(.L_x_270) ;  /* 0x0000002000088947 */ /* 0x01efea0003800000 */
[C---:B------:R-:W-:Y:S02]  /*8280*/  ISETP.GE.U32.AND P0, PT, R22.reuse, 0x10, PT ;  /* 0x000000101600780c */ /* 0x040fe40003f06070 */
[----:B------:R-:W-:-:S04]  /*8290*/  VIMNMX.U32 R6, PT, PT, R22, 0x80, PT ;  /* 0x0000008016067848 */ /* 0x000fc80003fe0000 */
[----:B------:R-:W-:Y:S02]  /*82a0*/  VIMNMX.U32 R9, PT, PT, R6, 0x1, !PT ;  /* 0x0000000106097848 */ /* 0x000fe40007fe0000 */
[----:B------:R-:W-:Y:S02]  /*82b0*/  MOV R6, RZ ;  /* 0x000000ff00067202 */ /* 0x000fe40000000f00 */
[----:B------:R-:W-:-:S04]  /*82c0*/  LOP3.LUT R10, R9, 0xf, RZ, 0xc0, !PT ;  /* 0x0000000f090a7812 */ /* 0x000fc800078ec0ff */
[----:B------:R-:W-:Y:S01]  /*82d0*/  ISETP.NE.AND P1, PT, R10, RZ, PT ;  /* 0x000000ff0a00720c */ /* 0x000fe20003f25270 */
[----:B------:R-:W-:-:S12]  /*82e0*/  @!P0 BRA `(.L_x_271) ;  /* 0x0000000000288947 */ /* 0x000fd80003800000 */
[----:B------:R-:W-:Y:S01]  /*82f0*/  HFMA2 R7, -RZ, RZ, 0, 0 ;  /* 0x00000000ff077431 */ /* 0x000fe200000001ff */
[----:B------:R-:W-:-:S07]  /*8300*/  LOP3.LUT R6, R9, 0xf0, RZ, 0xc0, !PT ;  /* 0x000000f009067812 */ /* 0x000fce00078ec0ff */
.L_x_272:
[C---:B0-----:R-:W-:Y:S01]  /*8310*/  LEA R8, R7.reuse, R21, 0x2 ;  /* 0x0000001507087211 */ /* 0x041fe200078e10ff */
[----:B------:R-:W-:-:S04]  /*8320*/  VIADD R7, R7, 0x10 ;  /* 0x0000001007077836 */ /* 0x000fc80000000000 */
[----:B------:R0:W-:Y:S01]  /*8330*/  STL.128 [R8], RZ ;  /* 0x000000ff08007387 */ /* 0x0001e20000100c00 */
[----:B------:R-:W-:-:S03]  /*8340*/  ISETP.NE.AND P0, PT, R7, R6, PT ;  /* 0x000000060700720c */ /* 0x000fc60003f05270 */
[----:B------:R0:W-:Y:S04]  /*8350*/  STL.128 [R8+0x10], RZ ;  /* 0x000010ff08007387 */ /* 0x0001e80000100c00 */
[----:B------:R0:W-:Y:S04]  /*8360*/  STL.128 [R8+0x20], RZ ;  /* 0x000020ff08007387 */ /* 0x0001e80000100c00 */
[----:B------:R0:W-:Y:S02]  /*8370*/  STL.128 [R8+0x30], RZ ;  /* 0x000030ff08007387 */ /* 0x0001e40000100c00 */
[----:B------:R-:W-:Y:S05]  /*8380*/  @P0 BRA `(.L_x_272) ;  /* 0xfffffffc00e00947 */ /* 0x000fea000383ffff */
.L_x_271:
[----:B0-----:R-:W-:Y:S01]  /*8390*/  LOP3.LUT R8, R9, 0x7, RZ, 0xc0, !PT ;  /* 0x0000000709087812 */ /* 0x001fe200078ec0ff */
[----:B------:R-:W-:Y:S06]  /*83a0*/  @!P1 BRA `(.L_x_273) ;  /* 0x0000000000549947 */ /* 0x000fec0003800000 */
        /* <DEDUP_REMOVED lines=21> */
.L_x_273:
[----:B------:R-:W-:Y:S01]  /*8500*/  BSSY.RECONVERGENT B2, `(.L_x_274) ;  /* 0x0000153000027945 */ /* 0x000fe20003800200 */
[C---:B--2---:R-:W-:Y:S02]  /*8510*/  LOP3.LUT R6, R9.reuse, 0x3, RZ, 0xc0, !PT ;  /* 0x0000000309067812 */ /* 0x044fe400078ec0ff */
[----:B0-----:R-:W-:Y:S02]  /*8520*/  LOP3.LUT R7, R9, 0xfc, RZ, 0xc0, !PT ;  /* 0x000000fc09077812 */ /* 0x001fe400078ec0ff */
[----:B------:R-:W-:-:S07]  /*8530*/  MOV R16, RZ ;  /* 0x000000ff00107202 */ /* 0x000fce0000000f00 */
.L_x_285:
[----:B-1----:R-:W1:Y:S01]  /*8540*/  LDCU UR7, c[0x0][0x3c0] ;  /* 0x00007800ff0777ac */ /* 0x002e620008000800 */
[----:B------:R-:W-:Y:S02]  /*8550*/  HFMA2 R12, -RZ, RZ, 0, 0 ;  /* 0x00000000ff0c7431 */ /* 0x000fe400000001ff */
[----:B------:R-:W-:Y:S01]  /*8560*/  IMAD.MOV.U32 R15, RZ, RZ, RZ ;  /* 0x000000ffff0f7224 */ /* 0x000fe200078e00ff */
[----:B0-----:R-:W0:Y:S01]  /*8570*/  LDCU UR14, c[0x0][0x3c8] ;  /* 0x00007900ff0e77ac */ /* 0x001e220008000800 */
[----:B-1----:R-:W-:-:S04]  /*8580*/  IMAD R8, R27, UR7, R16 ;  /* 0x000000071b087c24 */ /* 0x002fc8000f8e0210 */
[----:B0-----:R-:W-:-:S05]  /*8590*/  IMAD R9, R8, UR14, RZ ;  /* 0x0000000e08097c24 */ /* 0x001fca000f8e02ff */
[----:B------:R-:W-:-:S04]  /*85a0*/  IADD3 R14, P0, PT, R9, R4, RZ ;  /* 0x00000004090e7210 */ /* 0x000fc80007f1e0ff */
[----:B--23--:R-:W-:-:S09]  /*85b0*/  IADD3.X R13, PT, PT, RZ, RZ, RZ, P0, !PT ;  /* 0x000000ffff0d7210 */ /* 0x00cfd200007fe4ff */
.L_x_275:
[----:B------:R-:W0:Y:S01]  /*85c0*/  LDCU.64 UR14, c[0x0][0x388] ;  /* 0x00007100ff0e77ac */ /* 0x000e220008000a00 */
[----:B------:R-:W-:-:S04]  /*85d0*/  IADD3 R9, P0, PT, R15, R14, RZ ;  /* 0x0000000e0f097210 */ /* 0x000fc80007f1e0ff */
[----:B------:R-:W-:Y:S02]  /*85e0*/  IADD3.X R10, PT, PT, RZ, R13, RZ, P0, !PT ;  /* 0x0000000dff0a7210 */ /* 0x000fe400007fe4ff */
[----:B0-----:R-:W-:-:S04]  /*85f0*/  LEA R8, P0, R9, UR14, 0x2 ;  /* 0x0000000e09087c11 */ /* 0x001fc8000f8010ff */
[----:B------:R-:W-:Y:S01]  /*8600*/  LEA.HI.X R9, R9, UR15, R10, 0x2, P0 ;  /* 0x0000000f09097c11 */ /* 0x000fe200080f140a */
[----:B------:R-:W-:-:S04]  /*8610*/  IMAD.WIDE.U32 R10, R15, 0x4, R32 ;  /* 0x000000040f0a7825 */ /* 0x000fc800078e0020 */
[----:B------:R-:W2:Y:S04]  /*8620*/  LDG.E.CONSTANT R18, desc[UR10][R8.64] ;  /* 0x0000000a08127981 */ /* 0x000ea8000c1e9900 */
[----:B------:R-:W2:Y:S04]  /*8630*/  LDG.E.CONSTANT R17, desc[UR10][R10.64] ;  /* 0x0000000a0a117981 */ /* 0x000ea8000c1e9900 */
[----:B------:R-:W3:Y:S04]  /*8640*/  LDG.E.CONSTANT R34, desc[UR10][R10.64+0x4] ;  /* 0x0000040a0a227981 */ /* 0x000ee8000c1e9900 */
[----:B------:R-:W3:Y:S04]  /*8650*/  LDG.E.CONSTANT R19, desc[UR10][R8.64+0x4] ;  /* 0x0000040a08137981 */ /* 0x000ee8000c1e9900 */
[----:B------:R-:W4:Y:S01]  /*8660*/  LDG.E.CONSTANT R29, desc[UR10][R8.64+0xc] ;  /* 0x00000c0a081d7981 */ /* 0x000f22000c1e9900 */
[----:B--2---:R-:W-:-:S03]  /*8670*/  FFMA R17, R17, R18, R12 ;  /* 0x0000001211117223 */ /* 0x004fc6000000000c */
[----:B------:R-:W2:Y:S04]  /*8680*/  LDG.E.CONSTANT R12, desc[UR10][R10.64+0x8] ;  /* 0x0000080a0a0c7981 */ /* 0x000ea8000c1e9900 */
[----:B------:R-:W2:Y:S01]  /*8690*/  LDG.E.CONSTANT R18, desc[UR10][R8.64+0x8] ;  /* 0x0000080a08127981 */ /* 0x000ea2000c1e9900 */
[----:B---3--:R-:W-:-:S03]  /*86a0*/  FFMA R17, R34, R19, R17 ;  /* 0x0000001322117223 */ /* 0x008fc60000000011 */
[----:B------:R-:W4:Y:S01]  /*86b0*/  LDG.E.CONSTANT R19, desc[UR10][R10.64+0xc] ;  /* 0x00000c0a0a137981 */ /* 0x000f22000c1e9900 */
[----:B--2---:R-:W-:-:S03]  /*86c0*/  FFMA R12, R12, R18, R17 ;  /* 0x000000120c0c7223 */ /* 0x004fc60000000011 */
[----:B------:R-:W2:Y:S04]  /*86d0*/  LDG.E.CONSTANT R17, desc[UR10][R10.64+0x10] ;  /* 0x0000100a0a117981 */ /* 0x000ea8000c1e9900 */
[----:B------:R-:W2:Y:S01]  /*86e0*/  LDG.E.CONSTANT R18, desc[UR10][R8.64+0x10] ;  /* 0x0000100a08127981 */ /* 0x000ea2000c1e9900 */
[----:B----4-:R-:W-:-:S03]  /*86f0*/  FFMA R12, R19, R29, R12 ;  /* 0x0000001d130c7223 */ /* 0x010fc6000000000c */
[----:B------:R-:W3:Y:S04]  /*8700*/  LDG.E.CONSTANT R19, desc[UR10][R10.64+0x14] ;  /* 0x0000140a0a137981 */ /* 0x000ee8000c1e9900 */
[----:B------:R-:W3:Y:S01]  /*8710*/  LDG.E.CONSTANT R29, desc[UR10][R8.64+0x14] ;  /* 0x0000140a081d7981 */ /* 0x000ee2000c1e9900 */
        /* <DEDUP_REMOVED lines=30> */
[----:B--2---:R-:W-:Y:S01]  /*8900*/  FFMA R12, R17, R18, R12 ;  /* 0x00000012110c7223 */ /* 0x004fe2000000000c */
[----:B------:R-:W-:Y:S01]  /*8910*/  MOV R17, R15 ;  /* 0x0000000f00117202 */ /* 0x000fe20000000f00 */
[----:B------:R-:W-:-:S05]  /*8920*/  VIADD R15, R15, 0x10 ;  /* 0x000000100f0f7836 */ /* 0x000fca0000000000 */
[----:B------:R-:W-:Y:S01]  /*8930*/  ISETP.NE.AND P0, PT, R15, UR4, PT ;  /* 0x000000040f007c0c */ /* 0x000fe2000bf05270 */
[----:B---3--:R-:W-:-:S12]  /*8940*/  FFMA R12, R19, R29, R12 ;  /* 0x0000001d130c7223 */ /* 0x008fd8000000000c */
        /* <DEDUP_REMOVED lines=30> */
[----:B------:R-:W-:-:S03]  /*8b30*/  IADD3 R15, PT, PT, R17, 0x18, RZ ;  /* 0x00000018110f7810 */ /* 0x000fc60007ffe0ff */
[----:B---3--:R-:W-:-:S07]  /*8b40*/  FFMA R12, R19, R29, R12 ;  /* 0x0000001d130c7223 */ /* 0x008fce000000000c */
.L_x_277:
[----:B------:R-:W-:Y:S05]  /*8b50*/  BRA.U !UP1, `(.L_x_276) ;  /* 0x0000000109ac7547 */ /* 0x000fea000b800000 */
[----:B------:R-:W-:Y:S01]  /*8b60*/  MOV R8, UR12 ;  /* 0x0000000c00087c02 */ /* 0x000fe20008000f00 */
[----:B------:R-:W-:-:S04]  /*8b70*/  UISETP.NE.AND UP1, UPT, UR8, URZ, UPT ;  /* 0x000000ff0800728c */ /* 0x000fc8000bf25270 */
[----:B------:R-:W-:-:S05]  /*8b80*/  VIADD R8, R8, 0xffffffff ;  /* 0xffffffff08087836 */ /* 0x000fca0000000000 */
[----:B------:R-:W-:-:S13]  /*8b90*/  ISETP.GE.U32.AND P0, PT, R8, 0x3, PT ;  /* 0x000000030800780c */ /* 0x000fda0003f06070 */
[----:B------:R-:W-:Y:S05]  /*8ba0*/  @!P0 BRA `(.L_x_278) ;  /* 0x0000000000488947 */ /* 0x000fea0003800000 */
[----:B------:R-:W-:-:S04]  /*8bb0*/  IADD3 R9, P0, PT, R15, R14, RZ ;  /* 0x0000000e0f097210 */ /* 0x000fc80007f1e0ff */
[----:B------:R-:W-:Y:S02]  /*8bc0*/  IADD3.X R10, PT, PT, RZ, R13, RZ, P0, !PT ;  /* 0x0000000dff0a7210 */ /* 0x000fe400007fe4ff */
[----:B------:R-:W-:-:S04]  /*8bd0*/  LEA R8, P0, R9, UR14, 0x2 ;  /* 0x0000000e09087c11 */ /* 0x000fc8000f8010ff */
[----:B------:R-:W-:Y:S01]  /*8be0*/  LEA.HI.X R9, R9, UR15, R10, 0x2, P0 ;  /* 0x0000000f09097c11 */ /* 0x000fe200080f140a */
[----:B------:R-:W-:-:S04]  /*8bf0*/  IMAD.WIDE.U32 R10, R15, 0x4, R32 ;  /* 0x000000040f0a7825 */ /* 0x000fc800078e0020 */
[----:B------:R-:W2:Y:S04]  /*8c00*/  LDG.E.CONSTANT R18, desc[UR10][R8.64] ;  /* 0x0000000a08127981 */ /* 0x000ea8000c1e9900 */
[----:B------:R-:W2:Y:S04]  /*8c10*/  LDG.E.CONSTANT R17, desc[UR10][R10.64] ;  /* 0x0000000a0a117981 */ /* 0x000ea8000c1e9900 */
[----:B------:R-:W3:Y:S04]  /*8c20*/  LDG.E.CONSTANT R19, desc[UR10][R10.64+0x8] ;  /* 0x0000080a0a137981 */ /* 0x000ee8000c1e9900 */
[----:B------:R-:W3:Y:S04]  /*8c30*/  LDG.E.CONSTANT R29, desc[UR10][R8.64+0x8] ;  /* 0x0000080a081d7981 */ /* 0x000ee8000c1e9900 */
[----:B------:R-:W4:Y:S04]  /*8c40*/  LDG.E.CONSTANT R35, desc[UR10][R10.64+0xc] ;  /* 0x00000c0a0a237981 */ /* 0x000f28000c1e9900 */
[----:B------:R-:W4:Y:S01]  /*8c50*/  LDG.E.CONSTANT R34, desc[UR10][R8.64+0xc] ;  /* 0x00000c0a08227981 */ /* 0x000f22000c1e9900 */
[----:B--2---:R-:W-:-:S03]  /*8c60*/  FFMA R17, R17, R18, R12 ;  /* 0x0000001211117223 */ /* 0x004fc6000000000c */
[----:B------:R-:W2:Y:S04]  /*8c70*/  LDG.E.CONSTANT R12, desc[UR10][R10.64+0x4] ;  /* 0x0000040a0a0c7981 */ /* 0x000ea8000c1e9900 */
[----:B------:R-:W2:Y:S01]  /*8c80*/  LDG.E.CONSTANT R18, desc[UR10][R8.64+0x4] ;  /* 0x0000040a08127981 */ /* 0x000ea2000c1e9900 */
[----:B------:R-:W-:Y:S01]  /*8c90*/  IADD3 R15, PT, PT, R15, 0x4, RZ ;  /* 0x000000040f0f7810 */ /* 0x000fe20007ffe0ff */
[----:B--2---:R-:W-:-:S04]  /*8ca0*/  FFMA R12, R12, R18, R17 ;  /* 0x000000120c0c7223 */ /* 0x004fc80000000011 */
[----:B---3--:R-:W-:-:S04]  /*8cb0*/  FFMA R12, R19, R29, R12 ;  /* 0x0000001d130c7223 */ /* 0x008fc8000000000c */
[----:B----4-:R-:W-:-:S07]  /*8cc0*/  FFMA R12, R35, R34, R12 ;  /* 0x00000022230c7223 */ /* 0x010fce000000000c */
.L_x_278:
[----:B------:R-:W-:Y:S05]  /*8cd0*/  BRA.U !UP1, `(.L_x_276) ;  /* 0x00000001094c7547 */ /* 0x000fea000b800000 */
[C---:B------:R-:W-:Y:S01]  /*8ce0*/  IADD3 R9, P0, PT, R15.reuse, R14, RZ ;  /* 0x0000000e0f097210 */ /* 0x040fe20007f1e0ff */
[----:B------:R-:W-:-:S03]  /*8cf0*/  IMAD.WIDE.U32 R10, R15, 0x4, R32 ;  /* 0x000000040f0a7825 */ /* 0x000fc600078e0020 */
[----:B------:R-:W-:Y:S02]  /*8d00*/  IADD3.X R18, PT, PT, RZ, R13, RZ, P0, !PT ;  /* 0x0000000dff127210 */ /* 0x000fe400007fe4ff */
[C---:B------:R-:W-:Y:S01]  /*8d10*/  LEA R8, P0, R9.reuse, UR14, 0x2 ;  /* 0x0000000e09087c11 */ /* 0x040fe2000f8010ff */
[----:B------:R-:W2:Y:S03]  /*8d20*/  LDG.E.CONSTANT R15, desc[UR10][R10.64] ;  /* 0x0000000a0a0f7981 */ /* 0x000ea6000c1e9900 */
[----:B------:R-:W-:-:S05]  /*8d30*/  LEA.HI.X R9, R9, UR15, R18, 0x2, P0 ;  /* 0x0000000f09097c11 */ /* 0x000fca00080f1412 */
[----:B------:R-:W2:Y:S01]  /*8d40*/  LDG.E.CONSTANT R17, desc[UR10][R8.64] ;  /* 0x0000000a08117981 */ /* 0x000ea2000c1e9900 */
[----:B------:R-:W-:-:S05]  /*8d50*/  IMAD.U32 R18, RZ, RZ, UR8 ;  /* 0x00000008ff127e24 */ /* 0x000fca000f8e00ff */
        /* <DEDUP_REMOVED lines=11> */
.L_x_276:
[----:B------:R-:W0:Y:S01]  /*8e10*/  LDCU UR7, c[0x0][0x3d4] ;  /* 0x00007a80ff0777ac */ /* 0x000e220008000800 */
[----:B------:R-:W-:Y:S01]  /*8e20*/  IADD3 R8, PT, PT, -R20, R16, RZ ;  /* 0x0000001014087210 */ /* 0x000fe20007ffe1ff */
[----:B------:R-:W-:Y:S01]  /*8e30*/  IMAD.MOV.U32 R10, RZ, RZ, 0x437c0000 ;  /* 0x437c0000ff0a7424 */ /* 0x000fe200078e00ff */
[----:B------:R-:W-:Y:S01]  /*8e40*/  ISETP.GE.U32.AND P1, PT, R22, 0x4, PT ;  /* 0x000000041600780c */ /* 0x000fe20003f26070 */
[----:B------:R-:W-:Y:S01]  /*8e50*/  HFMA2 R34, -RZ, RZ, 0, 0 ;  /* 0x00000000ff227431 */ /* 0x000fe200000001ff */
[----:B------:R-:W-:Y:S01]  /*8e60*/  I2FP.F32.S32 R8, R8 ;  /* 0x0000000800087245 */ /* 0x000fe20000201400 */
[----:B0-----:R-:W-:-:S04]  /*8e70*/  FMUL R9, R12, UR7 ;  /* 0x000000070c097c20 */ /* 0x001fc80008400000 */
[----:B------:R-:W-:Y:S01]  /*8e80*/  FFMA R8, R8, R26, R9 ;  /* 0x0000001a08087223 */ /* 0x000fe20000000009 */
[----:B------:R-:W-:-:S03]  /*8e90*/  MOV R9, 0x3bbb989d ;  /* 0x3bbb989d00097802 */ /* 0x000fc60000000f00 */
        /* <DEDUP_REMOVED lines=8> */
[----:B0-----:R-:W-:Y:S01]  /*8f20*/  FMUL R12, R12, R11 ;  /* 0x0000000b0c0c7220 */ /* 0x001fe20000400000 */
[----:B------:R-:W-:Y:S06]  /*8f30*/  @!P1 BRA `(.L_x_279) ;  /* 0x0000000800409947 */ /* 0x000fec0003800000 */
[----:B------:R-:W-:Y:S02]  /*8f40*/  ISETP.GT.AND P0, PT, R7, RZ, PT ;  /* 0x000000ff0700720c */ /* 0x000fe40003f04270 */
[----:B------:R-:W-:-:S11]  /*8f50*/  MOV R15, RZ ;  /* 0x000000ff000f7202 */ /* 0x000fd60000000f00 */
[----:B------:R-:W-:Y:S05]  /*8f60*/  @!P0 BRA `(.L_x_280) ;  /* 0x0000000400e08947 */ /* 0x000fea0003800000 */
[----:B------:R-:W-:Y:S01]  /*8f70*/  IMAD.IADD R8, R7, 0x1, -R15 ;  /* 0x0000000107087824 */ /* 0x000fe200078e0a0f */
[----:B------:R-:W-:-:S04]  /*8f80*/  PLOP3.LUT P0, PT, PT, PT, PT, 0x80, 0x8 ;  /* 0x000000000008781c */ /* 0x000fc80003f0f070 */
[----:B------:R-:W-:-:S13]  /*8f90*/  ISETP.GT.AND P2, PT, R8, 0xc, PT ;  /* 0x0000000c0800780c */ /* 0x000fda0003f44270 */
[----:B------:R-:W-:Y:S05]  /*8fa0*/  @!P2 BRA `(.L_x_281) ;  /* 0x000000040028a947 */ /* 0x000fea0003800000 */
[----:B------:R-:W-:Y:S02]  /*8fb0*/  PLOP3.LUT P0, PT, PT, PT, PT, 0x8, 0x80 ;  /* 0x000000000080781c */ /* 0x000fe40003f0e170 */
[----:B------:R-:W-:-:S11]  /*8fc0*/  IADD3 R17, PT, PT, R7, -0xc, RZ ;  /* 0xfffffff407117810 */ /* 0x000fd60007ffe0ff */
.L_x_282:
[----:B0-----:R-:W0:Y:S01]  /*8fd0*/  LDCU.64 UR14, c[0x0][0x390] ;  /* 0x00007200ff0e77ac */ /* 0x001e220008000a00 */
[----:B------:R-:W-:-:S04]  /*8fe0*/  IADD3 R9, PT, PT, R15, R23, RZ ;  /* 0x000000170f097210 */ /* 0x000fc80007ffe0ff */
[----:B------:R-:W-:-:S04]  /*8ff0*/  IADD3 R9, P2, PT, R9, R14, RZ ;  /* 0x0000000e09097210 */ /* 0x000fc80007f5e0ff */
[----:B------:R-:W-:Y:S01]  /*9000*/  IADD3.X R8, PT, PT, RZ, R13, RZ, P2, !PT ;  /* 0x0000000dff087210 */ /* 0x000fe200017fe4ff */
[----:B------:R-:W-:Y:S01]  /*9010*/  IMAD R34, R15, 0x4, R21 ;  /* 0x000000040f227824 */ /* 0x000fe200078e0215 */
[----:B0-----:R-:W-:-:S04]  /*9020*/  LEA R18, P2, R9, UR14, 0x2 ;  /* 0x0000000e09127c11 */ /* 0x001fc8000f8410ff */
[----:B------:R-:W-:Y:S02]  /*9030*/  LEA.HI.X R19, R9, UR15, R8, 0x2, P2 ;  /* 0x0000000f09137c11 */ /* 0x000fe400090f1408 */
[----:B------:R-:W2:Y:S04]  /*9040*/  LDL.128 R8, [R34] ;  /* 0x0000000022087983 */ /* 0x000ea80000100c00 */
[----:B------:R-:W2:Y:S04]  /*9050*/  LDG.E.CONSTANT R36, desc[UR10][R18.64+0x4] ;  /* 0x0000040a12247981 */ /* 0x000ea8000c1e9900 */
[----:B------:R-:W3:Y:S04]  /*9060*/  LDG.E.CONSTANT R29, desc[UR10][R18.64+0x8] ;  /* 0x0000080a121d7981 */ /* 0x000ee8000c1e9900 */
[----:B------:R-:W4:Y:S04]  /*9070*/  LDG.E.CONSTANT R37, desc[UR10][R18.64] ;  /* 0x0000000a12257981 */ /* 0x000f28000c1e9900 */
[----:B------:R0:W5:Y:S01]  /*9080*/  LDG.E.CONSTANT R35, desc[UR10][R18.64+0xc] ;  /* 0x00000c0a12237981 */ /* 0x000162000c1e9900 */
[C---:B--2---:R-:W-:Y:S01]  /*9090*/  FFMA R9, R12.reuse, R36, R9 ;  /* 0x000000240c097223 */ /* 0x044fe20000000009 */
[----:B------:R-:W-:Y:S01]  /*90a0*/  IADD3 R36, PT, PT, R15, 0x4, RZ ;  /* 0x000000040f247810 */ /* 0x000fe20007ffe0ff */
[----:B---3--:R-:W-:-:S03]  /*90b0*/  FFMA R10, R12, R29, R10 ;  /* 0x0000001d0c0a7223 */ /* 0x008fc6000000000a */
[----:B------:R-:W-:-:S04]  /*90c0*/  IADD3 R29, PT, PT, R36, R23, RZ ;  /* 0x00000017241d7210 */ /* 0x000fc80007ffe0ff */
[----:B------:R-:W-:-:S04]  /*90d0*/  IADD3 R29, P2, PT, R29, R14, RZ ;  /* 0x0000000e1d1d7210 */ /* 0x000fc80007f5e0ff */
[----:B0-----:R-:W-:Y:S02]  /*90e0*/  IADD3.X R19, PT, PT, RZ, R13, RZ, P2, !PT ;  /* 0x0000000dff137210 */ /* 0x001fe400017fe4ff */
[C---:B------:R-:W-:Y:S01]  /*90f0*/  LEA R18, P2, R29.reuse, UR14, 0x2 ;  /* 0x0000000e1d127c11 */ /* 0x040fe2000f8410ff */
[C---:B----4-:R-:W-:Y:S01]  /*9100*/  FFMA R8, R12.reuse, R37, R8 ;  /* 0x000000250c087223 */ /* 0x050fe20000000008 */
[----:B-----5:R-:W-:Y:S02]  /*9110*/  FFMA R11, R12, R35, R11 ;  /* 0x000000230c0b7223 */ /* 0x020fe4000000000b */
[----:B------:R-:W-:Y:S01]  /*9120*/  LEA.HI.X R19, R29, UR15, R19, 0x2, P2 ;  /* 0x0000000f1d137c11 */ /* 0x000fe200090f1413 */
[----:B------:R-:W-:Y:S02]  /*9130*/  IMAD R29, R36, 0x4, R21 ;  /* 0x00000004241d7824 */ /* 0x000fe400078e0215 */
[----:B------:R0:W-:Y:S04]  /*9140*/  STL.128 [R34], R8 ;  /* 0x0000000822007387 */ /* 0x0001e80000100c00 */
[----:B------:R-:W2:Y:S04]  /*9150*/  LDG.E.CONSTANT R35, desc[UR10][R18.64+0x8] ;  /* 0x0000080a12237981 */ /* 0x000ea8000c1e9900 */
[----:B------:R-:W3:Y:S04]  /*9160*/  LDG.E.CONSTANT R36, desc[UR10][R18.64+0x4] ;  /* 0x0000040a12247981 */ /* 0x000ee8000c1e9900 */
[----:B------:R1:W4:Y:S04]  /*9170*/  LDG.E.CONSTANT R37, desc[UR10][R18.64] ;  /* 0x0000000a12257981 */ /* 0x000328000c1e9900 */
[----:B0-----:R-:W5:Y:S04]  /*9180*/  LDG.E.CONSTANT R34, desc[UR10][R18.64+0xc] ;  /* 0x00000c0a12227981 */ /* 0x001f68000c1e9900 */
[----:B------:R-:W5:Y:S02]  /*9190*/  LDL.128 R8, [R29] ;  /* 0x000000001d087983 */ /* 0x000f640000100c00 */
[C---:B-----5:R-:W-:Y:S01]  /*91a0*/  FFMA R11, R12.reuse, R34, R11 ;  /* 0x000000220c0b7223 */ /* 0x060fe2000000000b */
[----:B------:R-:W-:Y:S01]  /*91b0*/  IADD3 R34, PT, PT, R15, 0x8, RZ ;  /* 0x000000080f227810 */ /* 0x000fe20007ffe0ff */
[----:B--2---:R-:W-:-:S03]  /*91c0*/  FFMA R10, R12, R35, R10 ;  /* 0x000000230c0a7223 */ /* 0x004fc6000000000a */
[----:B------:R-:W-:Y:S01]  /*91d0*/  IADD3 R35, PT, PT, R34, R23, RZ ;  /* 0x0000001722237210 */ /* 0x000fe20007ffe0ff */
[----:B---3--:R-:W-:-:S03]  /*91e0*/  FFMA R9, R12, R36, R9 ;  /* 0x000000240c097223 */ /* 0x008fc60000000009 */
[----:B------:R-:W-:-:S04]  /*91f0*/  IADD3 R35, P2, PT, R35, R14, RZ ;  /* 0x0000000e23237210 */ /* 0x000fc80007f5e0ff */
[----:B------:R-:W-:Y:S02]  /*9200*/  IADD3.X R36, PT, PT, RZ, R13, RZ, P2, !PT ;  /* 0x0000000dff247210 */ /* 0x000fe400017fe4ff */
[C---:B-1----:R-:W-:Y:S01]  /*9210*/  LEA R18, P2, R35.reuse, UR14, 0x2 ;  /* 0x0000000e23127c11 */ /* 0x042fe2000f8410ff */
[----:B----4-:R-:W-:Y:S01]  /*9220*/  FFMA R8, R12, R37, R8 ;  /* 0x000000250c087223 */ /* 0x010fe20000000008 */
[----:B------:R-:W-:Y:S02]  /*9230*/  IMAD R34, R34, 0x4, R21 ;  /* 0x0000000422227824 */ /* 0x000fe400078e0215 */
[----:B------:R-:W-:Y:S02]  /*9240*/  LEA.HI.X R19, R35, UR15, R36, 0x2, P2 ;  /* 0x0000000f23137c11 */ /* 0x000fe400090f1424 */
[----:B------:R0:W-:Y:S04]  /*9250*/  STL.128 [R29], R8 ;  /* 0x000000081d007387 */ /* 0x0001e80000100c00 */
[----:B------:R-:W2:Y:S04]  /*9260*/  LDG.E.CONSTANT R36, desc[UR10][R18.64+0x4] ;  /* 0x0000040a12247981 */ /* 0x000ea8000c1e9900 */
[----:B------:R-:W3:Y:S04]  /*9270*/  LDG.E.CONSTANT R35, desc[UR10][R18.64+0x8] ;  /* 0x0000080a12237981 */ /* 0x000ee8000c1e9900 */
[----:B------:R1:W4:Y:S04]  /*9280*/  LDG.E.CONSTANT R37, desc[UR10][R18.64] ;  /* 0x0000000a12257981 */ /* 0x000328000c1e9900 */
[----:B0-----:R-:W2:Y:S04]  /*9290*/  LDL.128 R8, [R34] ;  /* 0x0000000022087983 */ /* 0x001ea80000100c00 */
[----:B------:R-:W5:Y:S01]  /*92a0*/  LDG.E.CONSTANT R29, desc[UR10][R18.64+0xc] ;  /* 0x00000c0a121d7981 */ /* 0x000f62000c1e9900 */
[C---:B--2---:R-:W-:Y:S01]  /*92b0*/  FFMA R9, R12.reuse, R36, R9 ;  /* 0x000000240c097223 */ /* 0x044fe20000000009 */
[----:B------:R-:W-:Y:S01]  /*92c0*/  IADD3 R36, PT, PT, R15, 0xc, RZ ;  /* 0x0000000c0f247810 */ /* 0x000fe20007ffe0ff */
[----:B-----5:R-:W-:-:S03]  /*92d0*/  FFMA R11, R12, R29, R11 ;  /* 0x0000001d0c0b7223 */ /* 0x020fc6000000000b */
[----:B------:R-:W-:Y:S01]  /*92e0*/  IADD3 R29, PT, PT, R36, R23, RZ ;  /* 0x00000017241d7210 */ /* 0x000fe20007ffe0ff */
[----:B---3--:R-:W-:-:S03]  /*92f0*/  FFMA R10, R12, R35, R10 ;  /* 0x000000230c0a7223 */ /* 0x008fc6000000000a */
[----:B------:R-:W-:-:S04]  /*9300*/  IADD3 R29, P2, PT, R29, R14, RZ ;  /* 0x0000000e1d1d7210 */ /* 0x000fc80007f5e0ff */
[----:B------:R-:W-:Y:S02]  /*9310*/  IADD3.X R35, PT, PT, RZ, R13, RZ, P2, !PT ;  /* 0x0000000dff237210 */ /* 0x000fe400017fe4ff */
[----:B-1----:R-:W-:Y:S01]  /*9320*/  LEA R18, P2, R29, UR14, 0x2 ;  /* 0x0000000e1d127c11 */ /* 0x002fe2000f8410ff */
[----:B----4-:R-:W-:-:S03]  /*9330*/  FFMA R8, R12, R37, R8 ;  /* 0x000000250c087223 */ /* 0x010fc60000000008 */
[----:B------:R-:W-:Y:S01]  /*9340*/  LEA.HI.X R19, R29, UR15, R35, 0x2, P2 ;  /* 0x0000000f1d137c11 */ /* 0x000fe200090f1423 */
[----:B------:R-:W-:Y:S01]  /*9350*/  IMAD R29, R36, 0x4, R21 ;  /* 0x00000004241d7824 */ /* 0x000fe200078e0215 */
[----:B------:R0:W-:Y:S04]  /*9360*/  STL.128 [R34], R8 ;  /* 0x0000000822007387 */ /* 0x0001e80000100c00 */
[----:B------:R-:W2:Y:S04]  /*9370*/  LDG.E.CONSTANT R37, desc[UR10][R18.64] ;  /* 0x0000000a12257981 */ /* 0x000ea8000c1e9900 */
[----:B------:R-:W3:Y:S04]  /*9380*/  LDG.E.CONSTANT R36, desc[UR10][R18.64+0x4] ;  /* 0x0000040a12247981 */ /* 0x000ee8000c1e9900 */
[----:B------:R-:W4:Y:S04]  /*9390*/  LDG.E.CONSTANT R35, desc[UR10][R18.64+0x8] ;  /* 0x0000080a12237981 */ /* 0x000f28000c1e9900 */
[----:B0-----:R-:W5:Y:S04]  /*93a0*/  LDG.E.CONSTANT R34, desc[UR10][R18.64+0xc] ;  /* 0x00000c0a12227981 */ /* 0x001f68000c1e9900 */
[----:B------:R-:W2:Y:S01]  /*93b0*/  LDL.128 R8, [R29] ;  /* 0x000000001d087983 */ /* 0x000ea20000100c00 */
        /* <DEDUP_REMOVED lines=8> */
[----:B------:R-:W-:-:S07]  /*9440*/  MOV R34, R7 ;  /* 0x0000000700227202 */ /* 0x000fce0000000f00 */
.L_x_281:
[----:B0-----:R-:W-:-:S04]  /*9450*/  IADD3 R8, PT, PT, R7, -R15, RZ ;  /* 0x8000000f07087210 */ /* 0x001fc80007ffe0ff */
[----:B------:R-:W-:-:S13]  /*9460*/  ISETP.GT.AND P2, PT, R8, 0x4, PT ;  /* 0x000000040800780c */ /* 0x000fda0003f44270 */
[----:B------:R-:W-:Y:S05]  /*9470*/  @!P2 BRA `(.L_x_283) ;  /* 0x000000000094a947 */ /* 0x000fea0003800000 */
[----:B------:R-:W0:Y:S01]  /*9480*/  LDCU.64 UR14, c[0x0][0x390] ;  /* 0x00007200ff0e77ac */ /* 0x000e220008000a00 */
[C---:B------:R-:W-:Y:S01]  /*9490*/  IMAD.IADD R9, R15.reuse, 0x1, R23 ;  /* 0x000000010f097824 */ /* 0x040fe200078e0217 */
[----:B------:R-:W-:-:S04]  /*94a0*/  LEA R17, R15, R21, 0x2 ;  /* 0x000000150f117211 */ /* 0x000fc800078e10ff */
[----:B------:R-:W-:-:S04]  /*94b0*/  IADD3 R9, P0, PT, R9, R14, RZ ;  /* 0x0000000e09097210 */ /* 0x000fc80007f1e0ff */
[----:B------:R-:W-:Y:S02]  /*94c0*/  IADD3.X R8, PT, PT, RZ, R13, RZ, P0, !PT ;  /* 0x0000000dff087210 */ /* 0x000fe400007fe4ff */
        /* <DEDUP_REMOVED lines=9> */
[----:B---3--:R-:W-:-:S04]  /*9560*/  FFMA R10, R12, R29, R10 ;  /* 0x0000001d0c0a7223 */ /* 0x008fc8000000000a */
[----:B------:R-:W-:Y:S02]  /*9570*/  IMAD.IADD R29, R34, 0x1, R23 ;  /* 0x00000001221d7824 */ /* 0x000fe400078e0217 */
[----:B----4-:R-:W-:-:S03]  /*9580*/  FFMA R11, R12, R36, R11 ;  /* 0x000000240c0b7223 */ /* 0x010fc6000000000b */
[----:B------:R-:W-:-:S04]  /*9590*/  IADD3 R29, P0, PT, R29, R14, RZ ;  /* 0x0000000e1d1d7210 */ /* 0x000fc80007f1e0ff */
[----:B------:R-:W-:Y:S02]  /*95a0*/  IADD3.X R36, PT, PT, RZ, R13, RZ, P0, !PT ;  /* 0x0000000dff247210 */ /* 0x000fe400007fe4ff */
[----:B0-----:R-:W-:Y:S01]  /*95b0*/  LEA R18, P0, R29, UR14, 0x2 ;  /* 0x0000000e1d127c11 */ /* 0x001fe2000f8010ff */
[----:B-----5:R-:W-:-:S03]  /*95c0*/  FFMA R8, R12, R35, R8 ;  /* 0x000000230c087223 */ /* 0x020fc60000000008 */
[----:B------:R-:W-:Y:S02]  /*95d0*/  LEA.HI.X R19, R29, UR15, R36, 0x2, P0 ;  /* 0x0000000f1d137c11 */ /* 0x000fe400080f1424 */
[----:B------:R-:W-:Y:S01]  /*95e0*/  LEA R29, R34, R21, 0x2 ;  /* 0x00000015221d7211 */ /* 0x000fe200078e10ff */
[----:B------:R0:W-:Y:S04]  /*95f0*/  STL.128 [R17], R8 ;  /* 0x0000000811007387 */ /* 0x0001e80000100c00 */
[----:B------:R-:W2:Y:S04]  /*9600*/  LDG.E.CONSTANT R37, desc[UR10][R18.64] ;  /* 0x0000000a12257981 */ /* 0x000ea8000c1e9900 */
[----:B------:R-:W3:Y:S04]  /*9610*/  LDG.E.CONSTANT R34, desc[UR10][R18.64+0x4] ;  /* 0x0000040a12227981 */ /* 0x000ee8000c1e9900 */
[----:B------:R-:W4:Y:S04]  /*9620*/  LDG.E.CONSTANT R35, desc[UR10][R18.64+0x8] ;  /* 0x0000080a12237981 */ /* 0x000f28000c1e9900 */
[----:B------:R-:W5:Y:S04]  /*9630*/  LDG.E.CONSTANT R36, desc[UR10][R18.64+0xc] ;  /* 0x00000c0a12247981 */ /* 0x000f68000c1e9900 */
[----:B0-----:R-:W2:Y:S01]  /*9640*/  LDL.128 R8, [R29] ;  /* 0x000000001d087983 */ /* 0x001ea20000100c00 */
[----:B------:R-:W-:Y:S01]  /*9650*/  PLOP3.LUT P0, PT, PT, PT, PT, 0x8, 0x80 ;  /* 0x000000000080781c */ /* 0x000fe20003f0e170 */
[----:B------:R-:W-:-:S02]  /*9660*/  VIADD R15, R15, 0x8 ;  /* 0x000000080f0f7836 */ /* 0x000fc40000000000 */
[C---:B--2---:R-:W-:Y:S01]  /*9670*/  FFMA R8, R12.reuse, R37, R8 ;  /* 0x000000250c087223 */ /* 0x044fe20000000008 */
[C---:B---3--:R-:W-:Y:S01]  /*9680*/  FFMA R9, R12.reuse, R34, R9 ;  /* 0x000000220c097223 */ /* 0x048fe20000000009 */
[C---:B----4-:R-:W-:Y:S01]  /*9690*/  FFMA R10, R12.reuse, R35, R10 ;  /* 0x000000230c0a7223 */ /* 0x050fe2000000000a */
[----:B-----5:R-:W-:-:S05]  /*96a0*/  FFMA R11, R12, R36, R11 ;  /* 0x000000240c0b7223 */ /* 0x020fca000000000b */
[----:B------:R0:W-:Y:S01]  /*96b0*/  STL.128 [R29], R8 ;  /* 0x000000081d007387 */ /* 0x0001e20000100c00 */
[----:B------:R-:W-:-:S07]  /*96c0*/  MOV R34, R7 ;  /* 0x0000000700227202 */ /* 0x000fce0000000f00 */
.L_x_283:
[----:B------:R-:W-:-:S13]  /*96d0*/  ISETP.NE.OR P0, PT, R15, R7, P0 ;  /* 0x000000070f00720c */ /* 0x000fda0000705670 */
[----:B------:R-:W-:Y:S05]  /*96e0*/  @!P0 BRA `(.L_x_279) ;  /* 0x0000000000548947 */ /* 0x000fea0003800000 */
.L_x_280:
[----:B-1----:R-:W1:Y:S01]  /*96f0*/  LDCU.64 UR14, c[0x0][0x390] ;  /* 0x00007200ff0e77ac */ /* 0x002e620008000a00 */
[C---:B0-----:R-:W-:Y:S02]  /*9700*/  IADD3 R9, PT, PT, R15.reuse, R23, RZ ;  /* 0x000000170f097210 */ /* 0x041fe40007ffe0ff */
[----:B------:R-:W-:Y:S02]  /*9710*/  LEA R17, R15, R21, 0x2 ;  /* 0x000000150f117211 */ /* 0x000fe400078e10ff */
[----:B------:R-:W-:-:S04]  /*9720*/  IADD3 R9, P0, PT, R9, R14, RZ ;  /* 0x0000000e09097210 */ /* 0x000fc80007f1e0ff */
[----:B------:R-:W-:Y:S02]  /*9730*/  IADD3.X R8, PT, PT, RZ, R13, RZ, P0, !PT ;  /* 0x0000000dff087210 */ /* 0x000fe400007fe4ff */
[----:B-1----:R-:W-:-:S04]  /*9740*/  LEA R18, P0, R9, UR14, 0x2 ;  /* 0x0000000e09127c11 */ /* 0x002fc8000f8010ff */
[----:B------:R-:W-:Y:S02]  /*9750*/  LEA.HI.X R19, R9, UR15, R8, 0x2, P0 ;  /* 0x0000000f09137c11 */ /* 0x000fe400080f1408 */
[----:B------:R-:W2:Y:S04]  /*9760*/  LDL.128 R8, [R17] ;  /* 0x0000000011087983 */ /* 0x000ea80000100c00 */
[----:B------:R-:W2:Y:S04]  /*9770*/  LDG.E.CONSTANT R35, desc[UR10][R18.64] ;  /* 0x0000000a12237981 */ /* 0x000ea8000c1e9900 */
[----:B------:R-:W3:Y:S04]  /*9780*/  LDG.E.CONSTANT R34, desc[UR10][R18.64+0x4] ;  /* 0x0000040a12227981 */ /* 0x000ee8000c1e9900 */
[----:B------:R-:W4:Y:S04]  /*9790*/  LDG.E.CONSTANT R29, desc[UR10][R18.64+0x8] ;  /* 0x0000080a121d7981 */ /* 0x000f28000c1e9900 */
[----:B------:R-:W5:Y:S01]  /*97a0*/  LDG.E.CONSTANT R36, desc[UR10][R18.64+0xc] ;  /* 0x00000c0a12247981 */ /* 0x000f62000c1e9900 */
[----:B------:R-:W-:-:S05]  /*97b0*/  VIADD R15, R15, 0x4 ;  /* 0x000000040f0f7836 */ /* 0x000fca0000000000 */
[----:B------:R-:W-:Y:S01]  /*97c0*/  ISETP.NE.AND P0, PT, R15, R7, PT ;  /* 0x000000070f00720c */ /* 0x000fe20003f05270 */
[C---:B--2---:R-:W-:Y:S01]  /*97d0*/  FFMA R8, R12.reuse, R35, R8 ;  /* 0x000000230c087223 */ /* 0x044fe20000000008 */
[C---:B---3--:R-:W-:Y:S01]  /*97e0*/  FFMA R9, R12.reuse, R34, R9 ;  /* 0x000000220c097223 */ /* 0x048fe20000000009 */
[C---:B----4-:R-:W-:Y:S01]  /*97f0*/  FFMA R10, R12.reuse, R29, R10 ;  /* 0x0000001d0c0a7223 */ /* 0x050fe2000000000a */
[----:B-----5:R-:W-:-:S05]  /*9800*/  FFMA R11, R12, R36, R11 ;  /* 0x000000240c0b7223 */ /* 0x020fca000000000b */
[----:B------:R1:W-:Y:S04]  /*9810*/  STL.128 [R17], R8 ;  /* 0x0000000811007387 */ /* 0x0003e80000100c00 */
[----:B------:R-:W-:Y:S05]  /*9820*/  @P0 BRA `(.L_x_280) ;  /* 0xfffffffc00b00947 */ /* 0x000fea000383ffff */
[----:B------:R-:W-:-:S07]  /*9830*/  MOV R34, R7 ;  /* 0x0000000700227202 */ /* 0x000fce0000000f00 */
.L_x_279:
[----:B------:R-:W-:-:S13]  /*9840*/  ISETP.NE.AND P2, PT, R6, RZ, PT ;  /* 0x000000ff0600720c */ /* 0x000fda0003f45270 */
[----:B------:R-:W-:Y:S05]  /*9850*/  @!P2 BRA `(.L_x_284) ;  /* 0x000000000068a947 */ /* 0x000fea0003800000 */
[----:B------:R-:W2:Y:S01]  /*9860*/  LDCU.64 UR14, c[0x0][0x390] ;  /* 0x00007200ff0e77ac */ /* 0x000ea20008000a00 */
[C---:B01----:R-:W-:Y:S01]  /*9870*/  IADD3 R9, PT, PT, R34.reuse, R23, RZ ;  /* 0x0000001722097210 */ /* 0x043fe20007ffe0ff */
[----:B------:R-:W-:-:S03]  /*9880*/  IMAD R10, R34, 0x4, R21 ;  /* 0x00000004220a7824 */ /* 0x000fc600078e0215 */
[----:B------:R-:W-:Y:S02]  /*9890*/  IADD3 R9, P0, PT, R9, R14, RZ ;  /* 0x0000000e09097210 */ /* 0x000fe40007f1e0ff */
[----:B------:R-:W3:Y:S02]  /*98a0*/  LDL R11, [R10] ;  /* 0x000000000a0b7983 */ /* 0x000ee40000100800 */
[----:B------:R-:W-:Y:S02]  /*98b0*/  IADD3.X R18, PT, PT, RZ, R13, RZ, P0, !PT ;  /* 0x0000000dff127210 */ /* 0x000fe400007fe4ff */
[----:B--2---:R-:W-:-:S04]  /*98c0*/  LEA R8, P0, R9, UR14, 0x2 ;  /* 0x0000000e09087c11 */ /* 0x004fc8000f8010ff */
[----:B------:R-:W-:-:S06]  /*98d0*/  LEA.HI.X R9, R9, UR15, R18, 0x2, P0 ;  /* 0x0000000f09097c11 */ /* 0x000fcc00080f1412 */
[----:B------:R-:W3:Y:S01]  /*98e0*/  LDG.E.CONSTANT R9, desc[UR10][R8.64] ;  /* 0x0000000a08097981 */ /* 0x000ee2000c1e9900 */
[----:B------:R-:W-:Y:S01]  /*98f0*/  ISETP.NE.AND P0, PT, R6, 0x1, PT ;  /* 0x000000010600780c */ /* 0x000fe20003f05270 */
[----:B---3--:R-:W-:-:S05]  /*9900*/  FFMA R11, R12, R9, R11 ;  /* 0x000000090c0b7223 */ /* 0x008fca000000000b */
[----:B------:R2:W-:Y:S07]  /*9910*/  STL [R10], R11 ;  /* 0x0000000b0a007387 */ /* 0x0005ee0000100800 */
[----:B------:R-:W-:Y:S05]  /*9920*/  @!P0 BRA `(.L_x_284) ;  /* 0x0000000000348947 */ /* 0x000fea0003800000 */
[----:B------:R-:W-:Y:S01]  /*9930*/  IADD3 R14, P3, P4, R14, R34, R23 ;  /* 0x000000220e0e7210 */ /* 0x000fe20007c7e017 */
[----:B------:R-:W3:Y:S01]  /*9940*/  LDL R15, [R10+0x4] ;  /* 0x000004000a0f7983 */ /* 0x000ee20000100800 */
[----:B------:R-:W-:Y:S02]  /*9950*/  ISETP.NE.AND P0, PT, R6, 0x2, PT ;  /* 0x000000020600780c */ /* 0x000fe40003f05270 */
[----:B------:R-:W-:Y:S02]  /*9960*/  IADD3.X R13, PT, PT, R13, RZ, RZ, P3, P4 ;  /* 0x000000ff0d0d7210 */ /* 0x000fe40001fe84ff */
[----:B------:R-:W-:-:S04]  /*9970*/  LEA R8, P3, R14, UR14, 0x2 ;  /* 0x0000000e0e087c11 */ /* 0x000fc8000f8610ff */
[----:B------:R-:W-:-:S05]  /*9980*/  LEA.HI.X R9, R14, UR15, R13, 0x2, P3 ;  /* 0x0000000f0e097c11 */ /* 0x000fca00098f140d */
[----:B--2---:R-:W3:Y:S04]  /*9990*/  LDG.E.CONSTANT R11, desc[UR10][R8.64+0x4] ;  /* 0x0000040a080b7981 */ /* 0x004ee8000c1e9900 */
[----:B------:R-:W2:Y:S04]  /*99a0*/  @P0 LDG.E.CONSTANT R13, desc[UR10][R8.64+0x8] ;  /* 0x0000080a080d0981 */ /* 0x000ea8000c1e9900 */
[----:B------:R-:W2:Y:S01]  /*99b0*/  @P0 LDL R14, [R10+0x8] ;  /* 0x000008000a0e0983 */ /* 0x000ea20000100800 */
[C---:B---3--:R-:W-:Y:S01]  /*99c0*/  FFMA R11, R12.reuse, R11, R15 ;  /* 0x0000000b0c0b7223 */ /* 0x048fe2000000000f */
[----:B--2---:R-:W-:-:S04]  /*99d0*/  @P0 FFMA R13, R12, R13, R14 ;  /* 0x0000000d0c0d0223 */ /* 0x004fc8000000000e */
[----:B------:R3:W-:Y:S04]  /*99e0*/  STL [R10+0x4], R11 ;  /* 0x0000040b0a007387 */ /* 0x0007e80000100800 */
[----:B------:R3:W-:Y:S02]  /*99f0*/  @P0 STL [R10+0x8], R13 ;  /* 0x0000080d0a000387 */ /* 0x0007e40000100800 */
.L_x_284:
[----:B------:R-:W-:-:S04]  /*9a00*/  IADD3 R16, PT, PT, R16, 0x1, RZ ;  /* 0x0000000110107810 */ /* 0x000fc80007ffe0ff */
[----:B------:R-:W-:-:S13]  /*9a10*/  ISETP.NE.AND P0, PT, R16, R3, PT ;  /* 0x000000031000720c */ /* 0x000fda0003f05270 */
[----:B------:R-:W-:Y:S05]  /*9a20*/  @P0 BRA `(.L_x_285) ;  /* 0xffffffe800c40947 */ /* 0x000fea000383ffff */
[----:B------:R-:W-:Y:S05]  /*9a30*/  BSYNC.RECONVERGENT B2 ;  /* 0x0000000000027941 */ /* 0x000fea0003800200 */
.L_x_274:
[----:B------:R-:W-:Y:S01]  /*9a40*/  HFMA2 R12, -RZ, RZ, 0, 0 ;  /* 0x00000000ff0c7431 */ /* 0x000fe200000001ff */
[----:B------:R-:W-:Y:S06]  /*9a50*/  @!P1 BRA `(.L_x_286) ;  /* 0x0000000400c49947 */ /* 0x000fec0003800000 */
[----:B------:R-:W-:Y:S02]  /*9a60*/  ISETP.GT.AND P0, PT, R7, RZ, PT ;  /* 0x000000ff0700720c */ /* 0x000fe40003f04270 */
[----:B0-----:R-:W-:-:S11]  /*9a70*/  MOV R29, RZ ;  /* 0x000000ff001d7202 */ /* 0x001fd60000000f00 */
[----:B------:R-:W-:Y:S05]  /*9a80*/  @!P0 BRA `(.L_x_287) ;  /* 0x0000000400788947 */ /* 0x000fea0003800000 */
[----:B-1----:R-:W-:Y:S01]  /*9a90*/  IMAD.IADD R8, R7, 0x1, -R29 ;  /* 0x0000000107087824 */ /* 0x002fe200078e0a1d */
[----:B------:R-:W-:-:S04]  /*9aa0*/  PLOP3.LUT P0, PT, PT, PT, PT, 0x80, 0x8 ;  /* 0x000000000008781c */ /* 0x000fc80003f0f070 */
[----:B------:R-:W-:-:S13]  /*9ab0*/  ISETP.GT.AND P1, PT, R8, 0xc, PT ;  /* 0x0000000c0800780c */ /* 0x000fda0003f24270 */
[----:B------:R-:W-:Y:S05]  /*9ac0*/  @!P1 BRA `(.L_x_288) ;  /* 0x0000000000e49947 */ /* 0x000fea0003800000 */
[----:B------:R-:W-:Y:S02]  /*9ad0*/  PLOP3.LUT P0, PT, PT, PT, PT, 0x8, 0x80 ;  /* 0x000000000080781c */ /* 0x000fe40003f0e170 */
[----:B------:R-:W-:-:S11]  /*9ae0*/  IADD3 R34, PT, PT, R7, -0xc, RZ ;  /* 0xfffffff407227810 */ /* 0x000fd60007ffe0ff */
.L_x_289:
[C---:B------:R-:W-:Y:S02]  /*9af0*/  LEA R12, R29.reuse, R21, 0x2 ;  /* 0x000000151d0c7211 */ /* 0x040fe400078e10ff */
[----:B------:R-:W-:-:S04]  /*9b00*/  IADD3 R18, PT, PT, R29, 0x4, RZ ;  /* 0x000000041d127810 */ /* 0x000fc80007ffe0ff */
[----:B---3--:R-:W3:Y:S01]  /*9b10*/  LDL.128 R12, [R12] ;  /* 0x000000000c0c7983 */ /* 0x008ee20000100c00 */
[----:B0-----:R-:W-:-:S06]  /*9b20*/  IMAD R8, R18, 0x4, R21 ;  /* 0x0000000412087824 */ /* 0x001fcc00078e0215 */
[----:B--2---:R-:W2:Y:S01]  /*9b30*/  LDL.128 R8, [R8] ;  /* 0x0000000008087983 */ /* 0x004ea20000100c00 */
[CC--:B------:R-:W-:Y:S02]  /*9b40*/  IADD3 R17, PT, PT, R29.reuse, R23.reuse, RZ ;  /* 0x000000171d117210 */ /* 0x0c0fe40007ffe0ff */
[----:B------:R-:W-:Y:S02]  /*9b50*/  IADD3 R35, PT, PT, R29, 0x8, RZ ;  /* 0x000000081d237810 */ /* 0x000fe40007ffe0ff */
[----:B------:R-:W-:Y:S01]  /*9b60*/  IADD3 R37, PT, PT, R18, R23, RZ ;  /* 0x0000001712257210 */ /* 0x000fe20007ffe0ff */
[----:B------:R-:W-:-:S04]  /*9b70*/  IMAD.WIDE.U32 R16, R17, 0x4, R30 ;  /* 0x0000000411107825 */ /* 0x000fc800078e001e */
[----:B------:R-:W-:-:S04]  /*9b80*/  IMAD.WIDE.U32 R36, R37, 0x4, R30 ;  /* 0x0000000425247825 */ /* 0x000fc800078e001e */
[C---:B---3--:R-:W-:Y:S01]  /*9b90*/  FMUL R19, R5.reuse, R12 ;  /* 0x0000000c05137220 */ /* 0x048fe20000400000 */
[C---:B------:R-:W-:Y:S01]  /*9ba0*/  FMUL R13, R5.reuse, R13 ;  /* 0x0000000d050d7220 */ /* 0x040fe20000400000 */
[----:B------:R-:W-:Y:S01]  /*9bb0*/  FMUL R15, R5, R15 ;  /* 0x0000000f050f7220 */ /* 0x000fe20000400000 */
[----:B------:R-:W-:Y:S02]  /*9bc0*/  IMAD R12, R35, 0x4, R21 ;  /* 0x00000004230c7824 */ /* 0x000fe400078e0215 */
[----:B------:R0:W-:Y:S01]  /*9bd0*/  STG.E desc[UR10][R16.64], R19 ;  /* 0x0000001310007986 */ /* 0x0001e2000c10190a */
[----:B--2---:R-:W-:-:S03]  /*9be0*/  FMUL R8, R5, R8 ;  /* 0x0000000805087220 */ /* 0x004fc60000400000 */
[----:B------:R-:W-:Y:S04]  /*9bf0*/  STG.E desc[UR10][R16.64+0x4], R13 ;  /* 0x0000040d10007986 */ /* 0x000fe8000c10190a */
[----:B------:R1:W-:Y:S01]  /*9c00*/  STG.E desc[UR10][R16.64+0xc], R15 ;  /* 0x00000c0f10007986 */ /* 0x0003e2000c10190a */
[----:B0-----:R-:W-:-:S05]  /*9c10*/  FMUL R19, R5, R14 ;  /* 0x0000000e05137220 */ /* 0x001fca0000400000 */
[----:B------:R0:W-:Y:S04]  /*9c20*/  STG.E desc[UR10][R16.64+0x8], R19 ;  /* 0x0000081310007986 */ /* 0x0001e8000c10190a */
[----:B-1----:R-:W2:Y:S01]  /*9c30*/  LDL.128 R12, [R12] ;  /* 0x000000000c0c7983 */ /* 0x002ea20000100c00 */
[----:B------:R-:W-:-:S03]  /*9c40*/  FMUL R9, R5, R9 ;  /* 0x0000000905097220 */ /* 0x000fc60000400000 */
[----:B------:R-:W-:Y:S01]  /*9c50*/  STG.E desc[UR10][R36.64], R8 ;  /* 0x0000000824007986 */ /* 0x000fe2000c10190a */
[----:B0-----:R-:W-:Y:S01]  /*9c60*/  FMUL R19, R5, R10 ;  /* 0x0000000a05137220 */ /* 0x001fe20000400000 */
[----:B------:R-:W-:-:S04]  /*9c70*/  IADD3 R10, PT, PT, R29, 0xc, RZ ;  /* 0x0000000c1d0a7810 */ /* 0x000fc80007ffe0ff */
[C---:B------:R-:W-:Y:S01]  /*9c80*/  LEA R16, R10.reuse, R21, 0x2 ;  /* 0x000000150a107211 */ /* 0x040fe200078e10ff */
[----:B------:R0:W-:Y:S05]  /*9c90*/  STG.E desc[UR10][R36.64+0x8], R19 ;  /* 0x0000081324007986 */ /* 0x0001ea000c10190a */
[----:B0-----:R-:W3:Y:S01]  /*9ca0*/  LDL.128 R16, [R16] ;  /* 0x0000000010107983 */ /* 0x001ee20000100c00 */
[----:B------:R-:W-:Y:S01]  /*9cb0*/  IADD3 R8, PT, PT, R35, R23, RZ ;  /* 0x0000001723087210 */ /* 0x000fe20007ffe0ff */
[----:B------:R-:W-:Y:S02]  /*9cc0*/  FMUL R11, R5, R11 ;  /* 0x0000000b050b7220 */ /* 0x000fe40000400000 */
[----:B------:R0:W-:Y:S01]  /*9cd0*/  STG.E desc[UR10][R36.64+0x4], R9 ;  /* 0x0000040924007986 */ /* 0x0001e2000c10190a */
[----:B------:R-:W-:-:S03]  /*9ce0*/  IMAD.IADD R10, R10, 0x1, R23 ;  /* 0x000000010a0a7824 */ /* 0x000fc600078e0217 */
[----:B------:R3:W-:Y:S01]  /*9cf0*/  STG.E desc[UR10][R36.64+0xc], R11 ;  /* 0x00000c0b24007986 */ /* 0x0007e2000c10190a */
[----:B0-----:R-:W-:Y:S01]  /*9d00*/  IMAD.WIDE.U32 R8, R8, 0x4, R30 ;  /* 0x0000000408087825 */ /* 0x001fe200078e001e */
[----:B------:R-:W-:-:S04]  /*9d10*/  IADD3 R29, PT, PT, R29, 0x10, RZ ;  /* 0x000000101d1d7810 */ /* 0x000fc80007ffe0ff */
[----:B------:R-:W-:Y:S01]  /*9d20*/  ISETP.GE.AND P1, PT, R29, R34, PT ;  /* 0x000000221d00720c */ /* 0x000fe20003f26270 */
[C---:B--2---:R-:W-:Y:S01]  /*9d30*/  FMUL R35, R5.reuse, R12 ;  /* 0x0000000c05237220 */ /* 0x044fe20000400000 */
[C---:B------:R-:W-:Y:S01]  /*9d40*/  FMUL R13, R5.reuse, R13 ;  /* 0x0000000d050d7220 */ /* 0x040fe20000400000 */
[C---:B------:R-:W-:Y:S01]  /*9d50*/  FMUL R14, R5.reuse, R14 ;  /* 0x0000000e050e7220 */ /* 0x040fe20000400000 */
[C---:B------:R-:W-:Y:S02]  /*9d60*/  FMUL R15, R5.reuse, R15 ;  /* 0x0000000f050f7220 */ /* 0x040fe40000400000 */
[----:B------:R0:W-:Y:S04]  /*9d70*/  STG.E desc[UR10][R8.64], R35 ;  /* 0x0000002308007986 */ /* 0x0001e8000c10190a */
[----:B------:R-:W-:Y:S04]  /*9d80*/  STG.E desc[UR10][R8.64+0x4], R13 ;  /* 0x0000040d08007986 */ /* 0x000fe8000c10190a */
[----:B------:R-:W-:Y:S04]  /*9d90*/  STG.E desc[UR10][R8.64+0x8], R14 ;  /* 0x0000080e08007986 */ /* 0x000fe8000c10190a */
[----:B------:R1:W-:Y:S01]  /*9da0*/  STG.E desc[UR10][R8.64+0xc], R15 ;  /* 0x00000c0f08007986 */ /* 0x0003e2000c10190a */
[C---:B---3--:R-:W-:Y:S01]  /*9db0*/  FMUL R11, R5.reuse, R16 ;  /* 0x00000010050b7220 */ /* 0x048fe20000400000 */
[C---:B------:R-:W-:Y:S01]  /*9dc0*/  FMUL R17, R5.reuse, R17 ;  /* 0x0000001105117220 */ /* 0x040fe20000400000 */
[----:B0-----:R-:W-:Y:S01]  /*9dd0*/  FMUL R35, R5, R18 ;  /* 0x0000001205237220 */ /* 0x001fe20000400000 */
[----:B-1----:R-:W-:-:S04]  /*9de0*/  IMAD.WIDE.U32 R8, R10, 0x4, R30 ;  /* 0x000000040a087825 */ /* 0x002fc800078e001e */
[----:B------:R-:W-:Y:S01]  /*9df0*/  FMUL R19, R5, R19 ;  /* 0x0000001305137220 */ /* 0x000fe20000400000 */
[----:B------:R0:W-:Y:S04]  /*9e00*/  STG.E desc[UR10][R8.64], R11 ;  /* 0x0000000b08007986 */ /* 0x0001e8000c10190a */
[----:B------:R0:W-:Y:S04]  /*9e10*/  STG.E desc[UR10][R8.64+0x4], R17 ;  /* 0x0000041108007986 */ /* 0x0001e8000c10190a */
[----:B------:R0:W-:Y:S04]  /*9e20*/  STG.E desc[UR10][R8.64+0x8], R35 ;  /* 0x0000082308007986 */ /* 0x0001e8000c10190a */
[----:B------:R0:W-:Y:S01]  /*9e30*/  STG.E desc[UR10][R8.64+0xc], R19 ;  /* 0x00000c1308007986 */ /* 0x0001e2000c10190a */
[----:B------:R-:W-:Y:S05]  /*9e40*/  @!P1 BRA `(.L_x_289) ;  /* 0xfffffffc00289947 */ /* 0x000fea000383ffff */
[----:B------:R-:W-:-:S07]  /*9e50*/  MOV R12, R7 ;  /* 0x00000007000c7202 */ /* 0x000fce0000000f00 */
.L_x_288:
[----:B0-----:R-:W-:-:S04]  /*9e60*/  IADD3 R8, PT, PT, R7, -R29, RZ ;  /* 0x8000001d07087210 */ /* 0x001fc80007ffe0ff */
[----:B------:R-:W-:-:S13]  /*9e70*/  ISETP.GT.AND P1, PT, R8, 0x4, PT ;  /* 0x000000040800780c */ /* 0x000fda0003f24270 */
[----:B------:R-:W-:Y:S05]  /*9e80*/  @!P1 BRA `(.L_x_290) ;  /* 0x0000000000709947 */ /* 0x000fea0003800000 */
[C---:B--23--:R-:W-:Y:S01]  /*9e90*/  IMAD R10, R29.reuse, 0x4, R21 ;  /* 0x000000041d0a7824 */ /* 0x04cfe200078e0215 */
[----:B------:R-:W-:-:S05]  /*9ea0*/  IADD3 R16, PT, PT, R29, 0x4, RZ ;  /* 0x000000041d107810 */ /* 0x000fca0007ffe0ff */
[----:B------:R-:W2:Y:S01]  /*9eb0*/  LDL.128 R8, [R10] ;  /* 0x000000000a087983 */ /* 0x000ea20000100c00 */
[----:B------:R-:W-:-:S06]  /*9ec0*/  LEA R12, R16, R21, 0x2 ;  /* 0x00000015100c7211 */ /* 0x000fcc00078e10ff */
[----:B------:R-:W3:Y:S01]  /*9ed0*/  LDL.128 R12, [R12] ;  /* 0x000000000c0c7983 */ /* 0x000ee20000100c00 */
[C---:B------:R-:W-:Y:S01]  /*9ee0*/  IADD3 R19, PT, PT, R29.reuse, R23, RZ ;  /* 0x000000171d137210 */ /* 0x040fe20007ffe0ff */
[----:B------:R-:W-:Y:S01]  /*9ef0*/  IMAD.IADD R37, R16, 0x1, R23 ;  /* 0x0000000110257824 */ /* 0x000fe200078e0217 */
[----:B------:R-:W-:Y:S02]  /*9f00*/  PLOP3.LUT P0, PT, PT, PT, PT, 0x8, 0x80 ;  /* 0x000000000080781c */ /* 0x000fe40003f0e170 */
[----:B------:R-:W-:Y:S01]  /*9f10*/  IADD3 R29, PT, PT, R29, 0x8, RZ ;  /* 0x000000081d1d7810 */ /* 0x000fe20007ffe0ff */
[C---:B--2---:R-:W-:Y:S01]  /*9f20*/  FMUL R17, R5.reuse, R8 ;  /* 0x0000000805117220 */ /* 0x044fe20000400000 */
[----:B------:R-:W-:Y:S01]  /*9f30*/  FMUL R35, R5, R9 ;  /* 0x0000000905237220 */ /* 0x000fe20000400000 */
[----:B------:R-:W-:-:S04]  /*9f40*/  IMAD.WIDE.U32 R8, R19, 0x4, R30 ;  /* 0x0000000413087825 */ /* 0x000fc800078e001e */
[C---:B------:R-:W-:Y:S01]  /*9f50*/  FMUL R19, R5.reuse, R10 ;  /* 0x0000000a05137220 */ /* 0x040fe20000400000 */
[C---:B------:R-:W-:Y:S01]  /*9f60*/  FMUL R11, R5.reuse, R11 ;  /* 0x0000000b050b7220 */ /* 0x040fe20000400000 */
[----:B------:R-:W-:Y:S01]  /*9f70*/  STG.E desc[UR10][R8.64], R17 ;  /* 0x0000001108007986 */ /* 0x000fe2000c10190a */
[C---:B---3--:R-:W-:Y:S01]  /*9f80*/  FMUL R13, R5.reuse, R13 ;  /* 0x0000000d050d7220 */ /* 0x048fe20000400000 */
[C---:B------:R-:W-:Y:S01]  /*9f90*/  FMUL R14, R5.reuse, R14 ;  /* 0x0000000e050e7220 */ /* 0x040fe20000400000 */
[----:B------:R-:W-:Y:S01]  /*9fa0*/  FMUL R15, R5, R15 ;  /* 0x0000000f050f7220 */ /* 0x000fe20000400000 */
[----:B------:R-:W-:Y:S04]  /*9fb0*/  STG.E desc[UR10][R8.64+0x4], R35 ;  /* 0x0000042308007986 */ /* 0x000fe8000c10190a */
[----:B------:R-:W-:Y:S04]  /*9fc0*/  STG.E desc[UR10][R8.64+0x8], R19 ;  /* 0x0000081308007986 */ /* 0x000fe8000c10190a */
[----:B------:R0:W-:Y:S02]  /*9fd0*/  STG.E desc[UR10][R8.64+0xc], R11 ;  /* 0x00000c0b08007986 */ /* 0x0001e4000c10190a */
[----:B0-----:R-:W-:-:S04]  /*9fe0*/  IMAD.WIDE.U32 R8, R37, 0x4, R30 ;  /* 0x0000000425087825 */ /* 0x001fc800078e001e */
[----:B------:R-:W-:Y:S01]  /*9ff0*/  FMUL R37, R5, R12 ;  /* 0x0000000c05257220 */ /* 0x000fe20000400000 */
[----:B------:R-:W-:Y:S01]  /*a000*/  MOV R12, R7 ;  /* 0x00000007000c7202 */ /* 0x000fe20000000f00 */
[----:B------:R0:W-:Y:S04]  /*a010*/  STG.E desc[UR10][R8.64+0x4], R13 ;  /* 0x0000040d08007986 */ /* 0x0001e8000c10190a */
[----:B------:R0:W-:Y:S04]  /*a020*/  STG.E desc[UR10][R8.64], R37 ;  /* 0x0000002508007986 */ /* 0x0001e8000c10190a */
[----:B------:R0:W-:Y:S04]  /*a030*/  STG.E desc[UR10][R8.64+0x8], R14 ;  /* 0x0000080e08007986 */ /* 0x0001e8000c10190a */
[----:B------:R0:W-:Y:S02]  /*a040*/  STG.E desc[UR10][R8.64+0xc], R15 ;  /* 0x00000c0f08007986 */ /* 0x0001e4000c10190a */
.L_x_290:
[----:B------:R-:W-:-:S13]  /*a050*/  ISETP.NE.OR P0, PT, R29, R7, P0 ;  /* 0x000000071d00720c */ /* 0x000fda0000705670 */
[----:B------:R-:W-:Y:S05]  /*a060*/  @!P0 BRA `(.L_x_286) ;  /* 0x0000000000408947 */ /* 0x000fea0003800000 */
.L_x_287:
[----:B01----:R-:W-:-:S06]  /*a070*/  LEA R8, R29, R21, 0x2 ;  /* 0x000000151d087211 */ /* 0x003fcc00078e10ff */
[----:B--234-:R-:W2:Y:S01]  /*a080*/  LDL.128 R8, [R8] ;  /* 0x0000000008087983 */ /* 0x01cea20000100c00 */
[C---:B------:R-:W-:Y:S01]  /*a090*/  IMAD.IADD R13, R29.reuse, 0x1, R23 ;  /* 0x000000011d0d7824 */ /* 0x040fe200078e0217 */
        /* <DEDUP_REMOVED lines=12> */
[----:B----4-:R-:W-:-:S07]  /*a160*/  MOV R12, R7 ;  /* 0x00000007000c7202 */ /* 0x010fce0000000f00 */
.L_x_286:
[----:B------:R-:W-:Y:S05]  /*a170*/  @!P2 BRA `(.L_x_270) ;  /* 0x000000000048a947 */ /* 0x000fea0003800000 */
[----:B0--3--:R-:W-:-:S05]  /*a180*/  LEA R13, R12, R21, 0x2 ;  /* 0x000000150c0d7211 */ /* 0x009fca00078e10ff */
[----:B-1----:R-:W3:Y:S01]  /*a190*/  LDL.64 R8, [R13] ;  /* 0x000000000d087983 */ /* 0x002ee20000100a00 */
[----:B--2---:R-:W-:Y:S01]  /*a1a0*/  IMAD.IADD R11, R12, 0x1, R23 ;  /* 0x000000010c0b7824 */ /* 0x004fe200078e0217 */
[----:B------:R-:W-:-:S03]  /*a1b0*/  ISETP.NE.AND P0, PT, R6, 0x1, PT ;  /* 0x000000010600780c */ /* 0x000fc60003f05270 */
[----:B------:R-:W-:-:S04]  /*a1c0*/  IMAD.WIDE.U32 R10, R11, 0x4, R30 ;  /* 0x000000040b0a7825 */ /* 0x000fc800078e001e */
[----:B---3--:R-:W-:-:S05]  /*a1d0*/  FMUL R7, R5, R8 ;  /* 0x0000000805077220 */ /* 0x008fca0000400000 */
[----:B------:R4:W-:Y:S01]  /*a1e0*/  STG.E desc[UR10][R10.64], R7 ;  /* 0x000000070a007986 */ /* 0x0009e2000c10190a */
[----:B------:R-:W-:Y:S05]  /*a1f0*/  @!P0 BRA `(.L_x_270) ;  /* 0x0000000000288947 */ /* 0x000fea0003800000 */
[----:B----4-:R-:W2:Y:S01]  /*a200*/  LDL R10, [R13+0x8] ;  /* 0x000008000d0a7983 */ /* 0x010ea20000100800 */
[----:B------:R-:W-:Y:S01]  /*a210*/  ISETP.NE.AND P1, PT, R6, 0x2, PT ;  /* 0x000000020600780c */ /* 0x000fe20003f25270 */
[----:B------:R-:W-:Y:S01]  /*a220*/  FMUL R9, R5, R9 ;  /* 0x0000000905097220 */ /* 0x000fe20000400000 */
[----:B------:R-:W-:-:S04]  /*a230*/  IADD3 R7, P0, PT, R12, R23, RZ ;  /* 0x000000170c077210 */ /* 0x000fc80007f1e0ff */
[----:B------:R-:W-:Y:S02]  /*a240*/  IADD3.X R8, PT, PT, RZ, RZ, RZ, P0, !PT ;  /* 0x000000ffff087210 */ /* 0x000fe400007fe4ff */
[----:B------:R-:W-:-:S04]  /*a250*/  LEA R6, P0, R7, R30, 0x2 ;  /* 0x0000001e07067211 */ /* 0x000fc800078010ff */
[----:B------:R-:W-:-:S05]  /*a260*/  LEA.HI.X R7, R7, R31, R8, 0x2, P0 ;  /* 0x0000001f07077211 */ /* 0x000fca00000f1408 */
[----:B------:R0:W-:Y:S01]  /*a270*/  STG.E desc[UR10][R6.64+0x4], R9 ;  /* 0x0000040906007986 */ /* 0x0001e2000c10190a */
[----:B--2---:R-:W-:-:S05]  /*a280*/  @P1 FMUL R11, R5, R10 ;  /* 0x0000000a050b1220 */ /* 0x004fca0000400000 */
[----:B------:R0:W-:Y:S02]  /*a290*/  @P1 STG.E desc[UR10][R6.64+0x8], R11 ;  /* 0x0000080b06001986 */ /* 0x0001e4000c10190a */
.L_x_270:
[----:B------:R-:W5:Y:S01]  /*a2a0*/  LDCU UR7, c[0x0][0x3b8] ;  /* 0x00007700ff0777ac */ /* 0x000f620008000800 */
[----:B------:R-:W-:Y:S02]  /*a2b0*/  IADD3 R23, PT, PT, R23, 0x80, RZ ;  /* 0x0000008017177810 */ /* 0x000fe40007ffe0ff */
[----:B------:R-:W-:Y:S02]  /*a2c0*/  IADD3 R22, PT, PT, R22, -0x80, RZ ;  /* 0xffffff8016167810 */ /* 0x000fe40007ffe0ff */
[----:B-----5:R-:W-:-:S13]  /*a2d0*/  ISETP.GE.U32.AND P0, PT, R23, UR7, PT ;  /* 0x0000000717007c0c */ /* 0x020fda000bf06070 */
[----:B------:R-:W-:Y:S05]  /*a2e0*/  @!P0 BRA `(.L_x_291) ;  /* 0xffffffdc00d88947 */ /* 0x000fea000383ffff */
[----:B------:R-:W5:Y:S02]  /*a2f0*/  LDCU.64 UR14, c[0x0][0x3a0] ;  /* 0x00007400ff0e77ac */ /* 0x000f640008000a00 */
[----:B-----5:R-:W-:-:S04]  /*a300*/  UISETP.NE.U32.AND UP1, UPT, UR14, URZ, UPT ;  /* 0x000000ff0e00728c */ /* 0x020fc8000bf25070 */
[----:B------:R-:W-:-:S09]  /*a310*/  UISETP.NE.AND.EX UP1, UPT, UR15, URZ, UPT, UP1 ;  /* 0x000000ff0f00728c */ /* 0x000fd2000bf25310 */
[----:B------:R-:W-:Y:S05]  /*a320*/  BRA.U !UP1, `(.L_x_254) ;  /* 0x00000001097c7547 */ /* 0x000fea000b800000 */
[C---:B------:R-:W-:Y:S01]  /*a330*/  FMUL R3, R24.reuse, 8388608 ;  /* 0x4b00000018037820 */ /* 0x040fe20000400000 */
[----:B------:R-:W-:Y:S01]  /*a340*/  FSETP.GEU.AND P0, PT, R24, 1.175494350822287508e-38, PT ;  /* 0x008000001800780b */ /* 0x000fe20003f0e000 */
[----:B0-----:R-:W-:-:S03]  /*a350*/  HFMA2 R6, -RZ, RZ, 1.5048828125, 33.21875 ;  /* 0x3e055027ff067431 */ /* 0x001fc600000001ff */
[----:B------:R-:W-:-:S05]  /*a360*/  FSEL R3, R3, R24, !P0 ;  /* 0x0000001803037208 */ /* 0x000fca0004000000 */
[----:B------:R-:W-:-:S05]  /*a370*/  VIADD R4, R3, 0xc0d55555 ;  /* 0xc0d5555503047836 */ /* 0x000fca0000000000 */
[----:B-1----:R-:W-:-:S04]  /*a380*/  LOP3.LUT R8, R4, 0xff800000, RZ, 0xc0, !PT ;  /* 0xff80000004087812 */ /* 0x002fc800078ec0ff */
[-C--:B------:R-:W-:Y:S02]  /*a390*/  IADD3 R4, PT, PT, R3, -R8.reuse, RZ ;  /* 0x8000000803047210 */ /* 0x080fe40007ffe0ff */
[----:B----4-:R-:W-:Y:S02]  /*a3a0*/  I2FP.F32.S32 R7, R8 ;  /* 0x0000000800077245 */ /* 0x010fe40000201400 */
[----:B------:R-:W-:Y:S01]  /*a3b0*/  MOV R8, 0x7f800000 ;  /* 0x7f80000000087802 */ /* 0x000fe20000000f00 */
[----:B------:R-:W-:-:S04]  /*a3c0*/  FADD R9, R4, -1 ;  /* 0xbf80000004097421 */ /* 0x000fc80000000000 */
[----:B------:R-:W-:-:S04]  /*a3d0*/  FFMA R4, R9, -R6, 0.14084610342979431152 ;  /* 0x3e1039f609047423 */ /* 0x000fc80000000806 */
[----:B------:R-:W-:-:S04]  /*a3e0*/  FFMA R4, R9, R4, -0.12148627638816833496 ;  /* 0xbdf8cdcc09047423 */ /* 0x000fc80000000004 */
[----:B------:R-:W-:-:S04]  /*a3f0*/  FFMA R4, R9, R4, 0.13980610668659210205 ;  /* 0x3e0f295509047423 */ /* 0x000fc80000000004 */
[----:B------:R-:W-:-:S04]  /*a400*/  FFMA R4, R9, R4, -0.16684235632419586182 ;  /* 0xbe2ad8b909047423 */ /* 0x000fc80000000004 */
[----:B------:R-:W-:-:S04]  /*a410*/  FFMA R4, R9, R4, 0.20012299716472625732 ;  /* 0x3e4ced0b09047423 */ /* 0x000fc80000000004 */
[----:B------:R-:W-:-:S04]  /*a420*/  FFMA R4, R9, R4, -0.24999669194221496582 ;  /* 0xbe7fff2209047423 */ /* 0x000fc80000000004 */
[C---:B------:R-:W-:Y:S02]  /*a430*/  FFMA R6, R9.reuse, R4, 0.33333182334899902344 ;  /* 0x3eaaaa7809067423 */ /* 0x040fe40000000004 */
[----:B------:R-:W0:Y:S02]  /*a440*/  LDC.64 R4, c[0x0][0x3a0] ;  /* 0x0000e800ff047b82 */ /* 0x000e240000000a00 */
[----:B--23--:R-:W-:Y:S01]  /*a450*/  FFMA R10, R9, R6, -0.5 ;  /* 0xbf000000090a7423 */ /* 0x00cfe20000000006 */
[----:B------:R-:W-:Y:S02]  /*a460*/  FSEL R6, RZ, -23, P0 ;  /* 0xc1b80000ff067808 */ /* 0x000fe40000000000 */
[----:B------:R-:W-:Y:S01]  /*a470*/  ISETP.GT.U32.AND P0, PT, R3, 0x7f7fffff, PT ;  /* 0x7f7fffff0300780c */ /* 0x000fe20003f04070 */
[----:B------:R-:W-:Y:S02]  /*a480*/  FMUL R10, R9, R10 ;  /* 0x0000000a090a7220 */ /* 0x000fe40000400000 */
[----:B------:R-:W-:-:S02]  /*a490*/  FFMA R6, R7, 1.1920928955078125e-07, R6 ;  /* 0x3400000007067823 */ /* 0x000fc40000000006 */
[----:B------:R-:W-:-:S04]  /*a4a0*/  FFMA R9, R9, R10, R9 ;  /* 0x0000000a09097223 */ /* 0x000fc80000000009 */
[----:B------:R-:W-:-:S04]  /*a4b0*/  FFMA R6, R6, 0.69314718246459960938, R9 ;  /* 0x3f31721806067823 */ /* 0x000fc80000000009 */
[C---:B------:R-:W-:Y:S01]  /*a4c0*/  @P0 FFMA R6, R3.reuse, R8, +INF ;  /* 0x7f80000003060423 */ /* 0x040fe20000000008 */
[----:B------:R-:W-:-:S04]  /*a4d0*/  FSETP.NEU.AND P0, PT, R3, RZ, PT ;  /* 0x000000ff0300720b */ /* 0x000fc80003f0d000 */
[----:B------:R-:W-:Y:S01]  /*a4e0*/  FSEL R6, R6, -INF , P0 ;  /* 0xff80000006067808 */ /* 0x000fe20000000000 */
[----:B0-----:R-:W-:-:S04]  /*a4f0*/  IMAD.WIDE.U32 R4, R28, 0x4, R4 ;  /* 0x000000041c047825 */ /* 0x001fc800078e0004 */
[----:B------:R-:W-:-:S05]  /*a500*/  FADD R25, R25, R6 ;  /* 0x0000000619197221 */ /* 0x000fca0000000000 */
[----:B------:R0:W-:Y:S02]  /*a510*/  STG.E desc[UR10][R4.64], R25 ;  /* 0x0000001904007986 */ /* 0x0001e4000c10190a */
.L_x_254:
[----:B------:R-:W-:Y:S05]  /*a520*/  BSYNC.RECONVERGENT B1 ;  /* 0x0000000000017941 */ /* 0x000fea0003800200 */
.L_x_249:
[----:B------:R-:W-:-:S05]  /*a530*/  VIADD R28, R28, UR6 ;  /* 0x000000061c1c7c36 */ /* 0x000fca0008000000 */
[----:B------:R-:W-:-:S13]  /*a540*/  ISETP.GE.U32.AND P0, PT, R28, UR5, PT ;  /* 0x000000051c007c0c */ /* 0x000fda000bf06070 */
[----:B------:R-:W-:Y:S05]  /*a550*/  @!P0 BRA `(.L_x_292) ;  /* 0xffffffbc00808947 */ /* 0x000fea000383ffff */
[----:B------:R-:W-:Y:S05]  /*a560*/  BSYNC.RECONVERGENT B0 ;  /* 0x0000000000007941 */ /* 0x000fea0003800200 */
.L_x_248:
[----:B------:R-:W-:Y:S05]  /*a570*/  EXIT ;  /* 0x000000000000794d */ /* 0x000fea0003800000 */
        .weak           $__internal_2_$__cuda_sm20_rcp_rn_f32_slowpath
        .type           $__internal_2_$__cuda_sm20_rcp_rn_f32_slowpath,@function
        .size           $__internal_2_$__cuda_sm20_rcp_rn_f32_slowpath,(.L_x_512 - $__internal_2_$__cuda_sm20_rcp_rn_f32_slowpath)
$__internal_2_$__cuda_sm20_rcp_rn_f32_slowpath:
        /* <DEDUP_REMOVED lines=15> */
.L_x_294:
[----:B------:R-:W-:-:S04]  /*a670*/  IADD3 R7, PT, PT, R5, -0xfd, RZ ;  /* 0xffffff0305077810 */ /* 0x000fc80007ffe0ff */
[----:B------:R-:W-:-:S13]  /*a680*/  ISETP.GT.U32.AND P0, PT, R7, 0x1, PT ;  /* 0x000000010700780c */ /* 0x000fda0003f04070 */
[----:B------:R-:W-:Y:S05]  /*a690*/  @P0 BRA `(.L_x_296) ;  /* 0x0000000000780947 */ /* 0x000fea0003800000 */
[----:B------:R-:W-:Y:S01]  /*a6a0*/  LOP3.LUT R8, R24, 0x7fffff, RZ, 0xc0, !PT ;  /* 0x007fffff18087812 */ /* 0x000fe200078ec0ff */
[----:B------:R-:W-:Y:S01]  /*a6b0*/  IMAD.MOV.U32 R12, RZ, RZ, 0x3 ;  /* 0x00000003ff0c7424 */ /* 0x000fe200078e00ff */
[----:B------:R-:W-:Y:S02]  /*a6c0*/  IADD3 R5, PT, PT, R5, -0xfc, RZ ;  /* 0xffffff0405057810 */ /* 0x000fe40007ffe0ff */
        /* <DEDUP_REMOVED lines=14> */
[--C-:B------:R-:W-:Y:S02]  /*a7b0*/  LOP3.LUT P0, RZ, R10, R7, R8.reuse, 0xf8, !PT ;  /* 0x000000070aff7212 */ /* 0x100fe4000780f808 */
[C---:B------:R-:W-:Y:S02]  /*a7c0*/  LOP3.LUT P1, RZ, R12.reuse, 0x1, RZ, 0xc0, !PT ;  /* 0x000000010cff7812 */ /* 0x040fe4000782c0ff */
[----:B------:R-:W-:Y:S02]  /*a7d0*/  LOP3.LUT P2, RZ, R12, 0x2, RZ, 0xc0, !PT ;  /* 0x000000020cff7812 */ /* 0x000fe4000784c0ff */
[----:B------:R-:W-:Y:S02]  /*a7e0*/  SHF.R.U32.HI R5, RZ, R5, R8 ;  /* 0x00000005ff057219 */ /* 0x000fe40000011608 */
[----:B------:R-:W-:-:S02]  /*a7f0*/  PLOP3.LUT P0, PT, P1, P0, P2, 0xe0, 0x0 ;  /* 0x000000000000781c */ /* 0x000fc40000f01c20 */
[----:B------:R-:W-:Y:S02]  /*a800*/  LOP3.LUT P1, RZ, R24, 0x7fffff, RZ, 0xc0, !PT ;  /* 0x007fffff18ff7812 */ /* 0x000fe4000782c0ff */
[----:B------:R-:W-:-:S04]  /*a810*/  SEL R7, RZ, 0x1, !P0 ;  /* 0x00000001ff077807 */ /* 0x000fc80004000000 */
[----:B------:R-:W-:-:S04]  /*a820*/  IADD3 R7, PT, PT, -R7, RZ, RZ ;  /* 0x000000ff07077210 */ /* 0x000fc80007ffe1ff */
[----:B------:R-:W-:-:S13]  /*a830*/  ISETP.GE.AND P0, PT, R7, RZ, PT ;  /* 0x000000ff0700720c */ /* 0x000fda0003f06270 */
[----:B------:R-:W-:-:S05]  /*a840*/  @!P0 VIADD R5, R5, 0x1 ;  /* 0x0000000105058836 */ /* 0x000fca0000000000 */
[----:B------:R-:W-:-:S04]  /*a850*/  @!P1 SHF.L.U32 R5, R5, 0x1, RZ ;  /* 0x0000000105059819 */ /* 0x000fc800000006ff */
[----:B------:R-:W-:Y:S01]  /*a860*/  LOP3.LUT R7, R5, 0x80000000, R24, 0xf8, !PT ;  /* 0x8000000005077812 */ /* 0x000fe200078ef818 */
[----:B------:R-:W-:Y:S06]  /*a870*/  BRA `(.L_x_295) ;  /* 0x0000000000047947 */ /* 0x000fec0003800000 */
.L_x_296:
[----:B------:R0:W1:Y:S02]  /*a880*/  MUFU.RCP R7, R24 ;  /* 0x0000001800077308 */ /* 0x0000640000001000 */
.L_x_295:
[----:B------:R-:W-:Y:S05]  /*a890*/  BSYNC.RECONVERGENT B3 ;  /* 0x0000000000037941 */ /* 0x000fea0003800200 */
.L_x_293:
[----:B-1----:R-:W-:Y:S01]  /*a8a0*/  MOV R5, R7 ;  /* 0x0000000700057202 */ /* 0x002fe20000000f00 */
[----:B------:R-:W-:-:S04]  /*a8b0*/  HFMA2 R7, -RZ, RZ, 0, 0 ;  /* 0x00000000ff077431 */ /* 0x000fc800000001ff */
[----:B0-----:R-:W-:Y:S05]  /*a8c0*/  RET.REL.NODEC R6 `(flash_attention) ;  /* 0xffffff5406cc7950 */ /* 0x001fea0003c3ffff */
.L_x_297:
        /* <DEDUP_REMOVED lines=11> */
.L_x_512:


//--------------------- .text.fused_qkv_rope      --------------------------
	.section	.text.fused_qkv_rope,"ax",@progbits
	.align	128
        .global         fused_qkv_rope
        .type           fused_qkv_rope,@function
        .size           fused_qkv_rope,(.L_x_513 - fused_qkv_rope)
        .other          fused_qkv_rope,@"STO_CUDA_ENTRY STV_DEFAULT"
fused_qkv_rope:
.text.fused_qkv_rope:
[----:B------:R-:W0:Y:S01]  /*0000*/  LDC R1, c[0x0][0x37c] ;  /* 0x0000df00ff017b82 */ /* 0x000e220000000800 */
[----:B------:R-:W1:Y:S01]  /*0010*/  LDCU.64 UR12, c[0x0][0x3c0] ;  /* 0x00007800ff0c77ac */ /* 0x000e620008000a00 */
[----:B0-----:R-:W-:Y:S01]  /*0020*/  IADD3 R1, PT, PT, R1, -0x20, RZ ;  /* 0xffffffe001017810 */ /* 0x001fe20007ffe0ff */
[----:B------:R-:W0:Y:S03]  /*0030*/  LDCU UR9, c[0x0][0x3bc] ;  /* 0x00007780ff0977ac */ /* 0x000e260008000800 */
[----:B------:R-:W-:Y:S02]  /*0040*/  R2UR UR16, R1 ;  /* 0x00000000011072ca */ /* 0x000fe400000e0000 */
[----:B-1----:R-:W-:-:S04]  /*0050*/  ISETP.NE.AND P0, PT, RZ, UR12, PT ;  /* 0x0000000cff007c0c */ /* 0x002fc8000bf05270 */
[----:B------:R-:W-:-:S04]  /*0060*/  ISETP.EQ.OR P0, PT, RZ, UR13, !P0 ;  /* 0x0000000dff007c0c */ /* 0x000fc8000c702670 */
[----:B0-----:R-:W-:-:S13]  /*0070*/  ISETP.EQ.OR P0, PT, RZ, UR9, P0 ;  /* 0x00000009ff007c0c */ /* 0x001fda0008702670 */
[----:B------:R-:W-:Y:S05]  /*0080*/  @P0 EXIT ;  /* 0x000000000000094d */ /* 0x000fea0003800000 */
[----:B------:R-:W0:Y:S01]  /*0090*/  LDCU UR7, c[0x0][0x3d0] ;  /* 0x00007a00ff0777ac */ /* 0x000e220008000800 */
[----:B------:R-:W-:-:S04]  /*00a0*/  UIMAD UR6, UR12, UR13, URZ ;  /* 0x0000000d0c0672a4 */ /* 0x000fc8000f8e02ff */
[----:B0-----:R-:W-:-:S06]  /*00b0*/  UISETP.GT.U32.AND UP0, UPT, UR6, UR7, UPT ;  /* 0x000000070600728c */ /* 0x001fcc000bf04070 */
[----:B------:R-:W-:-:S13]  /*00c0*/  PLOP3.LUT P0, PT, PT, PT, UP0, 0x80, 0x8 ;  /* 0x000000000008781c */ /* 0x000fda0003f0f008 */
[----:B------:R-:W-:Y:S05]  /*00d0*/  @P0 EXIT ;  /* 0x000000000000094d */ /* 0x000fea0003800000 */
[----:B------:R-:W0:Y:S01]  /*00e0*/  I2F.U32.RP R0, UR13 ;  /* 0x0000000d00007d06 */ /* 0x000e220008209000 */
[----:B------:R-:W-:Y:S01]  /*00f0*/  UIADD3 UR7, UPT, UPT, -UR6, UR7, URZ ;  /* 0x0000000706077290 */ /* 0x000fe2000fffe1ff */
[----:B------:R-:W1:Y:S01]  /*0100*/  S2R R4, SR_TID.X ;  /* 0x0000000000047919 */ /* 0x000e620000002100 */
[----:B------:R-:W-:Y:S01]  /*0110*/  UMOV UR4, URZ ;  /* 0x000000ff00047c82 */ /* 0x000fe20008000000 */
[----:B------:R-:W2:Y:S01]  /*0120*/  LDCU UR11, c[0x0][0x360] ;  /* 0x00006c00ff0b77ac */ /* 0x000ea20008000800 */
[----:B------:R-:W1:Y:S01]  /*0130*/  LDC R3, c[0x0][0x360] ;  /* 0x0000d800ff037b82 */ /* 0x000e620000000800 */
[----:B------:R-:W3:Y:S01]  /*0140*/  LDCU UR10, c[0x0][0x3b8] ;  /* 0x00007700ff0a77ac */ /* 0x000ee20008000800 */
[----:B------:R-:W4:Y:S01]  /*0150*/  LDCU.64 UR14, c[0x0][0x3b0] ;  /* 0x00007600ff0e77ac */ /* 0x000f220008000a00 */
[----:B0-----:R-:W0:Y:S01]  /*0160*/  MUFU.RCP R0, R0 ;  /* 0x0000000000007308 */ /* 0x001e220000001000 */
[----:B------:R-:W5:Y:S01]  /*0170*/  LDCU.64 UR18, c[0x0][0x3a8] ;  /* 0x00007500ff1277ac */ /* 0x000f620008000a00 */
[----:B------:R-:W-:-:S02]  /*0180*/  UISETP.NE.U32.AND UP1, UPT, UR13, URZ, UPT ;  /* 0x000000ff0d00728c */ /* 0x000fc4000bf25070 */
[----:B----4-:R-:W-:Y:S01]  /*0190*/  UISETP.NE.U32.AND UP0, UPT, UR14, URZ, UPT ;  /* 0x000000ff0e00728c */ /* 0x010fe2000bf05070 */
[----:B0-----:R-:W-:-:S03]  /*01a0*/  IADD3 R2, PT, PT, R0, 0xffffffe, RZ ;  /* 0x0ffffffe00027810 */ /* 0x001fc60007ffe0ff */
[----:B------:R-:W-:-:S03]  /*01b0*/  UISETP.NE.AND.EX UP0, UPT, UR15, URZ, UPT, UP0 ;  /* 0x000000ff0f00728c */ /* 0x000fc6000bf05300 */
[----:B------:R-:W0:Y:S02]  /*01c0*/  F2I.FTZ.U32.TRUNC.NTZ R2, R2 ;  /* 0x0000000200027305 */ /* 0x000e24000021f000 */
[----:B0-----:R-:W-:-:S13]  /*01d0*/  R2UR UR5, R2 ;  /* 0x00000000020572ca */ /* 0x001fda00000e0000 */
[----:B------:R-:W-:-:S04]  /*01e0*/  UIADD3 UR8, UPT, UPT, URZ, -UR5, URZ ;  /* 0x80000005ff087290 */ /* 0x000fc8000fffe0ff */
[----:B------:R-:W-:-:S04]  /*01f0*/  UIMAD UR8, UR8, UR13, URZ ;  /* 0x0000000d080872a4 */ /* 0x000fc8000f8e02ff */
[----:B------:R-:W-:Y:S02]  /*0200*/  UIMAD.WIDE.U32 UR4, UR5, UR8, UR4 ;  /* 0x00000008050472a5 */ /* 0x000fe4000f8e0004 */
[----:B------:R-:W-:-:S04]  /*0210*/  USHF.R.U32.HI UR8, URZ, 0x1, UR7 ;  /* 0x00000001ff087899 */ /* 0x000fc80008011607 */
[----:B------:R-:W-:-:S07]  /*0220*/  UIMAD.WIDE.U32 UR4, UR5, UR8, URZ ;  /* 0x00000008050472a5 */ /* 0x000fce000f8e00ff */
[----:B------:R-:W-:Y:S02]  /*0230*/  UMOV UR7, UR5 ;  /* 0x0000000500077c82 */ /* 0x000fe40008000000 */
[----:B------:R-:W-:Y:S02]  /*0240*/  UIADD3 UR4, UPT, UPT, -UR7, URZ, URZ ;  /* 0x000000ff07047290 */ /* 0x000fe4000fffe1ff */
[----:B------:R-:W1:Y:S02]  /*0250*/  S2UR UR5, SR_CTAID.X ;  /* 0x00000000000579c3 */ /* 0x000e640000002500 */
[----:B------:R-:W-:Y:S02]  /*0260*/  UIMAD UR8, UR13, UR4, UR8 ;  /* 0x000000040d0872a4 */ /* 0x000fe4000f8e0208 */
[----:B---3--:R-:W-:Y:S02]  /*0270*/  UIMAD UR4, UR9, UR10, URZ ;  /* 0x0000000a090472a4 */ /* 0x008fe4000f8e02ff */
[----:B------:R-:W-:-:S11]  /*0280*/  UISETP.GE.U32.AND UP2, UPT, UR8, UR13, UPT ;  /* 0x0000000d0800728c */ /* 0x000fd6000bf46070 */
[----:B------:R-:W-:Y:S02]  /*0290*/  @UP2 UIADD3 UR8, UPT, UPT, UR8, -UR13, URZ ;  /* 0x8000000d08082290 */ /* 0x000fe4000fffe0ff */
[----:B------:R-:W-:Y:S02]  /*02a0*/  @UP2 UIADD3 UR7, UPT, UPT, UR7, 0x1, URZ ;  /* 0x0000000107072890 */ /* 0x000fe4000fffe0ff */
[----:B------:R-:W-:Y:S02]  /*02b0*/  UISETP.GE.U32.AND UP3, UPT, UR8, UR13, UPT ;  /* 0x0000000d0800728c */ /* 0x000fe4000bf66070 */
[----:B------:R-:W-:Y:S01]  /*02c0*/  UIMAD UR8, UR6, UR4, URZ ;  /* 0x00000004060872a4 */ /* 0x000fe2000f8e02ff */
[----:B-1----:R-:W-:Y:S01]  /*02d0*/  IMAD R4, R3, UR5, R4 ;  /* 0x0000000503047c24 */ /* 0x002fe2000f8e0204 */
[----:B-----5:R-:W-:-:S04]  /*02e0*/  UISETP.NE.U32.AND UP2, UPT, UR18, URZ, UPT ;  /* 0x000000ff1200728c */ /* 0x020fc8000bf45070 */
[----:B------:R-:W-:Y:S01]  /*02f0*/  ISETP.GE.U32.AND P0, PT, R4, UR8, PT ;  /* 0x0000000804007c0c */ /* 0x000fe2000bf06070 */
[----:B------:R-:W-:Y:S02]  /*0300*/  UISETP.NE.AND.EX UP0, UPT, UR19, URZ, UP0, UP2 ;  /* 0x000000ff1300728c */ /* 0x000fe40008705320 */
[----:B------:R-:W-:Y:S02]  /*0310*/  @UP3 UIADD3 UR7, UPT, UPT, UR7, 0x1, URZ ;  /* 0x0000000107073890 */ /* 0x000fe4000fffe0ff */
[----:B------:R-:W-:-:S08]  /*0320*/  @!UP1 ULOP3.LUT UR7, URZ, UR13, URZ, 0x33, !UPT ;  /* 0x0000000dff079292 */ /* 0x000fd0000f8e33ff */
[----:B--2---:R-:W-:Y:S05]  /*0330*/  @P0 EXIT ;  /* 0x000000000000094d */ /* 0x004fea0003800000 */
[----:B------:R-:W0:Y:S01]  /*0340*/  LDC R2, c[0x0][0x3d4] ;  /* 0x0000f500ff027b82 */ /* 0x000e220000000800 */
[----:B------:R-:W1:Y:S01]  /*0350*/  LDCU.64 UR14, c[0x0][0x3c8] ;  /* 0x00007900ff0e77ac */ /* 0x000e620008000a00 */
[----:B------:R-:W-:Y:S01]  /*0360*/  BSSY.RECONVERGENT B0, `(.L_x_298) ;  /* 0x00005f8000007945 */ /* 0x000fe20003800200 */
[----:B------:R-:W2:Y:S01]  /*0370*/  LDCU UR4, c[0x0][0x370] ;  /* 0x00006e00ff0477ac */ /* 0x000ea20008000800 */
[----:B------:R-:W3:Y:S01]  /*0380*/  LDCU UR5, c[0x0][0x3e0] ;  /* 0x00007c00ff0577ac */ /* 0x000ee20008000800 */
[----:B-1----:R-:W-:Y:S02]  /*0390*/  ULOP3.LUT UR20, UR15, 0xfffffff0, URZ, 0xc0, !UPT ;  /* 0xfffffff00f147892 */ /* 0x002fe4000f8ec0ff */
[----:B------:R-:W-:Y:S02]  /*03a0*/  UISETP.LT.U32.AND UP1, UPT, UR13, UR14, UPT ;  /* 0x0000000e0d00728c */ /* 0x000fe4000bf21070 */
[----:B------:R-:W-:Y:S01]  /*03b0*/  ULOP3.LUT UR18, UR15, 0xf, URZ, 0xc0, !UPT ;  /* 0x0000000f0f127892 */ /* 0x000fe2000f8ec0ff */
[C---:B0-----:R-:W-:Y:S01]  /*03c0*/  FMUL R3, |R2|.reuse, 16777216 ;  /* 0x4b80000002037820 */ /* 0x041fe20000400200 */
[----:B------:R-:W-:Y:S01]  /*03d0*/  FSETP.GEU.AND P0, PT, |R2|, 1.175494350822287508e-38, PT ;  /* 0x008000000200780b */ /* 0x000fe20003f0e200 */
[----:B------:R-:W-:-:S02]  /*03e0*/  ULOP3.LUT UR19, UR15, 0x7, URZ, 0xc0, !UPT ;  /* 0x000000070f137892 */ /* 0x000fc4000f8ec0ff */
[----:B------:R-:W-:Y:S01]  /*03f0*/  UIADD3 UR17, UPT, UPT, UR15, -0x1, URZ ;  /* 0xffffffff0f117890 */ /* 0x000fe2000fffe0ff */
[----:B------:R-:W-:Y:S01]  /*0400*/  FSEL R3, R3, |R2|, !P0 ;  /* 0x4000000203037208 */ /* 0x000fe20004000000 */
[----:B------:R-:W-:Y:S02]  /*0410*/  ULOP3.LUT UR9, UR15, 0x3, URZ, 0xc0, !UPT ;  /* 0x000000030f097892 */ /* 0x000fe4000f8ec0ff */
[----:B------:R-:W-:Y:S01]  /*0420*/  USEL UR10, UR13, UR14, UP1 ;  /* 0x0000000e0d0a7287 */ /* 0x000fe20008800000 */
[C---:B------:R-:W-:Y:S01]  /*0430*/  IADD3 R0, PT, PT, R3.reuse, -0x3f3504f3, RZ ;  /* 0xc0cafb0d03007810 */ /* 0x040fe20007ffe0ff */
[----:B------:R-:W0:Y:S03]  /*0440*/  LDCU.64 UR12, c[0x0][0x358] ;  /* 0x00006b00ff0c77ac */ /* 0x000e260008000a00 */
[----:B------:R-:W-:Y:S01]  /*0450*/  LOP3.LUT R6, R0, 0xff800000, RZ, 0xc0, !PT ;  /* 0xff80000000067812 */ /* 0x000fe200078ec0ff */
[----:B--2---:R-:W-:Y:S01]  /*0460*/  UIMAD UR11, UR11, UR4, URZ ;  /* 0x000000040b0b72a4 */ /* 0x004fe2000f8e02ff */
[----:B------:R-:W-:Y:S01]  /*0470*/  FSEL R0, RZ, -24, P0 ;  /* 0xc1c00000ff007808 */ /* 0x000fe20000000000 */
[----:B------:R-:W-:Y:S01]  /*0480*/  UIADD3 UR14, UPT, UPT, UR18, -0x1, URZ ;  /* 0xffffffff120e7890 */ /* 0x000fe2000fffe0ff */
[----:B------:R-:W-:Y:S01]  /*0490*/  IADD3 R3, PT, PT, R3, -R6, RZ ;  /* 0x8000000603037210 */ /* 0x000fe20007ffe0ff */
[----:B------:R-:W-:Y:S01]  /*04a0*/  UIADD3 UR15, UPT, UPT, UR19, -0x1, URZ ;  /* 0xffffffff130f7890 */ /* 0x000fe2000fffe0ff */
[----:B------:R-:W-:Y:S01]  /*04b0*/  FSETP.NEU.AND P0, PT, |R2|, +INF , PT ;  /* 0x7f8000000200780b */ /* 0x000fe20003f0d200 */
[----:B---3--:R-:W-:-:S02]  /*04c0*/  UISETP.NE.AND UP0, UPT, UR5, URZ, UP0 ;  /* 0x000000ff0500728c */ /* 0x008fc40008705270 */
[C---:B------:R-:W-:Y:S01]  /*04d0*/  FADD R7, R3.reuse, 1 ;  /* 0x3f80000003077421 */ /* 0x040fe20000000000 */
[----:B------:R-:W-:Y:S01]  /*04e0*/  FADD R5, R3, -1 ;  /* 0xbf80000003057421 */ /* 0x000fe20000000000 */
[----:B------:R-:W-:Y:S02]  /*04f0*/  I2FP.F32.S32 R3, R6 ;  /* 0x0000000600037245 */ /* 0x000fe40000201400 */
[----:B------:R-:W-:Y:S01]  /*0500*/  FSETP.EQ.OR P0, PT, R2, RZ, !P0 ;  /* 0x000000ff0200720b */ /* 0x000fe20004702400 */
[----:B------:R-:W-:Y:S01]  /*0510*/  FADD R8, R5, R5 ;  /* 0x0000000505087221 */ /* 0x000fe20000000000 */
[----:B------:R-:W1:Y:S01]  /*0520*/  MUFU.RCP R7, R7 ;  /* 0x0000000700077308 */ /* 0x000e620000001000 */
[----:B------:R-:W-:Y:S02]  /*0530*/  FFMA R0, R3, 1.1920928955078125e-07, R0 ;  /* 0x3400000003007823 */ /* 0x000fe40000000000 */
[----:B-1----:R-:W-:Y:S01]  /*0540*/  FMUL R9, R7, R8 ;  /* 0x0000000807097220 */ /* 0x002fe20000400000 */
[----:B------:R-:W-:-:S03]  /*0550*/  IMAD.MOV.U32 R8, RZ, RZ, 0x3a2c32e4 ;  /* 0x3a2c32e4ff087424 */ /* 0x000fc600078e00ff */
[----:B------:R-:W-:Y:S01]  /*0560*/  FADD R6, R5, -R9 ;  /* 0x8000000905067221 */ /* 0x000fe20000000000 */
[CC--:B------:R-:W-:Y:S01]  /*0570*/  FMUL R3, R9.reuse, R9.reuse ;  /* 0x0000000909037220 */ /* 0x0c0fe20000400000 */
[----:B------:R-:W-:Y:S02]  /*0580*/  FFMA R11, R9, 1.4426950216293334961, R0 ;  /* 0x3fb8aa3b090b7823 */ /* 0x000fe40000000000 */
[----:B------:R-:W-:Y:S01]  /*0590*/  FADD R6, R6, R6 ;  /* 0x0000000606067221 */ /* 0x000fe20000000000 */
[----:B------:R-:W-:Y:S01]  /*05a0*/  FFMA R8, R3, R8, 0.0032181653659790754318 ;  /* 0x3b52e7db03087423 */ /* 0x000fe20000000008 */
[----:B------:R-:W-:Y:S02]  /*05b0*/  FADD R0, R0, -R11 ;  /* 0x8000000b00007221 */ /* 0x000fe40000000000 */
[----:B------:R-:W-:Y:S01]  /*05c0*/  FFMA R6, R5, -R9, R6 ;  /* 0x8000000905067223 */ /* 0x000fe20000000006 */
[----:B------:R-:W-:Y:S01]  /*05d0*/  FFMA R8, R3, R8, 0.018033718690276145935 ;  /* 0x3c93bb7303087423 */ /* 0x000fe20000000008 */
[----:B------:R-:W-:-:S02]  /*05e0*/  FFMA R5, R9, 1.4426950216293334961, R0 ;  /* 0x3fb8aa3b09057823 */ /* 0x000fc40000000000 */
[----:B------:R-:W-:Y:S01]  /*05f0*/  FMUL R6, R7, R6 ;  /* 0x0000000607067220 */ /* 0x000fe20000400000 */
[----:B------:R-:W-:-:S03]  /*0600*/  FFMA R8, R3, R8, 0.12022458761930465698 ;  /* 0x3df6384f03087423 */ /* 0x000fc60000000008 */
[----:B------:R-:W-:Y:S01]  /*0610*/  FFMA R0, R6, 1.4426950216293334961, R5 ;  /* 0x3fb8aa3b06007823 */ /* 0x000fe20000000005 */
[----:B------:R-:W-:-:S03]  /*0620*/  FMUL R8, R3, R8 ;  /* 0x0000000803087220 */ /* 0x000fc60000400000 */
[----:B------:R-:W-:Y:S01]  /*0630*/  FFMA R3, R9, 1.9251366722983220825e-08, R0 ;  /* 0x32a55e3409037823 */ /* 0x000fe20000000000 */
[----:B------:R-:W-:-:S04]  /*0640*/  FMUL R0, R8, 3 ;  /* 0x4040000008007820 */ /* 0x000fc80000400000 */
[----:B------:R-:W-:Y:S01]  /*0650*/  FFMA R0, R6, R0, R3 ;  /* 0x0000000006007223 */ /* 0x000fe20000000003 */
[----:B------:R-:W-:-:S03]  /*0660*/  MOV R3, UR20 ;  /* 0x0000001400037c02 */ /* 0x000fc60008000f00 */
[----:B------:R-:W-:-:S04]  /*0670*/  FFMA R8, R9, R8, R0 ;  /* 0x0000000809087223 */ /* 0x000fc80000000000 */
[----:B------:R-:W-:-:S04]  /*0680*/  FADD R0, R11, R8 ;  /* 0x000000080b007221 */ /* 0x000fc80000000000 */
[----:B------:R-:W-:-:S04]  /*0690*/  FADD R11, -R11, R0 ;  /* 0x000000000b0b7221 */ /* 0x000fc80000000100 */
[----:B0-----:R-:W-:-:S07]  /*06a0*/  FADD R2, R8, -R11 ;  /* 0x8000000b08027221 */ /* 0x001fce0000000000 */
.L_x_366:
[----:B01----:R-:W0:Y:S01]  /*06b0*/  LDC.64 R10, c[0x0][0x3c0] ;  /* 0x0000f000ff0a7b82 */ /* 0x003e220000000a00 */
[----:B------:R-:W-:Y:S07]  /*06c0*/  BSSY.RECONVERGENT B1, `(.L_x_299) ;  /* 0x00000d9000017945 */ /* 0x000fee0003800200 */
[----:B------:R-:W1:Y:S08]  /*06d0*/  LDC R25, c[0x0][0x3cc] ;  /* 0x0000f300ff197b82 */ /* 0x000e700000000800 */
[----:B--2---:R-:W2:Y:S01]  /*06e0*/  LDC.64 R14, c[0x0][0x380] ;  /* 0x0000e000ff0e7b82 */ /* 0x004ea20000000a00 */
[----:B0---4-:R-:W0:Y:S01]  /*06f0*/  I2F.U32.RP R8, R11 ;  /* 0x0000000b00087306 */ /* 0x011e220000209000 */
[----:B------:R-:W-:-:S07]  /*0700*/  ISETP.NE.U32.AND P3, PT, R11, RZ, PT ;  /* 0x000000ff0b00720c */ /* 0x000fce0003f65070 */
[----:B---3--:R-:W3:Y:S08]  /*0710*/  I2F.U32.RP R5, R10 ;  /* 0x0000000a00057306 */ /* 0x008ef00000209000 */
[----:B0-----:R-:W0:Y:S08]  /*0720*/  MUFU.RCP R8, R8 ;  /* 0x0000000800087308 */ /* 0x001e300000001000 */
[----:B---3--:R-:W-:Y:S01]  /*0730*/  MUFU.RCP R5, R5 ;  /* 0x0000000500057308 */ /* 0x008fe20000001000 */
[----:B0-----:R-:W-:-:S02]  /*0740*/  IADD3 R7, PT, PT, R8, 0xffffffe, RZ ;  /* 0x0ffffffe08077810 */ /* 0x001fc40007ffe0ff */
[----:B------:R-:W0:Y:S05]  /*0750*/  LDC R8, c[0x0][0x3d0] ;  /* 0x0000f400ff087b82 */ /* 0x000e2a0000000800 */
[----:B------:R-:W3:Y:S02]  /*0760*/  F2I.FTZ.U32.TRUNC.NTZ R7, R7 ;  /* 0x0000000700077305 */ /* 0x000ee4000021f000 */
[----:B---3--:R-:W-:-:S05]  /*0770*/  IADD3 R6, PT, PT, RZ, -R7, RZ ;  /* 0x80000007ff067210 */ /* 0x008fca0007ffe0ff */
[----:B------:R-:W-:Y:S02]  /*0780*/  IMAD R9, R6, R11, RZ ;  /* 0x0000000b06097224 */ /* 0x000fe400078e02ff */
[----:B------:R-:W-:-:S05]  /*0790*/  HFMA2 R6, -RZ, RZ, 0, 0 ;  /* 0x00000000ff067431 */ /* 0x000fca00000001ff */
[----:B------:R-:W-:Y:S01]  /*07a0*/  IMAD.HI.U32 R9, R7, R9, R6 ;  /* 0x0000000907097227 */ /* 0x000fe200078e0006 */
[----:B------:R-:W-:-:S05]  /*07b0*/  IADD3 R7, PT, PT, R5, 0xffffffe, RZ ;  /* 0x0ffffffe05077810 */ /* 0x000fca0007ffe0ff */
[----:B------:R-:W-:Y:S01]  /*07c0*/  IMAD.HI.U32 R9, R9, R4, RZ ;  /* 0x0000000409097227 */ /* 0x000fe200078e00ff */
[----:B------:R-:W3:Y:S03]  /*07d0*/  F2I.FTZ.U32.TRUNC.NTZ R7, R7 ;  /* 0x0000000700077305 */ /* 0x000ee6000021f000 */
[----:B------:R-:W-:-:S04]  /*07e0*/  IMAD.MOV R6, RZ, RZ, -R9 ;  /* 0x000000ffff067224 */ /* 0x000fc800078e0a09 */
[----:B------:R-:W-:-:S05]  /*07f0*/  IMAD R6, R11, R6, R4 ;  /* 0x000000060b067224 */ /* 0x000fca00078e0204 */
[----:B------:R-:W-:Y:S02]  /*0800*/  ISETP.GE.U32.AND P1, PT, R6, R11, PT ;  /* 0x0000000b0600720c */ /* 0x000fe40003f26070 */
[----:B---3--:R-:W-:-:S05]  /*0810*/  IADD3 R5, PT, PT, RZ, -R7, RZ ;  /* 0x80000007ff057210 */ /* 0x008fca0007ffe0ff */
[----:B------:R-:W-:-:S06]  /*0820*/  IMAD R5, R5, R10, RZ ;  /* 0x0000000a05057224 */ /* 0x000fcc00078e02ff */
[-C--:B------:R-:W-:Y:S02]  /*0830*/  @P1 IADD3 R6, PT, PT, R6, -R11.reuse, RZ ;  /* 0x8000000b06061210 */ /* 0x080fe40007ffe0ff */
[----:B------:R-:W-:Y:S02]  /*0840*/  @P1 IADD3 R9, PT, PT, R9, 0x1, RZ ;  /* 0x0000000109091810 */ /* 0x000fe40007ffe0ff */
[----:B------:R-:W-:Y:S02]  /*0850*/  ISETP.GE.U32.AND P2, PT, R6, R11, PT ;  /* 0x0000000b0600720c */ /* 0x000fe40003f46070 */
[----:B------:R-:W-:-:S05]  /*0860*/  MOV R6, RZ ;  /* 0x000000ff00067202 */ /* 0x000fca0000000f00 */
[----:B------:R-:W-:-:S06]  /*0870*/  IMAD.HI.U32 R6, R7, R5, R6 ;  /* 0x0000000507067227 */ /* 0x000fcc00078e0006 */
[----:B------:R-:W-:Y:S01]  /*0880*/  @P2 VIADD R9, R9, 0x1 ;  /* 0x0000000109092836 */ /* 0x000fe20000000000 */
[----:B------:R-:W-:Y:S02]  /*0890*/  @!P3 LOP3.LUT R9, RZ, R11, RZ, 0x33, !PT ;  /* 0x0000000bff09b212 */ /* 0x000fe400078e33ff */
[----:B------:R-:W-:-:S03]  /*08a0*/  ISETP.NE.U32.AND P3, PT, R10, RZ, PT ;  /* 0x000000ff0a00720c */ /* 0x000fc60003f65070 */
[----:B------:R-:W-:-:S05]  /*08b0*/  IMAD.HI.U32 R5, R6, R9, RZ ;  /* 0x0000000906057227 */ /* 0x000fca00078e00ff */
[----:B------:R-:W-:-:S05]  /*08c0*/  IADD3 R7, PT, PT, -R5, RZ, RZ ;  /* 0x000000ff05077210 */ /* 0x000fca0007ffe1ff */
[----:B------:R-:W-:-:S05]  /*08d0*/  IMAD R7, R10, R7, R9 ;  /* 0x000000070a077224 */ /* 0x000fca00078e0209 */
[----:B------:R-:W-:-:S13]  /*08e0*/  ISETP.GE.U32.AND P1, PT, R7, R10, PT ;  /* 0x0000000a0700720c */ /* 0x000fda0003f26070 */
[-C--:B------:R-:W-:Y:S02]  /*08f0*/  @P1 IADD3 R7, PT, PT, R7, -R10.reuse, RZ ;  /* 0x8000000a07071210 */ /* 0x080fe40007ffe0ff */
[----:B------:R-:W-:Y:S02]  /*0900*/  @P1 IADD3 R5, PT, PT, R5, 0x1, RZ ;  /* 0x0000000105051810 */ /* 0x000fe40007ffe0ff */
[----:B------:R-:W-:Y:S02]  /*0910*/  ISETP.GE.U32.AND P2, PT, R7, R10, PT ;  /* 0x0000000a0700720c */ /* 0x000fe40003f46070 */
[----:B------:R-:W-:-:S11]  /*0920*/  IADD3 R7, PT, PT, -R9, RZ, RZ ;  /* 0x000000ff09077210 */ /* 0x000fd60007ffe1ff */
[----:B------:R-:W-:Y:S01]  /*0930*/  @P2 VIADD R5, R5, 0x1 ;  /* 0x0000000105052836 */ /* 0x000fe20000000000 */
[----:B------:R-:W-:-:S04]  /*0940*/  @!P3 LOP3.LUT R5, RZ, R10, RZ, 0x33, !PT ;  /* 0x0000000aff05b212 */ /* 0x000fc800078e33ff */
[----:B------:R-:W-:-:S05]  /*0950*/  IADD3 R6, PT, PT, -R5, RZ, RZ ;  /* 0x000000ff05067210 */ /* 0x000fca0007ffe1ff */
[----:B------:R-:W-:Y:S02]  /*0960*/  IMAD R6, R10, R6, R9 ;  /* 0x000000060a067224 */ /* 0x000fe400078e0209 */
[----:B------:R-:W-:Y:S01]  /*0970*/  IMAD R10, R11, R7, R4 ;  /* 0x000000070b0a7224 */ /* 0x000fe200078e0204 */
[----:B------:R-:W-:Y:S01]  /*0980*/  IADD3 R4, PT, PT, R4, UR11, RZ ;  /* 0x0000000b04047c10 */ /* 0x000fe2000fffe0ff */
[----:B-1----:R-:W-:Y:S01]  /*0990*/  IMAD R7, R5, R25, RZ ;  /* 0x0000001905077224 */ /* 0x002fe200078e02ff */
[----:B------:R-:W-:Y:S02]  /*09a0*/  ISETP.GE.U32.AND P1, PT, R6, UR7, PT ;  /* 0x0000000706007c0c */ /* 0x000fe4000bf26070 */
[----:B------:R-:W-:Y:S01]  /*09b0*/  ISETP.GE.U32.AND P2, PT, R4, UR8, PT ;  /* 0x0000000804007c0c */ /* 0x000fe2000bf46070 */
[----:B--2---:R-:W-:-:S04]  /*09c0*/  IMAD.WIDE.U32 R14, R7, 0x4, R14 ;  /* 0x00000004070e7825 */ /* 0x004fc800078e000e */
[----:B0-----:R-:W-:-:S06]  /*09d0*/  IMAD R7, R5, R8, RZ ;  /* 0x0000000805077224 */ /* 0x001fcc00078e02ff */
[----:B------:R-:W-:Y:S05]  /*09e0*/  @P1 BRA `(.L_x_300) ;  /* 0x0000000800981947 */ /* 0x000fea0003800000 */
[----:B------:R-:W-:Y:S02]  /*09f0*/  ISETP.NE.AND P1, PT, R25, RZ, PT ;  /* 0x000000ff1900720c */ /* 0x000fe40003f25270 */
[----:B------:R-:W-:-:S04]  /*0a00*/  IADD3 R9, PT, PT, R8, -UR6, RZ ;  /* 0x8000000608097c10 */ /* 0x000fc8000fffe0ff */
[----:B------:R-:W-:-:S05]  /*0a10*/  LEA.HI R9, R9, UR6, RZ, 0x1f ;  /* 0x0000000609097c11 */ /* 0x000fca000f8ff8ff */
[----:B------:R-:W-:Y:S01]  /*0a20*/  IMAD.IADD R8, R10, 0x1, R9 ;  /* 0x000000010a087824 */ /* 0x000fe200078e0209 */
[----:B------:R-:W-:-:S03]  /*0a30*/  MOV R9, RZ ;  /* 0x000000ff00097202 */ /* 0x000fc60000000f00 */
[----:B------:R-:W-:Y:S01]  /*0a40*/  IMAD R8, R6, R11, R8 ;  /* 0x0000000b06087224 */ /* 0x000fe200078e0208 */
[----:B------:R-:W-:Y:S06]  /*0a50*/  @!P1 BRA `(.L_x_301) ;  /* 0x00000008004c9947 */ /* 0x000fec0003800000 */
[----:B------:R-:W-:Y:S01]  /*0a60*/  UISETP.GE.U32.AND UP1, UPT, UR17, 0xf, UPT ;  /* 0x0000000f1100788c */ /* 0x000fe2000bf26070 */
[----:B------:R-:W-:Y:S02]  /*0a70*/  HFMA2 R9, -RZ, RZ, 0, 0 ;  /* 0x00000000ff097431 */ /* 0x000fe400000001ff */
[----:B------:R-:W-:Y:S01]  /*0a80*/  IMAD R18, R8, R25, RZ ;  /* 0x0000001908127224 */ /* 0x000fe200078e02ff */
[----:B------:R-:W-:-:S05]  /*0a90*/  MOV R19, RZ ;  /* 0x000000ff00137202 */ /* 0x000fca0000000f00 */
[----:B------:R-:W-:Y:S05]  /*0aa0*/  BRA.U !UP1, `(.L_x_302) ;  /* 0x0000000109fc7547 */ /* 0x000fea000b800000 */
[----:B------:R-:W-:Y:S01]  /*0ab0*/  LOP3.LUT R3, R25, 0xfffffff0, RZ, 0xc0, !PT ;  /* 0xfffffff019037812 */ /* 0x000fe200078ec0ff */
[----:B------:R-:W-:Y:S01]  /*0ac0*/  IMAD.MOV.U32 R21, RZ, RZ, RZ ;  /* 0x000000ffff157224 */ /* 0x000fe200078e00ff */
[----:B------:R-:W-:Y:S01]  /*0ad0*/  MOV R9, RZ ;  /* 0x000000ff00097202 */ /* 0x000fe20000000f00 */
[----:B------:R-:W0:Y:S01]  /*0ae0*/  LDCU.64 UR4, c[0x0][0x388] ;  /* 0x00007100ff0477ac */ /* 0x000e220008000a00 */
[----:B------:R-:W-:-:S07]  /*0af0*/  IADD3 R19, PT, PT, -R3, RZ, RZ ;  /* 0x000000ff03137210 */ /* 0x000fce0007ffe1ff */
.L_x_303:
[----:B------:R-:W-:Y:S01]  /*0b00*/  IADD3 R13, P1, PT, R18, R21, RZ ;  /* 0x00000015120d7210 */ /* 0x000fe20007f3e0ff */
[----:B------:R-:W-:-:S03]  /*0b10*/  IMAD.WIDE.U32 R16, R21, 0x4, R14 ;  /* 0x0000000415107825 */ /* 0x000fc600078e000e */
[----:B------:R-:W-:Y:S02]  /*0b20*/  IADD3.X R20, PT, PT, RZ, RZ, RZ, P1, !PT ;  /* 0x000000ffff147210 */ /* 0x000fe40000ffe4ff */
[C---:B0-----:R-:W-:Y:S01]  /*0b30*/  LEA R12, P1, R13.reuse, UR4, 0x2 ;  /* 0x000000040d0c7c11 */ /* 0x041fe2000f8210ff */
[----:B------:R-:W2:Y:S03]  /*0b40*/  LDG.E R23, desc[UR12][R16.64+0x4] ;  /* 0x0000040c10177981 */ /* 0x000ea6000c1e1900 */
[----:B------:R-:W-:Y:S02]  /*0b50*/  LEA.HI.X R13, R13, UR5, R20, 0x2, P1 ;  /* 0x000000050d0d7c11 */ /* 0x000fe400088f1414 */
[----:B------:R-:W3:Y:S04]  /*0b60*/  LDG.E R20, desc[UR12][R16.64] ;  /* 0x0000000c10147981 */ /* 0x000ee8000c1e1900 */
[----:B------:R-:W3:Y:S04]  /*0b70*/  LDG.E R22, desc[UR12][R12.64] ;  /* 0x0000000c0c167981 */ /* 0x000ee8000c1e1900 */
[----:B------:R-:W2:Y:S04]  /*0b80*/  LDG.E R24, desc[UR12][R12.64+0x4] ;  /* 0x0000040c0c187981 */ /* 0x000ea8000c1e1900 */
[----:B------:R-:W4:Y:S04]  /*0b90*/  LDG.E R27, desc[UR12][R12.64+0x34] ;  /* 0x0000340c0c1b7981 */ /* 0x000f28000c1e1900 */
[----:B------:R-:W5:Y:S04]  /*0ba0*/  LDG.E R26, desc[UR12][R12.64+0x38] ;  /* 0x0000380c0c1a7981 */ /* 0x000f68000c1e1900 */
[----:B------:R-:W5:Y:S01]  /*0bb0*/  LDG.E R28, desc[UR12][R12.64+0x3c] ;  /* 0x00003c0c0c1c7981 */ /* 0x000f62000c1e1900 */
[----:B---3--:R-:W-:-:S03]  /*0bc0*/  FFMA R20, R20, R22, R9 ;  /* 0x0000001614147223 */ /* 0x008fc60000000009 */
[----:B------:R-:W3:Y:S04]  /*0bd0*/  LDG.E R9, desc[UR12][R16.64+0x8] ;  /* 0x0000080c10097981 */ /* 0x000ee8000c1e1900 */
[----:B------:R-:W3:Y:S01]  /*0be0*/  LDG.E R22, desc[UR12][R12.64+0x8] ;  /* 0x0000080c0c167981 */ /* 0x000ee2000c1e1900 */
[----:B--2---:R-:W-:-:S03]  /*0bf0*/  FFMA R20, R23, R24, R20 ;  /* 0x0000001817147223 */ /* 0x004fc60000000014 */
[----:B------:R-:W2:Y:S04]  /*0c00*/  LDG.E R24, desc[UR12][R16.64+0xc] ;  /* 0x00000c0c10187981 */ /* 0x000ea8000c1e1900 */
[----:B------:R-:W2:Y:S01]  /*0c10*/  LDG.E R23, desc[UR12][R12.64+0xc] ;  /* 0x00000c0c0c177981 */ /* 0x000ea2000c1e1900 */
        /* <DEDUP_REMOVED lines=28> */
[----:B------:R-:W4:Y:S04]  /*0de0*/  LDG.E R24, desc[UR12][R16.64+0x34] ;  /* 0x0000340c10187981 */ /* 0x000f28000c1e1900 */
[----:B------:R-:W5:Y:S04]  /*0df0*/  LDG.E R22, desc[UR12][R16.64+0x38] ;  /* 0x0000380c10167981 */ /* 0x000f68000c1e1900 */
[----:B------:R-:W2:Y:S01]  /*0e00*/  LDG.E R23, desc[UR12][R16.64+0x3c] ;  /* 0x00003c0c10177981 */ /* 0x000ea2000c1e1900 */
[----:B------:R-:W-:-:S04]  /*0e10*/  IADD3 R19, PT, PT, R19, 0x10, RZ ;  /* 0x0000001013137810 */ /* 0x000fc80007ffe0ff */
[----:B------:R-:W-:Y:S02]  /*0e20*/  ISETP.NE.AND P1, PT, R19, RZ, PT ;  /* 0x000000ff1300720c */ /* 0x000fe40003f25270 */
[----:B------:R-:W-:Y:S01]  /*0e30*/  IADD3 R21, PT, PT, R21, 0x10, RZ ;  /* 0x0000001015157810 */ /* 0x000fe20007ffe0ff */
[----:B---3--:R-:W-:-:S04]  /*0e40*/  FFMA R9, R20, R9, R29 ;  /* 0x0000000914097223 */ /* 0x008fc8000000001d */
[----:B----4-:R-:W-:-:S04]  /*0e50*/  FFMA R9, R24, R27, R9 ;  /* 0x0000001b18097223 */ /* 0x010fc80000000009 */
[----:B-----5:R-:W-:-:S04]  /*0e60*/  FFMA R22, R22, R26, R9 ;  /* 0x0000001a16167223 */ /* 0x020fc80000000009 */
[----:B--2---:R-:W-:Y:S01]  /*0e70*/  FFMA R9, R23, R28, R22 ;  /* 0x0000001c17097223 */ /* 0x004fe20000000016 */
[----:B------:R-:W-:Y:S06]  /*0e80*/  @P1 BRA `(.L_x_303) ;  /* 0xfffffffc001c1947 */ /* 0x000fec000383ffff */
[----:B------:R-:W-:-:S07]  /*0e90*/  IMAD.MOV.U32 R19, RZ, RZ, R3 ;  /* 0x000000ffff137224 */ /* 0x000fce00078e0003 */
.L_x_302:
[----:B------:R-:W-:-:S09]  /*0ea0*/  UISETP.NE.AND UP1, UPT, UR18, URZ, UPT ;  /* 0x000000ff1200728c */ /* 0x000fd2000bf25270 */
[----:B------:R-:W-:Y:S05]  /*0eb0*/  BRA.U !UP1, `(.L_x_301) ;  /* 0x0000000509347547 */ /* 0x000fea000b800000 */
[----:B------:R-:W-:Y:S02]  /*0ec0*/  UISETP.GE.U32.AND UP1, UPT, UR14, 0x7, UPT ;  /* 0x000000070e00788c */ /* 0x000fe4000bf26070 */
[----:B------:R-:W-:-:S07]  /*0ed0*/  UISETP.NE.AND UP2, UPT, UR19, URZ, UPT ;  /* 0x000000ff1300728c */ /* 0x000fce000bf45270 */
[----:B------:R-:W-:Y:S05]  /*0ee0*/  BRA.U !UP1, `(.L_x_304) ;  /* 0x00000001097c7547 */ /* 0x000fea000b800000 */
[----:B------:R-:W0:Y:S01]  /*0ef0*/  LDCU.64 UR4, c[0x0][0x388] ;  /* 0x00007100ff0477ac */ /* 0x000e220008000a00 */
[----:B------:R-:W-:Y:S01]  /*0f00*/  IADD3 R13, P1, PT, R18, R19, RZ ;  /* 0x00000013120d7210 */ /* 0x000fe20007f3e0ff */
[----:B------:R-:W-:-:S03]  /*0f10*/  IMAD.WIDE.U32 R16, R19, 0x4, R14 ;  /* 0x0000000413107825 */ /* 0x000fc600078e000e */
[----:B------:R-:W-:Y:S02]  /*0f20*/  IADD3.X R20, PT, PT, RZ, RZ, RZ, P1, !PT ;  /* 0x000000ffff147210 */ /* 0x000fe40000ffe4ff */
[----:B------:R-:W2:Y:S04]  /*0f30*/  LDG.E R22, desc[UR12][R16.64+0x4] ;  /* 0x0000040c10167981 */ /* 0x000ea8000c1e1900 */
[----:B------:R-:W3:Y:S04]  /*0f40*/  LDG.E R24, desc[UR12][R16.64+0x8] ;  /* 0x0000080c10187981 */ /* 0x000ee8000c1e1900 */
[----:B------:R-:W4:Y:S01]  /*0f50*/  LDG.E R28, desc[UR12][R16.64+0x1c] ;  /* 0x00001c0c101c7981 */ /* 0x000f22000c1e1900 */
[----:B0-----:R-:W-:-:S04]  /*0f60*/  LEA R12, P1, R13, UR4, 0x2 ;  /* 0x000000040d0c7c11 */ /* 0x001fc8000f8210ff */
[----:B------:R-:W-:Y:S02]  /*0f70*/  LEA.HI.X R13, R13, UR5, R20, 0x2, P1 ;  /* 0x000000050d0d7c11 */ /* 0x000fe400088f1414 */
[----:B------:R-:W5:Y:S04]  /*0f80*/  LDG.E R20, desc[UR12][R16.64] ;  /* 0x0000000c10147981 */ /* 0x000f68000c1e1900 */
[----:B------:R-:W5:Y:S04]  /*0f90*/  LDG.E R21, desc[UR12][R12.64] ;  /* 0x0000000c0c157981 */ /* 0x000f68000c1e1900 */
[----:B------:R-:W2:Y:S04]  /*0fa0*/  LDG.E R23, desc[UR12][R12.64+0x4] ;  /* 0x0000040c0c177981 */ /* 0x000ea8000c1e1900 */
[----:B------:R-:W3:Y:S04]  /*0fb0*/  LDG.E R26, desc[UR12][R12.64+0x8] ;  /* 0x0000080c0c1a7981 */ /* 0x000ee8000c1e1900 */
[----:B------:R-:W4:Y:S01]  /*0fc0*/  LDG.E R27, desc[UR12][R12.64+0x1c] ;  /* 0x00001c0c0c1b7981 */ /* 0x000f22000c1e1900 */
[----:B-----5:R-:W-:-:S03]  /*0fd0*/  FFMA R21, R20, R21, R9 ;  /* 0x0000001514157223 */ /* 0x020fc60000000009 */
[----:B------:R-:W5:Y:S04]  /*0fe0*/  LDG.E R20, desc[UR12][R16.64+0xc] ;  /* 0x00000c0c10147981 */ /* 0x000f68000c1e1900 */
[----:B------:R-:W5:Y:S01]  /*0ff0*/  LDG.E R9, desc[UR12][R12.64+0xc] ;  /* 0x00000c0c0c097981 */ /* 0x000f62000c1e1900 */
[----:B--2---:R-:W-:-:S03]  /*1000*/  FFMA R21, R22, R23, R21 ;  /* 0x0000001716157223 */ /* 0x004fc60000000015 */
[----:B------:R-:W2:Y:S01]  /*1010*/  LDG.E R22, desc[UR12][R12.64+0x10] ;  /* 0x0000100c0c167981 */ /* 0x000ea2000c1e1900 */
[----:B---3--:R-:W-:-:S03]  /*1020*/  FFMA R23, R24, R26, R21 ;  /* 0x0000001a18177223 */ /* 0x008fc60000000015 */
[----:B------:R-:W2:Y:S04]  /*1030*/  LDG.E R21, desc[UR12][R16.64+0x10] ;  /* 0x0000100c10157981 */ /* 0x000ea8000c1e1900 */
[----:B------:R-:W3:Y:S04]  /*1040*/  LDG.E R24, desc[UR12][R12.64+0x14] ;  /* 0x0000140c0c187981 */ /* 0x000ee8000c1e1900 */
[----:B------:R-:W4:Y:S01]  /*1050*/  LDG.E R26, desc[UR12][R12.64+0x18] ;  /* 0x0000180c0c1a7981 */ /* 0x000f22000c1e1900 */
[----:B-----5:R-:W-:-:S03]  /*1060*/  FFMA R20, R20, R9, R23 ;  /* 0x0000000914147223 */ /* 0x020fc60000000017 */
[----:B------:R-:W3:Y:S04]  /*1070*/  LDG.E R23, desc[UR12][R16.64+0x14] ;  /* 0x0000140c10177981 */ /* 0x000ee8000c1e1900 */
[----:B------:R-:W4:Y:S01]  /*1080*/  LDG.E R9, desc[UR12][R16.64+0x18] ;  /* 0x0000180c10097981 */ /* 0x000f22000c1e1900 */
[----:B--2---:R-:W-:Y:S01]  /*1090*/  FFMA R20, R21, R22, R20 ;  /* 0x0000001615147223 */ /* 0x004fe20000000014 */
[----:B------:R-:W-:-:S03]  /*10a0*/  IADD3 R19, PT, PT, R19, 0x8, RZ ;  /* 0x0000000813137810 */ /* 0x000fc60007ffe0ff */
[----:B---3--:R-:W-:-:S04]  /*10b0*/  FFMA R20, R23, R24, R20 ;  /* 0x0000001817147223 */ /* 0x008fc80000000014 */
[----:B----4-:R-:W-:-:S04]  /*10c0*/  FFMA R9, R9, R26, R20 ;  /* 0x0000001a09097223 */ /* 0x010fc80000000014 */
[----:B------:R-:W-:-:S07]  /*10d0*/  FFMA R9, R28, R27, R9 ;  /* 0x0000001b1c097223 */ /* 0x000fce0000000009 */
.L_x_304:
        /* <DEDUP_REMOVED lines=14> */
[----:B------:R-:W2:Y:S04]  /*11c0*/  LDG.E R21, desc[UR12][R12.64] ;  /* 0x0000000c0c157981 */ /* 0x000ea8000c1e1900 */
[----:B------:R-:W3:Y:S04]  /*11d0*/  LDG.E R23, desc[UR12][R12.64+0x4] ;  /* 0x0000040c0c177981 */ /* 0x000ee8000c1e1900 */
[----:B------:R-:W5:Y:S04]  /*11e0*/  LDG.E R26, desc[UR12][R12.64+0x8] ;  /* 0x0000080c0c1a7981 */ /* 0x000f68000c1e1900 */
[----:B------:R-:W4:Y:S01]  /*11f0*/  LDG.E R28, desc[UR12][R12.64+0xc] ;  /* 0x00000c0c0c1c7981 */ /* 0x000f22000c1e1900 */
[----:B------:R-:W-:Y:S01]  /*1200*/  IADD3 R19, PT, PT, R19, 0x4, RZ ;  /* 0x0000000413137810 */ /* 0x000fe20007ffe0ff */
[----:B--2---:R-:W-:-:S04]  /*1210*/  FFMA R21, R22, R21, R9 ;  /* 0x0000001516157223 */ /* 0x004fc80000000009 */
[----:B---3--:R-:W-:-:S04]  /*1220*/  FFMA R21, R24, R23, R21 ;  /* 0x0000001718157223 */ /* 0x008fc80000000015 */
[----:B-----5:R-:W-:-:S04]  /*1230*/  FFMA R20, R20, R26, R21 ;  /* 0x0000001a14147223 */ /* 0x020fc80000000015 */
[----:B----4-:R-:W-:-:S07]  /*1240*/  FFMA R9, R27, R28, R20 ;  /* 0x0000001c1b097223 */ /* 0x010fce0000000014 */
.L_x_305:
[----:B------:R-:W-:Y:S05]  /*1250*/  BRA.U !UP2, `(.L_x_301) ;  /* 0x000000010a4c7547 */ /* 0x000fea000b800000 */
[----:B------:R-:W0:Y:S01]  /*1260*/  LDCU.64 UR4, c[0x0][0x388] ;  /* 0x00007100ff0477ac */ /* 0x000e220008000a00 */
[----:B------:R-:W-:Y:S01]  /*1270*/  IADD3 R18, P1, PT, R18, R19, RZ ;  /* 0x0000001312127210 */ /* 0x000fe20007f3e0ff */
[----:B------:R-:W-:-:S04]  /*1280*/  IMAD.WIDE.U32 R16, R19, 0x4, R14 ;  /* 0x0000000413107825 */ /* 0x000fc800078e000e */
[----:B------:R-:W-:Y:S01]  /*1290*/  IMAD.X R13, RZ, RZ, RZ, P1 ;  /* 0x000000ffff0d7224 */ /* 0x000fe200008e06ff */
[----:B0-----:R-:W-:-:S04]  /*12a0*/  LEA R12, P1, R18, UR4, 0x2 ;  /* 0x00000004120c7c11 */ /* 0x001fc8000f8210ff */
[----:B------:R-:W-:Y:S02]  /*12b0*/  LEA.HI.X R13, R18, UR5, R13, 0x2, P1 ;  /* 0x00000005120d7c11 */ /* 0x000fe400088f140d */
[----:B------:R-:W2:Y:S04]  /*12c0*/  LDG.E R18, desc[UR12][R16.64] ;  /* 0x0000000c10127981 */ /* 0x000ea8000c1e1900 */
[----:B------:R-:W2:Y:S01]  /*12d0*/  LDG.E R19, desc[UR12][R12.64] ;  /* 0x0000000c0c137981 */ /* 0x000ea2000c1e1900 */
[----:B------:R-:W-:Y:S01]  /*12e0*/  UISETP.NE.AND UP1, UPT, UR9, 0x1, UPT ;  /* 0x000000010900788c */ /* 0x000fe2000bf25270 */
[----:B--2---:R-:W-:-:S08]  /*12f0*/  FFMA R9, R18, R19, R9 ;  /* 0x0000001312097223 */ /* 0x004fd00000000009 */
[----:B------:R-:W-:Y:S05]  /*1300*/  BRA.U !UP1, `(.L_x_301) ;  /* 0x0000000109207547 */ /* 0x000fea000b800000 */
[----:B------:R-:W-:Y:S01]  /*1310*/  UISETP.NE.AND UP1, UPT, UR9, 0x2, UPT ;  /* 0x000000020900788c */ /* 0x000fe2000bf25270 */
[----:B------:R-:W2:Y:S04]  /*1320*/  LDG.E R18, desc[UR12][R16.64+0x4] ;  /* 0x0000040c10127981 */ /* 0x000ea8000c1e1900 */
[----:B------:R-:W2:Y:S01]  /*1330*/  LDG.E R19, desc[UR12][R12.64+0x4] ;  /* 0x0000040c0c137981 */ /* 0x000ea2000c1e1900 */
[----:B------:R-:W-:-:S13]  /*1340*/  PLOP3.LUT P1, PT, PT, PT, UP1, 0x80, 0x8 ;  /* 0x000000000008781c */ /* 0x000fda0003f2f018 */
[----:B------:R-:W3:Y:S04]  /*1350*/  @P1 LDG.E R20, desc[UR12][R16.64+0x8] ;  /* 0x0000080c10141981 */ /* 0x000ee8000c1e1900 */
[----:B------:R-:W3:Y:S01]  /*1360*/  @P1 LDG.E R21, desc[UR12][R12.64+0x8] ;  /* 0x0000080c0c151981 */ /* 0x000ee2000c1e1900 */
[----:B--2---:R-:W-:-:S04]  /*1370*/  FFMA R9, R18, R19, R9 ;  /* 0x0000001312097223 */ /* 0x004fc80000000009 */
[----:B---3--:R-:W-:-:S07]  /*1380*/  @P1 FFMA R9, R20, R21, R9 ;  /* 0x0000001514091223 */ /* 0x008fce0000000009 */
.L_x_301:
[----:B------:R-:W0:Y:S01]  /*1390*/  LDCU.64 UR4, c[0x0][0x398] ;  /* 0x00007300ff0477ac */ /* 0x000e220008000a00 */
[----:B------:R-:W1:Y:S01]  /*13a0*/  LDC.64 R12, c[0x0][0x390] ;  /* 0x0000e400ff0c7b82 */ /* 0x000e620000000a00 */
[----:B------:R-:W-:Y:S01]  /*13b0*/  IADD3 R17, PT, PT, R7, R8, RZ ;  /* 0x0000000807117210 */ /* 0x000fe20007ffe0ff */
[----:B0-----:R-:W-:-:S04]  /*13c0*/  UISETP.NE.U32.AND UP1, UPT, UR4, URZ, UPT ;  /* 0x000000ff0400728c */ /* 0x001fc8000bf25070 */
[----:B------:R-:W-:Y:S01]  /*13d0*/  UISETP.NE.AND.EX UP1, UPT, UR5, URZ, UPT, UP1 ;  /* 0x000000ff0500728c */ /* 0x000fe2000bf25310 */
[----:B-1----:R-:W-:-:S08]  /*13e0*/  IMAD.WIDE.U32 R12, R17, 0x4, R12 ;  /* 0x00000004110c7825 */ /* 0x002fd000078e000c */
[----:B------:R-:W-:Y:S05]  /*13f0*/  BRA.U !UP1, `(.L_x_306) ;  /* 0x0000000109107547 */ /* 0x000fea000b800000 */
[----:B------:R-:W0:Y:S02]  /*1400*/  LDC.64 R16, c[0x0][0x398] ;  /* 0x0000e600ff107b82 */ /* 0x000e240000000a00 */
[----:B0-----:R-:W-:-:S06]  /*1410*/  IMAD.WIDE.U32 R16, R8, 0x4, R16 ;  /* 0x0000000408107825 */ /* 0x001fcc00078e0010 */
[----:B------:R-:W2:Y:S02]  /*1420*/  LDG.E R16, desc[UR12][R16.64] ;  /* 0x0000000c10107981 */ /* 0x000ea4000c1e1900 */
[----:B--2---:R-:W-:-:S07]  /*1430*/  FADD R9, R9, R16 ;  /* 0x0000001009097221 */ /* 0x004fce0000000000 */
.L_x_306:
[----:B------:R0:W-:Y:S02]  /*1440*/  STG.E desc[UR12][R12.64], R9 ;  /* 0x000000090c007986 */ /* 0x0001e4000c10190c */
.L_x_300:
[----:B------:R-:W-:Y:S05]  /*1450*/  BSYNC.RECONVERGENT B1 ;  /* 0x0000000000017941 */ /* 0x000fea0003800200 */
.L_x_299:
[----:B------:R-:W1:Y:S01]  /*1460*/  LDCU UR4, c[0x0][0x3c8] ;  /* 0x00007900ff0477ac */ /* 0x000e620008000800 */
[----:B------:R-:W-:Y:S01]  /*1470*/  BSSY.RECONVERGENT B1, `(.L_x_307) ;  /* 0x00004e5000017945 */ /* 0x000fe20003800200 */
[----:B-1----:R-:W-:-:S13]  /*1480*/  ISETP.GE.U32.AND P1, PT, R10, UR4, PT ;  /* 0x000000040a007c0c */ /* 0x002fda000bf26070 */
[----:B------:R-:W-:Y:S05]  /*1490*/  @!P1 BRA `(.L_x_308) ;  /* 0x0000001400049947 */ /* 0x000fea0003800000 */
[----:B------:R-:W-:Y:S01]  /*14a0*/  ISETP.NE.AND P3, PT, R25, RZ, PT ;  /* 0x000000ff1900720c */ /* 0x000fe20003f65270 */
[----:B0-----:R-:W-:Y:S02]  /*14b0*/  HFMA2 R13, -RZ, RZ, 0, 0 ;  /* 0x00000000ff0d7431 */ /* 0x001fe400000001ff */
[----:B------:R-:W-:-:S10]  /*14c0*/  IMAD R12, R6, R11, R10 ;  /* 0x0000000b060c7224 */ /* 0x000fd400078e020a */
[----:B------:R-:W-:Y:S05]  /*14d0*/  @!P3 BRA `(.L_x_309) ;  /* 0x000000080048b947 */ /* 0x000fea0003800000 */
[----:B------:R-:W-:Y:S01]  /*14e0*/  UISETP.GE.U32.AND UP1, UPT, UR17, 0xf, UPT ;  /* 0x0000000f1100788c */ /* 0x000fe2000bf26070 */
[----:B------:R-:W-:Y:S01]  /*14f0*/  IMAD R16, R12, R25, RZ ;  /* 0x000000190c107224 */ /* 0x000fe200078e02ff */
[----:B------:R-:W-:Y:S02]  /*1500*/  MOV R13, RZ ;  /* 0x000000ff000d7202 */ /* 0x000fe40000000f00 */
[----:B------:R-:W-:-:S05]  /*1510*/  MOV R5, RZ ;  /* 0x000000ff00057202 */ /* 0x000fca0000000f00 */
[----:B------:R-:W-:Y:S05]  /*1520*/  BRA.U !UP1, `(.L_x_310) ;  /* 0x0000000109f87547 */ /* 0x000fea000b800000 */
[----:B------:R-:W-:Y:S01]  /*1530*/  BSSY.RECONVERGENT B2, `(.L_x_311) ;  /* 0x000003c000027945 */ /* 0x000fe20003800200 */
[----:B------:R-:W-:Y:S01]  /*1540*/  IMAD.MOV.U32 R13, RZ, RZ, RZ ;  /* 0x000000ffff0d7224 */ /* 0x000fe200078e00ff */
[----:B------:R-:W-:-:S07]  /*1550*/  MOV R5, RZ ;  /* 0x000000ff00057202 */ /* 0x000fce0000000f00 */
.L_x_312:
[----:B------:R-:W0:Y:S01]  /*1560*/  LDCU.64 UR4, c[0x0][0x388] ;  /* 0x00007100ff0477ac */ /* 0x000e220008000a00 */
[----:B------:R-:W-:Y:S01]  /*1570*/  IADD3 R11, P1, PT, R16, R5, RZ ;  /* 0x00000005100b7210 */ /* 0x000fe20007f3e0ff */
[----:B------:R-:W-:-:S03]  /*1580*/  IMAD.WIDE.U32 R8, R5, 0x4, R14 ;  /* 0x0000000405087825 */ /* 0x000fc600078e000e */
[----:B------:R-:W-:Y:S02]  /*1590*/  IADD3.X R18, PT, PT, RZ, RZ, RZ, P1, !PT ;  /* 0x000000ffff127210 */ /* 0x000fe40000ffe4ff */
[----:B------:R-:W2:Y:S04]  /*15a0*/  LDG.E R20, desc[UR12][R8.64] ;  /* 0x0000000c08147981 */ /* 0x000ea8000c1e1900 */
[----:B------:R-:W3:Y:S04]  /*15b0*/  LDG.E R24, desc[UR12][R8.64+0x4] ;  /* 0x0000040c08187981 */ /* 0x000ee8000c1e1900 */
[----:B------:R-:W4:Y:S01]  /*15c0*/  LDG.E R19, desc[UR12][R8.64+0x8] ;  /* 0x0000080c08137981 */ /* 0x000f22000c1e1900 */
[----:B0-----:R-:W-:-:S03]  /*15d0*/  LEA R10, P1, R11, UR4, 0x2 ;  /* 0x000000040b0a7c11 */ /* 0x001fc6000f8210ff */
[----:B------:R-:W5:Y:S01]  /*15e0*/  LDG.E R21, desc[UR12][R8.64+0xc] ;  /* 0x00000c0c08157981 */ /* 0x000f62000c1e1900 */
[----:B------:R-:W-:-:S05]  /*15f0*/  LEA.HI.X R11, R11, UR5, R18, 0x2, P1 ;  /* 0x000000050b0b7c11 */ /* 0x000fca00088f1412 */
[----:B------:R-:W2:Y:S04]  /*1600*/  LDG.E R17, desc[UR12][R10.64] ;  /* 0x0000000c0a117981 */ /* 0x000ea8000c1e1900 */
[----:B------:R-:W3:Y:S04]  /*1610*/  LDG.E R23, desc[UR12][R10.64+0x4] ;  /* 0x0000040c0a177981 */ /* 0x000ee8000c1e1900 */
[----:B------:R-:W4:Y:S04]  /*1620*/  LDG.E R22, desc[UR12][R10.64+0x8] ;  /* 0x0000080c0a167981 */ /* 0x000f28000c1e1900 */
[----:B------:R-:W5:Y:S04]  /*1630*/  LDG.E R18, desc[UR12][R10.64+0xc] ;  /* 0x00000c0c0a127981 */ /* 0x000f68000c1e1900 */
[----:B------:R-:W5:Y:S04]  /*1640*/  LDG.E R26, desc[UR12][R10.64+0x10] ;  /* 0x0000100c0a1a7981 */ /* 0x000f68000c1e1900 */
[----:B------:R-:W5:Y:S04]  /*1650*/  LDG.E R28, desc[UR12][R10.64+0x38] ;  /* 0x0000380c0a1c7981 */ /* 0x000f68000c1e1900 */
[----:B------:R-:W5:Y:S01]  /*1660*/  LDG.E R27, desc[UR12][R10.64+0x3c] ;  /* 0x00003c0c0a1b7981 */ /* 0x000f62000c1e1900 */
[----:B--2---:R-:W-:-:S03]  /*1670*/  FFMA R17, R20, R17, R13 ;  /* 0x0000001114117223 */ /* 0x004fc6000000000d */
[----:B------:R-:W2:Y:S01]  /*1680*/  LDG.E R13, desc[UR12][R8.64+0x10] ;  /* 0x0000100c080d7981 */ /* 0x000ea2000c1e1900 */
[----:B---3--:R-:W-:-:S03]  /*1690*/  FFMA R24, R24, R23, R17 ;  /* 0x0000001718187223 */ /* 0x008fc60000000011 */
[----:B------:R-:W3:Y:S04]  /*16a0*/  LDG.E R17, desc[UR12][R8.64+0x14] ;  /* 0x0000140c08117981 */ /* 0x000ee8000c1e1900 */
[----:B------:R-:W3:Y:S01]  /*16b0*/  LDG.E R20, desc[UR12][R10.64+0x14] ;  /* 0x0000140c0a147981 */ /* 0x000ee2000c1e1900 */
[----:B----4-:R-:W-:-:S03]  /*16c0*/  FFMA R24, R19, R22, R24 ;  /* 0x0000001613187223 */ /* 0x010fc60000000018 */
[----:B------:R-:W4:Y:S01]  /*16d0*/  LDG.E R19, desc[UR12][R8.64+0x18] ;  /* 0x0000180c08137981 */ /* 0x000f22000c1e1900 */
[----:B-----5:R-:W-:-:S03]  /*16e0*/  FFMA R18, R21, R18, R24 ;  /* 0x0000001215127223 */ /* 0x020fc60000000018 */
[----:B------:R-:W4:Y:S04]  /*16f0*/  LDG.E R22, desc[UR12][R10.64+0x18] ;  /* 0x0000180c0a167981 */ /* 0x000f28000c1e1900 */
[----:B------:R-:W5:Y:S04]  /*1700*/  LDG.E R21, desc[UR12][R8.64+0x1c] ;  /* 0x00001c0c08157981 */ /* 0x000f68000c1e1900 */
[----:B------:R-:W5:Y:S04]  /*1710*/  LDG.E R24, desc[UR12][R10.64+0x1c] ;  /* 0x00001c0c0a187981 */ /* 0x000f68000c1e1900 */
[----:B------:R-:W5:Y:S01]  /*1720*/  LDG.E R23, desc[UR12][R10.64+0x34] ;  /* 0x0000340c0a177981 */ /* 0x000f62000c1e1900 */
[----:B--2---:R-:W-:-:S03]  /*1730*/  FFMA R26, R13, R26, R18 ;  /* 0x0000001a0d1a7223 */ /* 0x004fc60000000012 */
[----:B------:R-:W2:Y:S04]  /*1740*/  LDG.E R13, desc[UR12][R8.64+0x20] ;  /* 0x0000200c080d7981 */ /* 0x000ea8000c1e1900 */
[----:B------:R-:W2:Y:S01]  /*1750*/  LDG.E R18, desc[UR12][R10.64+0x20] ;  /* 0x0000200c0a127981 */ /* 0x000ea2000c1e1900 */
[----:B---3--:R-:W-:-:S03]  /*1760*/  FFMA R26, R17, R20, R26 ;  /* 0x00000014111a7223 */ /* 0x008fc6000000001a */
[----:B------:R-:W3:Y:S04]  /*1770*/  LDG.E R17, desc[UR12][R8.64+0x24] ;  /* 0x0000240c08117981 */ /* 0x000ee8000c1e1900 */
[----:B------:R-:W3:Y:S01]  /*1780*/  LDG.E R20, desc[UR12][R10.64+0x24] ;  /* 0x0000240c0a147981 */ /* 0x000ee2000c1e1900 */
[----:B----4-:R-:W-:-:S03]  /*1790*/  FFMA R26, R19, R22, R26 ;  /* 0x00000016131a7223 */ /* 0x010fc6000000001a */
[----:B------:R-:W4:Y:S04]  /*17a0*/  LDG.E R22, desc[UR12][R8.64+0x28] ;  /* 0x0000280c08167981 */ /* 0x000f28000c1e1900 */
[----:B------:R-:W4:Y:S01]  /*17b0*/  LDG.E R19, desc[UR12][R10.64+0x28] ;  /* 0x0000280c0a137981 */ /* 0x000f22000c1e1900 */
[----:B-----5:R-:W-:-:S03]  /*17c0*/  FFMA R26, R21, R24, R26 ;  /* 0x00000018151a7223 */ /* 0x020fc6000000001a */
[----:B------:R-:W5:Y:S04]  /*17d0*/  LDG.E R21, desc[UR12][R8.64+0x2c] ;  /* 0x00002c0c08157981 */ /* 0x000f68000c1e1900 */
[----:B------:R-:W5:Y:S01]  /*17e0*/  LDG.E R24, desc[UR12][R10.64+0x2c] ;  /* 0x00002c0c0a187981 */ /* 0x000f62000c1e1900 */
[----:B--2---:R-:W-:-:S03]  /*17f0*/  FFMA R26, R13, R18, R26 ;  /* 0x000000120d1a7223 */ /* 0x004fc6000000001a */
[----:B------:R-:W2:Y:S04]  /*1800*/  LDG.E R13, desc[UR12][R8.64+0x30] ;  /* 0x0000300c080d7981 */ /* 0x000ea8000c1e1900 */
[----:B------:R-:W2:Y:S01]  /*1810*/  LDG.E R18, desc[UR12][R10.64+0x30] ;  /* 0x0000300c0a127981 */ /* 0x000ea2000c1e1900 */
[----:B---3--:R-:W-:-:S03]  /*1820*/  FFMA R29, R17, R20, R26 ;  /* 0x00000014111d7223 */ /* 0x008fc6000000001a */
[----:B------:R-:W3:Y:S04]  /*1830*/  LDG.E R20, desc[UR12][R8.64+0x34] ;  /* 0x0000340c08147981 */ /* 0x000ee8000c1e1900 */
[----:B------:R-:W3:Y:S04]  /*1840*/  LDG.E R17, desc[UR12][R8.64+0x38] ;  /* 0x0000380c08117981 */ /* 0x000ee8000c1e1900 */
[----:B------:R-:W3:Y:S01]  /*1850*/  LDG.E R26, desc[UR12][R8.64+0x3c] ;  /* 0x00003c0c081a7981 */ /* 0x000ee2000c1e1900 */
[----:B----4-:R-:W-:Y:S01]  /*1860*/  FFMA R22, R22, R19, R29 ;  /* 0x0000001316167223 */ /* 0x010fe2000000001d */
[----:B------:R-:W-:-:S03]  /*1870*/  IADD3 R5, PT, PT, R5, 0x10, RZ ;  /* 0x0000001005057810 */ /* 0x000fc60007ffe0ff */
[----:B-----5:R-:W-:Y:S01]  /*1880*/  FFMA R22, R21, R24, R22 ;  /* 0x0000001815167223 */ /* 0x020fe20000000016 */
[----:B------:R-:W-:-:S03]  /*1890*/  ISETP.NE.AND P1, PT, R5, R3, PT ;  /* 0x000000030500720c */ /* 0x000fc60003f25270 */
[----:B--2---:R-:W-:-:S04]  /*18a0*/  FFMA R13, R13, R18, R22 ;  /* 0x000000120d0d7223 */ /* 0x004fc80000000016 */
[----:B---3--:R-:W-:-:S04]  /*18b0*/  FFMA R20, R20, R23, R13 ;  /* 0x0000001714147223 */ /* 0x008fc8000000000d */
[----:B------:R-:W-:-:S04]  /*18c0*/  FFMA R17, R17, R28, R20 ;  /* 0x0000001c11117223 */ /* 0x000fc80000000014 */
[----:B------:R-:W-:Y:S01]  /*18d0*/  FFMA R13, R26, R27, R17 ;  /* 0x0000001b1a0d7223 */ /* 0x000fe20000000011 */
[----:B------:R-:W-:Y:S06]  /*18e0*/  @P1 BRA `(.L_x_312) ;  /* 0xfffffffc001c1947 */ /* 0x000fec000383ffff */
[----:B------:R-:W-:Y:S05]  /*18f0*/  BSYNC.RECONVERGENT B2 ;  /* 0x0000000000027941 */ /* 0x000fea0003800200 */
.L_x_311:
[----:B------:R-:W-:-:S07]  /*1900*/  MOV R5, R3 ;  /* 0x0000000300057202 */ /* 0x000fce0000000f00 */
.L_x_310:
[----:B------:R-:W-:-:S09]  /*1910*/  UISETP.NE.AND UP1, UPT, UR18, URZ, UPT ;  /* 0x000000ff1200728c */ /* 0x000fd2000bf25270 */
[----:B------:R-:W-:Y:S05]  /*1920*/  BRA.U !UP1, `(.L_x_309) ;  /* 0x0000000509347547 */ /* 0x000fea000b800000 */
[----:B------:R-:W-:Y:S02]  /*1930*/  UISETP.GE.U32.AND UP1, UPT, UR14, 0x7, UPT ;  /* 0x000000070e00788c */ /* 0x000fe4000bf26070 */
[----:B------:R-:W-:-:S07]  /*1940*/  UISETP.NE.AND UP2, UPT, UR19, URZ, UPT ;  /* 0x000000ff1300728c */ /* 0x000fce000bf45270 */
[----:B------:R-:W-:Y:S05]  /*1950*/  BRA.U !UP1, `(.L_x_313) ;  /* 0x00000001097c7547 */ /* 0x000fea000b800000 */
[----:B------:R-:W0:Y:S01]  /*1960*/  LDCU.64 UR4, c[0x0][0x388] ;  /* 0x00007100ff0477ac */ /* 0x000e220008000a00 */
[----:B------:R-:W-:Y:S01]  /*1970*/  IADD3 R11, P1, PT, R16, R5, RZ ;  /* 0x00000005100b7210 */ /* 0x000fe20007f3e0ff */
[----:B------:R-:W-:-:S04]  /*1980*/  IMAD.WIDE.U32 R8, R5, 0x4, R14 ;  /* 0x0000000405087825 */ /* 0x000fc800078e000e */
[----:B------:R-:W-:Y:S01]  /*1990*/  IMAD.X R18, RZ, RZ, RZ, P1 ;  /* 0x000000ffff127224 */ /* 0x000fe200008e06ff */
        /* <DEDUP_REMOVED lines=14> */
[----:B------:R-:W2:Y:S04]  /*1a80*/  LDG.E R13, desc[UR12][R8.64+0xc] ;  /* 0x00000c0c080d7981 */ /* 0x000ea8000c1e1900 */
[----:B------:R-:W2:Y:S01]  /*1a90*/  LDG.E R20, desc[UR12][R10.64+0xc] ;  /* 0x00000c0c0a147981 */ /* 0x000ea2000c1e1900 */
[----:B---3--:R-:W-:-:S03]  /*1aa0*/  FFMA R29, R22, R21, R19 ;  /* 0x00000015161d7223 */ /* 0x008fc60000000013 */
[----:B------:R-:W5:Y:S04]  /*1ab0*/  LDG.E R22, desc[UR12][R8.64+0x10] ;  /* 0x0000100c08167981 */ /* 0x000f68000c1e1900 */
[----:B------:R-:W3:Y:S04]  /*1ac0*/  LDG.E R21, desc[UR12][R8.64+0x14] ;  /* 0x0000140c08157981 */ /* 0x000ee8000c1e1900 */
[----:B------:R-:W3:Y:S01]  /*1ad0*/  LDG.E R19, desc[UR12][R8.64+0x18] ;  /* 0x0000180c08137981 */ /* 0x000ee2000c1e1900 */
[----:B----4-:R-:W-:Y:S01]  /*1ae0*/  FFMA R18, R17, R18, R29 ;  /* 0x0000001211127223 */ /* 0x010fe2000000001d */
[----:B------:R-:W-:-:S03]  /*1af0*/  IADD3 R5, PT, PT, R5, 0x8, RZ ;  /* 0x0000000805057810 */ /* 0x000fc60007ffe0ff */
[----:B--2---:R-:W-:-:S04]  /*1b00*/  FFMA R13, R13, R20, R18 ;  /* 0x000000140d0d7223 */ /* 0x004fc80000000012 */
[----:B-----5:R-:W-:-:S04]  /*1b10*/  FFMA R22, R22, R23, R13 ;  /* 0x0000001716167223 */ /* 0x020fc8000000000d */
[----:B---3--:R-:W-:-:S04]  /*1b20*/  FFMA R22, R21, R28, R22 ;  /* 0x0000001c15167223 */ /* 0x008fc80000000016 */
[----:B------:R-:W-:-:S04]  /*1b30*/  FFMA R19, R19, R26, R22 ;  /* 0x0000001a13137223 */ /* 0x000fc80000000016 */
[----:B------:R-:W-:-:S07]  /*1b40*/  FFMA R13, R24, R27, R19 ;  /* 0x0000001b180d7223 */ /* 0x000fce0000000013 */
.L_x_313:
        /* <DEDUP_REMOVED lines=18> */
[----:B------:R-:W-:Y:S01]  /*1c70*/  IADD3 R5, PT, PT, R5, 0x4, RZ ;  /* 0x0000000405057810 */ /* 0x000fe20007ffe0ff */
[----:B-----5:R-:W-:-:S04]  /*1c80*/  FFMA R17, R18, R17, R13 ;  /* 0x0000001112117223 */ /* 0x020fc8000000000d */
[----:B--2---:R-:W-:-:S04]  /*1c90*/  FFMA R17, R20, R19, R17 ;  /* 0x0000001314117223 */ /* 0x004fc80000000011 */
[----:B---3--:R-:W-:-:S04]  /*1ca0*/  FFMA R17, R22, R21, R17 ;  /* 0x0000001516117223 */ /* 0x008fc80000000011 */
[----:B----4-:R-:W-:-:S07]  /*1cb0*/  FFMA R13, R24, R23, R17 ;  /* 0x00000017180d7223 */ /* 0x010fce0000000011 */
.L_x_314:
[----:B------:R-:W-:Y:S05]  /*1cc0*/  BRA.U !UP2, `(.L_x_309) ;  /* 0x000000010a4c7547 */ /* 0x000fea000b800000 */
[----:B------:R-:W0:Y:S01]  /*1cd0*/  LDCU.64 UR4, c[0x0][0x388] ;  /* 0x00007100ff0477ac */ /* 0x000e220008000a00 */
[----:B------:R-:W-:Y:S01]  /*1ce0*/  IADD3 R16, P1, PT, R16, R5, RZ ;  /* 0x0000000510107210 */ /* 0x000fe20007f3e0ff */
[----:B------:R-:W-:-:S03]  /*1cf0*/  IMAD.WIDE.U32 R10, R5, 0x4, R14 ;  /* 0x00000004050a7825 */ /* 0x000fc600078e000e */
[----:B------:R-:W-:Y:S02]  /*1d00*/  IADD3.X R9, PT, PT, RZ, RZ, RZ, P1, !PT ;  /* 0x000000ffff097210 */ /* 0x000fe40000ffe4ff */
        /* <DEDUP_REMOVED lines=15> */
.L_x_309:
[----:B------:R-:W0:Y:S01]  /*1e00*/  LDCU.64 UR4, c[0x0][0x398] ;  /* 0x00007300ff0477ac */ /* 0x000e220008000a00 */
[----:B------:R-:W1:Y:S01]  /*1e10*/  LDC.64 R8, c[0x0][0x390] ;  /* 0x0000e400ff087b82 */ /* 0x000e620000000a00 */
[----:B0-----:R-:W-:-:S04]  /*1e20*/  ISETP.NE.U32.AND P1, PT, RZ, UR4, PT ;  /* 0x00000004ff007c0c */ /* 0x001fc8000bf25070 */
[----:B------:R-:W-:-:S13]  /*1e30*/  ISETP.NE.AND.EX P1, PT, RZ, UR5, PT, P1 ;  /* 0x00000005ff007c0c */ /* 0x000fda000bf25310 */
[----:B------:R-:W0:Y:S02]  /*1e40*/  @P1 LDC.64 R10, c[0x0][0x398] ;  /* 0x0000e600ff0a1b82 */ /* 0x000e240000000a00 */
[----:B0-----:R-:W-:-:S06]  /*1e50*/  @P1 IMAD.WIDE.U32 R10, R12, 0x4, R10 ;  /* 0x000000040c0a1825 */ /* 0x001fcc00078e000a */
[----:B------:R-:W2:Y:S01]  /*1e60*/  @P1 LDG.E R10, desc[UR12][R10.64] ;  /* 0x0000000c0a0a1981 */ /* 0x000ea2000c1e1900 */
[----:B------:R-:W-:Y:S01]  /*1e70*/  IMAD.IADD R5, R7, 0x1, R12 ;  /* 0x0000000107057824 */ /* 0x000fe200078e020c */
[----:B------:R-:W-:-:S03]  /*1e80*/  ISETP.GE.U32.AND P4, PT, R6, UR7, PT ;  /* 0x0000000706007c0c */ /* 0x000fc6000bf86070 */
[----:B-1----:R-:W-:-:S04]  /*1e90*/  IMAD.WIDE.U32 R16, R5, 0x4, R8 ;  /* 0x0000000405107825 */ /* 0x002fc800078e0008 */
[----:B--2---:R-:W-:-:S05]  /*1ea0*/  @P1 FADD R13, R13, R10 ;  /* 0x0000000a0d0d1221 */ /* 0x004fca0000000000 */
[----:B------:R3:W-:Y:S01]  /*1eb0*/  STG.E desc[UR12][R16.64], R13 ;  /* 0x0000000d10007986 */ /* 0x0007e2000c10190c */
[----:B------:R-:W-:Y:S05]  /*1ec0*/  @P4 BRA `(.L_x_315) ;  /* 0x0000004000fc4947 */ /* 0x000fea0003800000 */
[----:B---3--:R-:W-:Y:S01]  /*1ed0*/  HFMA2 R17, -RZ, RZ, 0, 0 ;  /* 0x00000000ff117431 */ /* 0x008fe200000001ff */
[----:B------:R-:W-:Y:S01]  /*1ee0*/  IADD3 R12, PT, PT, R12, UR6, RZ ;  /* 0x000000060c0c7c10 */ /* 0x000fe2000fffe0ff */
[----:B------:R-:W-:Y:S06]  /*1ef0*/  @!P3 BRA `(.L_x_316) ;  /* 0x000000080048b947 */ /* 0x000fec0003800000 */
        /* <DEDUP_REMOVED lines=8> */
.L_x_319:
        /* <DEDUP_REMOVED lines=58> */
.L_x_318:
[----:B------:R-:W-:-:S07]  /*2320*/  MOV R13, R3 ;  /* 0x00000003000d7202 */ /* 0x000fce0000000f00 */
.L_x_317:
        /* <DEDUP_REMOVED lines=18> */
[----:B------:R-:W4:Y:S04]  /*2450*/  LDG.E R24, desc[UR12][R10.64+0x10] ;  /* 0x0000100c0a187981 */ /* 0x000f28000c1e1900 */
[----:B------:R-:W4:Y:S04]  /*2460*/  LDG.E R27, desc[UR12][R10.64+0x14] ;  /* 0x0000140c0a1b7981 */ /* 0x000f28000c1e1900 */
[----:B------:R-:W4:Y:S04]  /*2470*/  LDG.E R26, desc[UR12][R10.64+0x18] ;  /* 0x0000180c0a1a7981 */ /* 0x000f28000c1e1900 */
[----:B------:R-:W4:Y:S01]  /*2480*/  LDG.E R28, desc[UR12][R10.64+0x1c] ;  /* 0x00001c0c0a1c7981 */ /* 0x000f22000c1e1900 */
[----:B--2---:R-:W-:-:S03]  /*2490*/  FFMA R21, R20, R21, R17 ;  /* 0x0000001514157223 */ /* 0x004fc60000000011 */
[----:B------:R-:W2:Y:S04]  /*24a0*/  LDG.E R17, desc[UR12][R6.64+0xc] ;  /* 0x00000c0c06117981 */ /* 0x000ea8000c1e1900 */
[----:B------:R-:W2:Y:S01]  /*24b0*/  LDG.E R20, desc[UR12][R10.64+0xc] ;  /* 0x00000c0c0a147981 */ /* 0x000ea2000c1e1900 */
[----:B---3--:R-:W-:-:S03]  /*24c0*/  FFMA R29, R22, R23, R21 ;  /* 0x00000017161d7223 */ /* 0x008fc60000000015 */
[----:B------:R-:W4:Y:S04]  /*24d0*/  LDG.E R23, desc[UR12][R6.64+0x10] ;  /* 0x0000100c06177981 */ /* 0x000f28000c1e1900 */
[----:B------:R-:W3:Y:S04]  /*24e0*/  LDG.E R22, desc[UR12][R6.64+0x14] ;  /* 0x0000140c06167981 */ /* 0x000ee8000c1e1900 */
[----:B------:R-:W3:Y:S01]  /*24f0*/  LDG.E R21, desc[UR12][R6.64+0x18] ;  /* 0x0000180c06157981 */ /* 0x000ee2000c1e1900 */
[----:B-----5:R-:W-:Y:S01]  /*2500*/  FFMA R18, R18, R19, R29 ;  /* 0x0000001312127223 */ /* 0x020fe2000000001d */
[----:B------:R-:W-:-:S03]  /*2510*/  IADD3 R13, PT, PT, R13, 0x8, RZ ;  /* 0x000000080d0d7810 */ /* 0x000fc60007ffe0ff */
[----:B--2---:R-:W-:-:S04]  /*2520*/  FFMA R18, R17, R20, R18 ;  /* 0x0000001411127223 */ /* 0x004fc80000000012 */
[----:B----4-:R-:W-:-:S04]  /*2530*/  FFMA R23, R23, R24, R18 ;  /* 0x0000001817177223 */ /* 0x010fc80000000012 */
[----:B---3--:R-:W-:-:S04]  /*2540*/  FFMA R22, R22, R27, R23 ;  /* 0x0000001b16167223 */ /* 0x008fc80000000017 */
[----:B------:R-:W-:-:S04]  /*2550*/  FFMA R22, R21, R26, R22 ;  /* 0x0000001a15167223 */ /* 0x000fc80000000016 */
[----:B------:R-:W-:-:S07]  /*2560*/  FFMA R17, R25, R28, R22 ;  /* 0x0000001c19117223 */ /* 0x000fce0000000016 */
.L_x_320:
        /* <DEDUP_REMOVED lines=23> */
.L_x_321:
[----:B------:R-:W-:Y:S05]  /*26e0*/  BRA.U !UP2, `(.L_x_316) ;  /* 0x000000010a4c7547 */ /* 0x000fea000b800000 */
[----:B------:R-:W0:Y:S01]  /*26f0*/  LDCU.64 UR4, c[0x0][0x388] ;  /* 0x00007100ff0477ac */ /* 0x000e220008000a00 */
[----:B------:R-:W-:Y:S01]  /*2700*/  IADD3 R16, P3, PT, R16, R13, RZ ;  /* 0x0000000d10107210 */ /* 0x000fe20007f7e0ff */
[----:B------:R-:W-:-:S03]  /*2710*/  IMAD.WIDE.U32 R14, R13, 0x4, R14 ;  /* 0x000000040d0e7825 */ /* 0x000fc600078e000e */
[----:B------:R-:W-:Y:S02]  /*2720*/  IADD3.X R7, PT, PT, RZ, RZ, RZ, P3, !PT ;  /* 0x000000ffff077210 */ /* 0x000fe40001ffe4ff */
[----:B------:R-:W2:Y:S01]  /*2730*/  LDG.E R10, desc[UR12][R14.64] ;  /* 0x0000000c0e0a7981 */ /* 0x000ea2000c1e1900 */
[----:B0-----:R-:W-:-:S04]  /*2740*/  LEA R6, P3, R16, UR4, 0x2 ;  /* 0x0000000410067c11 */ /* 0x001fc8000f8610ff */
[----:B------:R-:W-:-:S05]  /*2750*/  LEA.HI.X R7, R16, UR5, R7, 0x2, P3 ;  /* 0x0000000510077c11 */ /* 0x000fca00098f1407 */
        /* <DEDUP_REMOVED lines=12> */
.L_x_316:
[----:B------:R-:W-:-:S04]  /*2820*/  VIADD R5, R5, UR6 ;  /* 0x0000000605057c36 */ /* 0x000fc80008000000 */
[----:B------:R-:W-:Y:S01]  /*2830*/  IMAD.WIDE.U32 R8, R5, 0x4, R8 ;  /* 0x0000000405087825 */ /* 0x000fe200078e0008 */
[----:B------:R-:W-:Y:S06]  /*2840*/  @!P1 BRA `(.L_x_322) ;  /* 0x0000000000109947 */ /* 0x000fec0003800000 */
[----:B------:R-:W0:Y:S02]  /*2850*/  LDC.64 R6, c[0x0][0x398] ;  /* 0x0000e600ff067b82 */ /* 0x000e240000000a00 */
[----:B0-----:R-:W-:-:S06]  /*2860*/  IMAD.WIDE.U32 R12, R12, 0x4, R6 ;  /* 0x000000040c0c7825 */ /* 0x001fcc00078e0006 */
[----:B------:R-:W2:Y:S02]  /*2870*/  LDG.E R12, desc[UR12][R12.64] ;  /* 0x0000000c0c0c7981 */ /* 0x000ea4000c1e1900 */
[----:B--2---:R-:W-:-:S07]  /*2880*/  FADD R17, R17, R12 ;  /* 0x0000000c11117221 */ /* 0x004fce0000000000 */
.L_x_322:
[----:B------:R4:W-:Y:S01]  /*2890*/  STG.E desc[UR12][R8.64], R17 ;  /* 0x0000001108007986 */ /* 0x0009e2000c10190c */
[----:B------:R-:W-:Y:S05]  /*28a0*/  BRA `(.L_x_315) ;  /* 0x0000003800847947 */ /* 0x000fea0003800000 */
.L_x_308:
[----:B------:R-:W1:Y:S02]  /*28b0*/  LDCU UR4, c[0x0][0x3dc] ;  /* 0x00007b80ff0477ac */ /* 0x000e640008000800 */
[----:B-1----:R-:W-:-:S09]  /*28c0*/  UISETP.NE.AND UP1, UPT, UR4, URZ, UPT ;  /* 0x000000ff0400728c */ /* 0x002fd2000bf25270 */
[----:B------:R-:W-:Y:S05]  /*28d0*/  BRA.U !UP1, `(.L_x_323) ;  /* 0x0000000109207547 */ /* 0x000fea000b800000 */
[----:B------:R-:W-:-:S04]  /*28e0*/  LOP3.LUT R8, R10, 0x1, RZ, 0xc0, !PT ;  /* 0x000000010a087812 */ /* 0x000fc800078ec0ff */
[----:B------:R-:W-:-:S13]  /*28f0*/  ISETP.NE.U32.AND P1, PT, R8, 0x1, PT ;  /* 0x000000010800780c */ /* 0x000fda0003f25070 */
[----:B------:R-:W-:Y:S05]  /*2900*/  @!P1 BRA `(.L_x_315) ;  /* 0x00000038006c9947 */ /* 0x000fea0003800000 */
[----:B------:R-:W-:-:S04]  /*2910*/  IADD3 R8, PT, PT, R10, 0x1, RZ ;  /* 0x000000010a087810 */ /* 0x000fc80007ffe0ff */
[----:B------:R-:W-:-:S13]  /*2920*/  ISETP.GE.U32.AND P1, PT, R8, UR10, PT ;  /* 0x0000000a08007c0c */ /* 0x000fda000bf26070 */
[----:B------:R-:W-:Y:S05]  /*2930*/  @P1 BRA `(.L_x_315) ;  /* 0x0000003800601947 */ /* 0x000fea0003800000 */
[----:B0-----:R-:W-:Y:S01]  /*2940*/  SHF.R.U32.HI R9, RZ, 0x1, R10 ;  /* 0x00000001ff097819 */ /* 0x001fe2000001160a */
[----:B------:R-:W-:Y:S06]  /*2950*/  BRA `(.L_x_324) ;  /* 0x0000000000187947 */ /* 0x000fec0003800000 */
.L_x_323:
[----:B------:R-:W-:-:S06]  /*2960*/  USHF.R.U32.HI UR4, URZ, 0x1, UR10 ;  /* 0x00000001ff047899 */ /* 0x000fcc000801160a */
[----:B------:R-:W-:-:S04]  /*2970*/  IADD3 R8, PT, PT, R10, UR4, RZ ;  /* 0x000000040a087c10 */ /* 0x000fc8000fffe0ff */
[----:B------:R-:W-:-:S04]  /*2980*/  ISETP.GE.U32.AND P1, PT, R8, UR10, PT ;  /* 0x0000000a08007c0c */ /* 0x000fc8000bf26070 */
[----:B------:R-:W-:-:S13]  /*2990*/  ISETP.GE.U32.OR P1, PT, R10, UR4, P1 ;  /* 0x000000040a007c0c */ /* 0x000fda0008f26470 */
[----:B------:R-:W-:Y:S05]  /*29a0*/  @P1 BRA `(.L_x_315) ;  /* 0x0000003800441947 */ /* 0x000fea0003800000 */
[----:B0-----:R-:W-:-:S07]  /*29b0*/  MOV R9, R10 ;  /* 0x0000000a00097202 */ /* 0x001fce0000000f00 */
.L_x_324:
[----:B------:R-:W-:Y:S01]  /*29c0*/  ISETP.NE.AND P4, PT, R25, RZ, PT ;  /* 0x000000ff1900720c */ /* 0x000fe20003f85270 */
[CC--:B------:R-:W-:Y:S02]  /*29d0*/  IMAD R10, R6.reuse, R11.reuse, R10 ;  /* 0x0000000b060a7224 */ /* 0x0c0fe400078e020a */
[----:B------:R-:W-:Y:S02]  /*29e0*/  IMAD R12, R6, R11, R8 ;  /* 0x0000000b060c7224 */ /* 0x000fe400078e0208 */
[----:B------:R-:W-:-:S08]  /*29f0*/  HFMA2 R11, -RZ, RZ, 0, 0 ;  /* 0x00000000ff0b7431 */ /* 0x000fd000000001ff */
[----:B------:R-:W-:Y:S05]  /*2a00*/  @!P4 BRA `(.L_x_325) ;  /* 0x000000080048c947 */ /* 0x000fea0003800000 */
[----:B------:R-:W-:Y:S01]  /*2a10*/  UISETP.GE.U32.AND UP1, UPT, UR17, 0xf, UPT ;  /* 0x0000000f1100788c */ /* 0x000fe2000bf26070 */
[----:B------:R-:W-:Y:S01]  /*2a20*/  IMAD R13, R10, R25, RZ ;  /* 0x000000190a0d7224 */ /* 0x000fe200078e02ff */
[----:B------:R-:W-:Y:S01]  /*2a30*/  MOV R20, RZ ;  /* 0x000000ff00147202 */ /* 0x000fe20000000f00 */
[----:B------:R-:W-:-:S06]  /*2a40*/  IMAD.MOV.U32 R11, RZ, RZ, RZ ;  /* 0x000000ffff0b7224 */ /* 0x000fcc00078e00ff */
[----:B------:R-:W-:Y:S05]  /*2a50*/  BRA.U !UP1, `(.L_x_326) ;  /* 0x0000000109f87547 */ /* 0x000fea000b800000 */
[----:B------:R-:W-:Y:S01]  /*2a60*/  HFMA2 R20, -RZ, RZ, 0, 0 ;  /* 0x00000000ff147431 */ /* 0x000fe200000001ff */
[----:B------:R-:W-:Y:S01]  /*2a70*/  BSSY.RECONVERGENT B2, `(.L_x_327) ;  /* 0x000003b000027945 */ /* 0x000fe20003800200 */
[----:B------:R-:W-:-:S07]  /*2a80*/  MOV R11, RZ ;  /* 0x000000ff000b7202 */ /* 0x000fce0000000f00 */
.L_x_328:
[----:B------:R-:W0:Y:S01]  /*2a90*/  LDCU.64 UR4, c[0x0][0x388] ;  /* 0x00007100ff0477ac */ /* 0x000e220008000a00 */
[----:B------:R-:W-:Y:S01]  /*2aa0*/  IADD3 R17, P1, PT, R13, R20, RZ ;  /* 0x000000140d117210 */ /* 0x000fe20007f3e0ff */
[----:B------:R-:W-:-:S03]  /*2ab0*/  IMAD.WIDE.U32 R18, R20, 0x4, R14 ;  /* 0x0000000414127825 */ /* 0x000fc600078e000e */
[----:B------:R-:W-:Y:S02]  /*2ac0*/  IADD3.X R22, PT, PT, RZ, RZ, RZ, P1, !PT ;  /* 0x000000ffff167210 */ /* 0x000fe40000ffe4ff */
[----:B------:R-:W2:Y:S01]  /*2ad0*/  LDG.E R24, desc[UR12][R18.64+0x4] ;  /* 0x0000040c12187981 */ /* 0x000ea2000c1e1900 */
[----:B0-----:R-:W-:-:S04]  /*2ae0*/  LEA R16, P1, R17, UR4, 0x2 ;  /* 0x0000000411107c11 */ /* 0x001fc8000f8210ff */
        /* <DEDUP_REMOVED lines=44> */
[----:B------:R-:W-:-:S05]  /*2db0*/  VIADD R20, R20, 0x10 ;  /* 0x0000001014147836 */ /* 0x000fca0000000000 */
[----:B------:R-:W-:Y:S01]  /*2dc0*/  ISETP.NE.AND P1, PT, R20, R3, PT ;  /* 0x000000031400720c */ /* 0x000fe20003f25270 */
[----:B---3--:R-:W-:-:S04]  /*2dd0*/  FFMA R11, R22, R11, R29 ;  /* 0x0000000b160b7223 */ /* 0x008fc8000000001d */
[----:B----4-:R-:W-:-:S04]  /*2de0*/  FFMA R24, R24, R27, R11 ;  /* 0x0000001b18187223 */ /* 0x010fc8000000000b */
[----:B-----5:R-:W-:-:S04]  /*2df0*/  FFMA R24, R21, R26, R24 ;  /* 0x0000001a15187223 */ /* 0x020fc80000000018 */
[----:B--2---:R-:W-:Y:S01]  /*2e00*/  FFMA R11, R23, R28, R24 ;  /* 0x0000001c170b7223 */ /* 0x004fe20000000018 */
[----:B------:R-:W-:Y:S06]  /*2e10*/  @P1 BRA `(.L_x_328) ;  /* 0xfffffffc001c1947 */ /* 0x000fec000383ffff */
[----:B------:R-:W-:Y:S05]  /*2e20*/  BSYNC.RECONVERGENT B2 ;  /* 0x0000000000027941 */ /* 0x000fea0003800200 */
.L_x_327:
[----:B------:R-:W-:-:S07]  /*2e30*/  MOV R20, R3 ;  /* 0x0000000300147202 */ /* 0x000fce0000000f00 */
.L_x_326:
        /* <DEDUP_REMOVED lines=26> */
[----:B------:R-:W4:Y:S04]  /*2fe0*/  LDG.E R11, desc[UR12][R18.64+0x10] ;  /* 0x0000100c120b7981 */ /* 0x000f28000c1e1900 */
[----:B------:R-:W3:Y:S01]  /*2ff0*/  LDG.E R22, desc[UR12][R18.64+0x1c] ;  /* 0x00001c0c12167981 */ /* 0x000ee2000c1e1900 */
[----:B--2---:R-:W-:-:S03]  /*3000*/  FFMA R24, R24, R23, R21 ;  /* 0x0000001718187223 */ /* 0x004fc60000000015 */
[----:B------:R-:W5:Y:S04]  /*3010*/  LDG.E R23, desc[UR12][R18.64+0x14] ;  /* 0x0000140c12177981 */ /* 0x000f68000c1e1900 */
[----:B------:R-:W2:Y:S01]  /*3020*/  LDG.E R21, desc[UR12][R18.64+0x18] ;  /* 0x0000180c12157981 */ /* 0x000ea2000c1e1900 */
[----:B------:R-:W-:Y:S01]  /*3030*/  IADD3 R20, PT, PT, R20, 0x8, RZ ;  /* 0x0000000814147810 */ /* 0x000fe20007ffe0ff */
[----:B----4-:R-:W-:-:S04]  /*3040*/  FFMA R24, R11, R26, R24 ;  /* 0x0000001a0b187223 */ /* 0x010fc80000000018 */
[----:B-----5:R-:W-:-:S04]  /*3050*/  FFMA R24, R23, R27, R24 ;  /* 0x0000001b17187223 */ /* 0x020fc80000000018 */
[----:B--2---:R-:W-:-:S04]  /*3060*/  FFMA R21, R21, R28, R24 ;  /* 0x0000001c15157223 */ /* 0x004fc80000000018 */
[----:B---3--:R-:W-:-:S07]  /*3070*/  FFMA R11, R22, R29, R21 ;  /* 0x0000001d160b7223 */ /* 0x008fce0000000015 */
.L_x_329:
        /* <DEDUP_REMOVED lines=16> */
[----:B------:R-:W4:Y:S04]  /*3180*/  LDG.E R28, desc[UR12][R16.64+0x8] ;  /* 0x0000080c101c7981 */ /* 0x000f28000c1e1900 */
[----:B------:R-:W5:Y:S01]  /*3190*/  LDG.E R29, desc[UR12][R16.64+0xc] ;  /* 0x00000c0c101d7981 */ /* 0x000f62000c1e1900 */
[----:B------:R-:W-:-:S02]  /*31a0*/  VIADD R20, R20, 0x4 ;  /* 0x0000000414147836 */ /* 0x000fc40000000000 */
[----:B--2---:R-:W-:-:S04]  /*31b0*/  FFMA R24, R24, R26, R11 ;  /* 0x0000001a18187223 */ /* 0x004fc8000000000b */
[----:B---3--:R-:W-:-:S04]  /*31c0*/  FFMA R24, R23, R27, R24 ;  /* 0x0000001b17187223 */ /* 0x008fc80000000018 */
[----:B----4-:R-:W-:-:S04]  /*31d0*/  FFMA R21, R21, R28, R24 ;  /* 0x0000001c15157223 */ /* 0x010fc80000000018 */
[----:B-----5:R-:W-:-:S07]  /*31e0*/  FFMA R11, R22, R29, R21 ;  /* 0x0000001d160b7223 */ /* 0x020fce0000000015 */
.L_x_330:
        /* <DEDUP_REMOVED lines=20> */
.L_x_325:
[----:B------:R-:W-:Y:S01]  /*3330*/  MOV R13, RZ ;  /* 0x000000ff000d7202 */ /* 0x000fe20000000f00 */
[----:B------:R-:W-:Y:S06]  /*3340*/  @!P4 BRA `(.L_x_331) ;  /* 0x000000080048c947 */ /* 0x000fec0003800000 */
[----:B------:R-:W-:Y:S01]  /*3350*/  UISETP.GE.U32.AND UP1, UPT, UR17, 0xf, UPT ;  /* 0x0000000f1100788c */ /* 0x000fe2000bf26070 */
[----:B------:R-:W-:Y:S02]  /*3360*/  HFMA2 R13, -RZ, RZ, 0, 0 ;  /* 0x00000000ff0d7431 */ /* 0x000fe400000001ff */
[----:B------:R-:W-:Y:S01]  /*3370*/  IMAD R20, R12, R25, RZ ;  /* 0x000000190c147224 */ /* 0x000fe200078e02ff */
[----:B------:R-:W-:-:S05]  /*3380*/  MOV R21, RZ ;  /* 0x000000ff00157202 */ /* 0x000fca0000000f00 */
[----:B------:R-:W-:Y:S05]  /*3390*/  BRA.U !UP1, `(.L_x_332) ;  /* 0x0000000109f87547 */ /* 0x000fea000b800000 */
[----:B------:R-:W-:Y:S01]  /*33a0*/  BSSY.RECONVERGENT B2, `(.L_x_333) ;  /* 0x000003c000027945 */ /* 0x000fe20003800200 */
[----:B------:R-:W-:Y:S01]  /*33b0*/  IMAD.MOV.U32 R13, RZ, RZ, RZ ;  /* 0x000000ffff0d7224 */ /* 0x000fe200078e00ff */
[----:B------:R-:W-:-:S07]  /*33c0*/  MOV R21, RZ ;  /* 0x000000ff00157202 */ /* 0x000fce0000000f00 */
.L_x_334:
[----:B------:R-:W0:Y:S01]  /*33d0*/  LDCU.64 UR4, c[0x0][0x388] ;  /* 0x00007100ff0477ac */ /* 0x000e220008000a00 */
[----:B------:R-:W-:Y:S01]  /*33e0*/  IADD3 R17, P1, PT, R20, R21, RZ ;  /* 0x0000001514117210 */ /* 0x000fe20007f3e0ff */
[----:B------:R-:W-:-:S03]  /*33f0*/  IMAD.WIDE.U32 R18, R21, 0x4, R14 ;  /* 0x0000000415127825 */ /* 0x000fc600078e000e */
[----:B------:R-:W-:Y:S02]  /*3400*/  IADD3.X R22, PT, PT, RZ, RZ, RZ, P1, !PT ;  /* 0x000000ffff167210 */ /* 0x000fe40000ffe4ff */
[----:B------:R-:W2:Y:S04]  /*3410*/  LDG.E R24, desc[UR12][R18.64+0x8] ;  /* 0x0000080c12187981 */ /* 0x000ea8000c1e1900 */
[----:B------:R-:W3:Y:S01]  /*3420*/  LDG.E R28, desc[UR12][R18.64+0x3c] ;  /* 0x00003c0c121c7981 */ /* 0x000ee2000c1e1900 */
[----:B0-----:R-:W-:-:S04]  /*3430*/  LEA R16, P1, R17, UR4, 0x2 ;  /* 0x0000000411107c11 */ /* 0x001fc8000f8210ff */
[----:B------:R-:W-:Y:S02]  /*3440*/  LEA.HI.X R17, R17, UR5, R22, 0x2, P1 ;  /* 0x0000000511117c11 */ /* 0x000fe400088f1416 */
[----:B------:R-:W4:Y:S04]  /*3450*/  LDG.E R22, desc[UR12][R18.64] ;  /* 0x0000000c12167981 */ /* 0x000f28000c1e1900 */
[----:B------:R-:W4:Y:S04]  /*3460*/  LDG.E R23, desc[UR12][R16.64] ;  /* 0x0000000c10177981 */ /* 0x000f28000c1e1900 */
[----:B------:R-:W2:Y:S04]  /*3470*/  LDG.E R26, desc[UR12][R16.64+0x8] ;  /* 0x0000080c101a7981 */ /* 0x000ea8000c1e1900 */
[----:B------:R-:W3:Y:S01]  /*3480*/  LDG.E R27, desc[UR12][R16.64+0x3c] ;  /* 0x00003c0c101b7981 */ /* 0x000ee2000c1e1900 */
[----:B----4-:R-:W-:-:S03]  /*3490*/  FFMA R22, R22, R23, R13 ;  /* 0x0000001716167223 */ /* 0x010fc6000000000d */
[----:B------:R-:W4:Y:S04]  /*34a0*/  LDG.E R13, desc[UR12][R18.64+0x4] ;  /* 0x0000040c120d7981 */ /* 0x000f28000c1e1900 */
[----:B------:R-:W4:Y:S02]  /*34b0*/  LDG.E R23, desc[UR12][R16.64+0x4] ;  /* 0x0000040c10177981 */ /* 0x000f24000c1e1900 */
[----:B----4-:R-:W-:Y:S02]  /*34c0*/  FFMA R13, R13, R23, R22 ;  /* 0x000000170d0d7223 */ /* 0x010fe40000000016 */
[----:B------:R-:W4:Y:S04]  /*34d0*/  LDG.E R22, desc[UR12][R18.64+0xc] ;  /* 0x00000c0c12167981 */ /* 0x000f28000c1e1900 */
[----:B------:R-:W4:Y:S01]  /*34e0*/  LDG.E R23, desc[UR12][R16.64+0xc] ;  /* 0x00000c0c10177981 */ /* 0x000f22000c1e1900 */
[----:B--2---:R-:W-:-:S03]  /*34f0*/  FFMA R13, R24, R26, R13 ;  /* 0x0000001a180d7223 */ /* 0x004fc6000000000d */
[----:B------:R-:W2:Y:S04]  /*3500*/  LDG.E R24, desc[UR12][R18.64+0x10] ;  /* 0x0000100c12187981 */ /* 0x000ea8000c1e1900 */
[----:B------:R-:W2:Y:S01]  /*3510*/  LDG.E R26, desc[UR12][R16.64+0x10] ;  /* 0x0000100c101a7981 */ /* 0x000ea2000c1e1900 */
[----:B----4-:R-:W-:-:S03]  /*3520*/  FFMA R13, R22, R23, R13 ;  /* 0x00000017160d7223 */ /* 0x010fc6000000000d */
        /* <DEDUP_REMOVED lines=23> */
[----:B------:R-:W-:Y:S01]  /*36a0*/  IADD3 R21, PT, PT, R21, 0x10, RZ ;  /* 0x0000001015157810 */ /* 0x000fe20007ffe0ff */
[----:B----4-:R-:W-:Y:S02]  /*36b0*/  FFMA R13, R22, R23, R13 ;  /* 0x00000017160d7223 */ /* 0x010fe4000000000d */
[----:B------:R-:W4:Y:S04]  /*36c0*/  LDG.E R22, desc[UR12][R18.64+0x34] ;  /* 0x0000340c12167981 */ /* 0x000f28000c1e1900 */
[----:B------:R-:W4:Y:S01]  /*36d0*/  LDG.E R23, desc[UR12][R16.64+0x34] ;  /* 0x0000340c10177981 */ /* 0x000f22000c1e1900 */
[----:B--2---:R-:W-:-:S03]  /*36e0*/  FFMA R13, R24, R26, R13 ;  /* 0x0000001a180d7223 */ /* 0x004fc6000000000d */
[----:B------:R-:W2:Y:S04]  /*36f0*/  LDG.E R24, desc[UR12][R18.64+0x38] ;  /* 0x0000380c12187981 */ /* 0x000ea8000c1e1900 */
[----:B------:R-:W2:Y:S01]  /*3700*/  LDG.E R26, desc[UR12][R16.64+0x38] ;  /* 0x0000380c101a7981 */ /* 0x000ea2000c1e1900 */
[----:B------:R-:W-:Y:S01]  /*3710*/  ISETP.NE.AND P1, PT, R21, R3, PT ;  /* 0x000000031500720c */ /* 0x000fe20003f25270 */
[----:B----4-:R-:W-:-:S04]  /*3720*/  FFMA R13, R22, R23, R13 ;  /* 0x00000017160d7223 */ /* 0x010fc8000000000d */
[----:B--2---:R-:W-:-:S04]  /*3730*/  FFMA R13, R24, R26, R13 ;  /* 0x0000001a180d7223 */ /* 0x004fc8000000000d */
[----:B---3--:R-:W-:-:S04]  /*3740*/  FFMA R13, R28, R27, R13 ;  /* 0x0000001b1c0d7223 */ /* 0x008fc8000000000d */
[----:B------:R-:W-:Y:S05]  /*3750*/  @P1 BRA `(.L_x_334) ;  /* 0xfffffffc001c1947 */ /* 0x000fea000383ffff */
[----:B------:R-:W-:Y:S05]  /*3760*/  BSYNC.RECONVERGENT B2 ;  /* 0x0000000000027941 */ /* 0x000fea0003800200 */
.L_x_333:
[----:B------:R-:W-:-:S07]  /*3770*/  MOV R21, R3 ;  /* 0x0000000300157202 */ /* 0x000fce0000000f00 */
.L_x_332:
        /* <DEDUP_REMOVED lines=33> */
[----:B----4-:R-:W-:-:S04]  /*3990*/  FFMA R13, R22, R23, R13 ;  /* 0x00000017160d7223 */ /* 0x010fc8000000000d */
[----:B--2---:R-:W-:-:S04]  /*39a0*/  FFMA R13, R24, R26, R13 ;  /* 0x0000001a180d7223 */ /* 0x004fc8000000000d */
[----:B---3--:R-:W-:-:S07]  /*39b0*/  FFMA R13, R28, R27, R13 ;  /* 0x0000001b1c0d7223 */ /* 0x008fce000000000d */
.L_x_335:
        /* <DEDUP_REMOVED lines=18> */
[----:B------:R-:W4:Y:S01]  /*3ae0*/  LDG.E R23, desc[UR12][R16.64+0x4] ;  /* 0x0000040c10177981 */ /* 0x000f22000c1e1900 */
[----:B------:R-:W-:Y:S01]  /*3af0*/  IADD3 R21, PT, PT, R21, 0x4, RZ ;  /* 0x0000000415157810 */ /* 0x000fe20007ffe0ff */
[----:B----4-:R-:W-:-:S04]  /*3b00*/  FFMA R13, R13, R23, R22 ;  /* 0x000000170d0d7223 */ /* 0x010fc80000000016 */
[----:B--2---:R-:W-:-:S04]  /*3b10*/  FFMA R13, R24, R26, R13 ;  /* 0x0000001a180d7223 */ /* 0x004fc8000000000d */
[----:B---3--:R-:W-:-:S07]  /*3b20*/  FFMA R13, R28, R27, R13 ;  /* 0x0000001b1c0d7223 */ /* 0x008fce000000000d */
.L_x_336:
        /* <DEDUP_REMOVED lines=20> */
.L_x_331:
[----:B------:R-:W0:Y:S01]  /*3c70*/  LDCU.64 UR4, c[0x0][0x398] ;  /* 0x00007300ff0477ac */ /* 0x000e220008000a00 */
[----:B------:R-:W-:Y:S02]  /*3c80*/  ISETP.GE.U32.AND P3, PT, R6, UR7, PT ;  /* 0x0000000706007c0c */ /* 0x000fe4000bf66070 */
[----:B0-----:R-:W-:-:S04]  /*3c90*/  ISETP.NE.U32.AND P1, PT, RZ, UR4, PT ;  /* 0x00000004ff007c0c */ /* 0x001fc8000bf25070 */
[----:B------:R-:W-:-:S13]  /*3ca0*/  ISETP.NE.AND.EX P1, PT, RZ, UR5, PT, P1 ;  /* 0x00000005ff007c0c */ /* 0x000fda000bf25310 */
[----:B------:R-:W-:Y:S05]  /*3cb0*/  @!P1 BRA `(.L_x_337) ;  /* 0x00000000001c9947 */ /* 0x000fea0003800000 */
[----:B------:R-:W0:Y:S02]  /*3cc0*/  LDC.64 R16, c[0x0][0x398] ;  /* 0x0000e600ff107b82 */ /* 0x000e240000000a00 */
[----:B0-----:R-:W-:-:S04]  /*3cd0*/  IMAD.WIDE.U32 R18, R10, 0x4, R16 ;  /* 0x000000040a127825 */ /* 0x001fc800078e0010 */
[----:B------:R-:W-:Y:S02]  /*3ce0*/  IMAD.WIDE.U32 R16, R12, 0x4, R16 ;  /* 0x000000040c107825 */ /* 0x000fe400078e0010 */
[----:B------:R-:W2:Y:S04]  /*3cf0*/  LDG.E R18, desc[UR12][R18.64] ;  /* 0x0000000c12127981 */ /* 0x000ea8000c1e1900 */
[----:B------:R-:W3:Y:S01]  /*3d00*/  LDG.E R16, desc[UR12][R16.64] ;  /* 0x0000000c10107981 */ /* 0x000ee2000c1e1900 */
[----:B--2---:R-:W-:Y:S01]  /*3d10*/  FADD R11, R11, R18 ;  /* 0x000000120b0b7221 */ /* 0x004fe20000000000 */
[----:B---3--:R-:W-:-:S07]  /*3d20*/  FADD R13, R13, R16 ;  /* 0x000000100d0d7221 */ /* 0x008fce0000000000 */
.L_x_337:
[----:B------:R-:W-:Y:S01]  /*3d30*/  BSSY.RECONVERGENT B2, `(.L_x_338) ;  /* 0x0000135000027945 */ /* 0x000fe20003800200 */
[----:B------:R-:W-:-:S03]  /*3d40*/  CS2R R20, SRZ ;  /* 0x0000000000147805 */ /* 0x000fc6000001ff00 */
[----:B------:R-:W-:Y:S05]  /*3d50*/  @P3 BRA `(.L_x_339) ;  /* 0x0000001000c83947 */ /* 0x000fea0003800000 */
[----:B------:R-:W-:Y:S02]  /*3d60*/  HFMA2 R20, -RZ, RZ, 0, 0 ;  /* 0x00000000ff147431 */ /* 0x000fe400000001ff */
[----:B------:R-:W-:Y:S01]  /*3d70*/  VIADD R22, R10, UR6 ;  /* 0x000000060a167c36 */ /* 0x000fe20008000000 */
        /* <DEDUP_REMOVED lines=10> */
.L_x_343:
[----:B------:R-:W0:Y:S01]  /*3e20*/  LDCU.64 UR4, c[0x0][0x388] ;  /* 0x00007100ff0477ac */ /* 0x000e220008000a00 */
[----:B------:R-:W-:-:S04]  /*3e30*/  IADD3 R17, P5, PT, R21, R24, RZ ;  /* 0x0000001815117210 */ /* 0x000fc80007fbe0ff */
[----:B------:R-:W-:Y:S02]  /*3e40*/  IADD3.X R18, PT, PT, RZ, RZ, RZ, P5, !PT ;  /* 0x000000ffff127210 */ /* 0x000fe40002ffe4ff */
[----:B0-----:R-:W-:-:S04]  /*3e50*/  LEA R16, P5, R17, UR4, 0x2 ;  /* 0x0000000411107c11 */ /* 0x001fc8000f8a10ff */
[----:B------:R-:W-:Y:S01]  /*3e60*/  LEA.HI.X R17, R17, UR5, R18, 0x2, P5 ;  /* 0x0000000511117c11 */ /* 0x000fe2000a8f1412 */
[----:B------:R-:W-:-:S04]  /*3e70*/  IMAD.WIDE.U32 R18, R24, 0x4, R14 ;  /* 0x0000000418127825 */ /* 0x000fc800078e000e */
[----:B------:R-:W2:Y:S04]  /*3e80*/  LDG.E R26, desc[UR12][R16.64] ;  /* 0x0000000c101a7981 */ /* 0x000ea8000c1e1900 */
[----:B------:R-:W2:Y:S04]  /*3e90*/  LDG.E R27, desc[UR12][R18.64] ;  /* 0x0000000c121b7981 */ /* 0x000ea8000c1e1900 */
[----:B------:R-:W3:Y:S04]  /*3ea0*/  LDG.E R29, desc[UR12][R18.64+0x3c] ;  /* 0x00003c0c121d7981 */ /* 0x000ee8000c1e1900 */
[----:B------:R-:W3:Y:S01]  /*3eb0*/  LDG.E R28, desc[UR12][R16.64+0x3c] ;  /* 0x00003c0c101c7981 */ /* 0x000ee2000c1e1900 */
[----:B--2---:R-:W-:-:S03]  /*3ec0*/  FFMA R26, R27, R26, R20 ;  /* 0x0000001a1b1a7223 */ /* 0x004fc60000000014 */
[----:B------:R-:W2:Y:S04]  /*3ed0*/  LDG.E R27, desc[UR12][R18.64+0x4] ;  /* 0x0000040c121b7981 */ /* 0x000ea8000c1e1900 */
[----:B------:R-:W2:Y:S02]  /*3ee0*/  LDG.E R20, desc[UR12][R16.64+0x4] ;  /* 0x0000040c10147981 */ /* 0x000ea4000c1e1900 */
[----:B--2---:R-:W-:Y:S02]  /*3ef0*/  FFMA R20, R27, R20, R26 ;  /* 0x000000141b147223 */ /* 0x004fe4000000001a */
[----:B------:R-:W2:Y:S04]  /*3f00*/  LDG.E R27, desc[UR12][R18.64+0x8] ;  /* 0x0000080c121b7981 */ /* 0x000ea8000c1e1900 */
[----:B------:R-:W2:Y:S02]  /*3f10*/  LDG.E R26, desc[UR12][R16.64+0x8] ;  /* 0x0000080c101a7981 */ /* 0x000ea4000c1e1900 */
[----:B--2---:R-:W-:-:S02]  /*3f20*/  FFMA R20, R27, R26, R20 ;  /* 0x0000001a1b147223 */ /* 0x004fc40000000014 */
        /* <DEDUP_REMOVED lines=31> */
[----:B------:R-:W2:Y:S01]  /*4120*/  LDG.E R26, desc[UR12][R16.64+0x34] ;  /* 0x0000340c101a7981 */ /* 0x000ea2000c1e1900 */
[----:B------:R-:W-:-:S04]  /*4130*/  IADD3 R24, PT, PT, R24, 0x10, RZ ;  /* 0x0000001018187810 */ /* 0x000fc80007ffe0ff */
[----:B------:R-:W-:Y:S01]  /*4140*/  ISETP.NE.AND P5, PT, R24, R3, PT ;  /* 0x000000031800720c */ /* 0x000fe20003fa5270 */
[----:B--2---:R-:W-:Y:S02]  /*4150*/  FFMA R20, R27, R26, R20 ;  /* 0x0000001a1b147223 */ /* 0x004fe40000000014 */
[----:B------:R-:W2:Y:S04]  /*4160*/  LDG.E R27, desc[UR12][R18.64+0x38] ;  /* 0x0000380c121b7981 */ /* 0x000ea8000c1e1900 */
[----:B------:R-:W2:Y:S02]  /*4170*/  LDG.E R26, desc[UR12][R16.64+0x38] ;  /* 0x0000380c101a7981 */ /* 0x000ea4000c1e1900 */
[----:B--2---:R-:W-:-:S04]  /*4180*/  FFMA R20, R27, R26, R20 ;  /* 0x0000001a1b147223 */ /* 0x004fc80000000014 */
[----:B---3--:R-:W-:Y:S01]  /*4190*/  FFMA R20, R29, R28, R20 ;  /* 0x0000001c1d147223 */ /* 0x008fe20000000014 */
[----:B------:R-:W-:Y:S06]  /*41a0*/  @P5 BRA `(.L_x_343) ;  /* 0xfffffffc001c5947 */ /* 0x000fec000383ffff */
[----:B------:R-:W-:Y:S05]  /*41b0*/  BSYNC.RECONVERGENT B3 ;  /* 0x0000000000037941 */ /* 0x000fea0003800200 */
.L_x_342:
[----:B------:R-:W-:-:S07]  /*41c0*/  MOV R24, R3 ;  /* 0x0000000300187202 */ /* 0x000fce0000000f00 */
.L_x_341:
[----:B------:R-:W-:-:S09]  /*41d0*/  UISETP.NE.AND UP1, UPT, UR18, URZ, UPT ;  /* 0x000000ff1200728c */ /* 0x000fd2000bf25270 */
[----:B------:R-:W-:Y:S05]  /*41e0*/  BRA.U !UP1, `(.L_x_340) ;  /* 0x0000000509347547 */ /* 0x000fea000b800000 */
[----:B------:R-:W-:Y:S02]  /*41f0*/  UISETP.GE.U32.AND UP1, UPT, UR14, 0x7, UPT ;  /* 0x000000070e00788c */ /* 0x000fe4000bf26070 */
[----:B------:R-:W-:-:S07]  /*4200*/  UISETP.NE.AND UP2, UPT, UR19, URZ, UPT ;  /* 0x000000ff1300728c */ /* 0x000fce000bf45270 */
[----:B------:R-:W-:Y:S05]  /*4210*/  BRA.U !UP1, `(.L_x_344) ;  /* 0x00000001097c7547 */ /* 0x000fea000b800000 */
[----:B------:R-:W0:Y:S01]  /*4220*/  LDCU.64 UR4, c[0x0][0x388] ;  /* 0x00007100ff0477ac */ /* 0x000e220008000a00 */
[----:B------:R-:W-:-:S05]  /*4230*/  IADD3 R17, P5, PT, R21, R24, RZ ;  /* 0x0000001815117210 */ /* 0x000fca0007fbe0ff */
[----:B------:R-:W-:Y:S01]  /*4240*/  IMAD.X R18, RZ, RZ, RZ, P5 ;  /* 0x000000ffff127224 */ /* 0x000fe200028e06ff */
        /* <DEDUP_REMOVED lines=24> */
[----:B------:R-:W2:Y:S01]  /*43d0*/  LDG.E R26, desc[UR12][R16.64+0x18] ;  /* 0x0000180c101a7981 */ /* 0x000ea2000c1e1900 */
[----:B------:R-:W-:Y:S01]  /*43e0*/  IADD3 R24, PT, PT, R24, 0x8, RZ ;  /* 0x0000000818187810 */ /* 0x000fe20007ffe0ff */
[----:B--2---:R-:W-:-:S04]  /*43f0*/  FFMA R20, R27, R26, R20 ;  /* 0x0000001a1b147223 */ /* 0x004fc80000000014 */
[----:B---3--:R-:W-:-:S07]  /*4400*/  FFMA R20, R29, R28, R20 ;  /* 0x0000001c1d147223 */ /* 0x008fce0000000014 */
.L_x_344:
[----:B------:R-:W-:Y:S05]  /*4410*/  BRA.U !UP2, `(.L_x_340) ;  /* 0x000000010aa87547 */ /* 0x000fea000b800000 */
[----:B------:R-:W-:Y:S02]  /*4420*/  UISETP.GE.U32.AND UP1, UPT, UR15, 0x3, UPT ;  /* 0x000000030f00788c */ /* 0x000fe4000bf26070 */
[----:B------:R-:W-:-:S07]  /*4430*/  UISETP.NE.AND UP2, UPT, UR9, URZ, UPT ;  /* 0x000000ff0900728c */ /* 0x000fce000bf45270 */
[----:B------:R-:W-:Y:S05]  /*4440*/  BRA.U !UP1, `(.L_x_345) ;  /* 0x00000001094c7547 */ /* 0x000fea000b800000 */
        /* <DEDUP_REMOVED lines=19> */
.L_x_345:
        /* <DEDUP_REMOVED lines=20> */
.L_x_340:
[----:B------:R-:W-:Y:S01]  /*46c0*/  IMAD.MOV.U32 R21, RZ, RZ, RZ ;  /* 0x000000ffff157224 */ /* 0x000fe200078e00ff */
[----:B------:R-:W-:Y:S06]  /*46d0*/  @!P4 BRA `(.L_x_346) ;  /* 0x000000080048c947 */ /* 0x000fec0003800000 */
[----:B------:R-:W-:Y:S01]  /*46e0*/  UISETP.GE.U32.AND UP1, UPT, UR17, 0xf, UPT ;  /* 0x0000000f1100788c */ /* 0x000fe2000bf26070 */
[----:B------:R-:W-:Y:S02]  /*46f0*/  HFMA2 R21, -RZ, RZ, 0, 0 ;  /* 0x00000000ff157431 */ /* 0x000fe400000001ff */
[----:B------:R-:W-:Y:S01]  /*4700*/  IMAD R24, R23, R25, RZ ;  /* 0x0000001917187224 */ /* 0x000fe200078e02ff */
[----:B------:R-:W-:-:S05]  /*4710*/  MOV R25, RZ ;  /* 0x000000ff00197202 */ /* 0x000fca0000000f00 */
[----:B------:R-:W-:Y:S05]  /*4720*/  BRA.U !UP1, `(.L_x_347) ;  /* 0x0000000109f87547 */ /* 0x000fea000b800000 */
[----:B------:R-:W-:Y:S01]  /*4730*/  BSSY.RECONVERGENT B3, `(.L_x_348) ;  /* 0x000003c000037945 */ /* 0x000fe20003800200 */
[----:B------:R-:W-:Y:S02]  /*4740*/  MOV R21, RZ ;  /* 0x000000ff00157202 */ /* 0x000fe40000000f00 */
[----:B------:R-:W-:-:S07]  /*4750*/  MOV R25, RZ ;  /* 0x000000ff00197202 */ /* 0x000fce0000000f00 */
.L_x_349:
        /* <DEDUP_REMOVED lines=58> */
.L_x_348:
[----:B------:R-:W-:-:S07]  /*4b00*/  MOV R25, R3 ;  /* 0x0000000300197202 */ /* 0x000fce0000000f00 */
.L_x_347:
[----:B------:R-:W-:-:S09]  /*4b10*/  UISETP.NE.AND UP1, UPT, UR18, URZ, UPT ;  /* 0x000000ff1200728c */ /* 0x000fd2000bf25270 */
        /* <DEDUP_REMOVED lines=35> */
.L_x_350:
        /* <DEDUP_REMOVED lines=23> */
.L_x_351:
        /* <DEDUP_REMOVED lines=20> */
.L_x_346:
        /* <DEDUP_REMOVED lines=8> */
.L_x_339:
[----:B------:R-:W-:Y:S05]  /*5080*/  BSYNC.RECONVERGENT B2 ;  /* 0x0000000000027941 */ /* 0x000fea0003800200 */
.L_x_338:
[----:B------:R-:W0:Y:S01]  /*5090*/  LDCU UR20, c[0x0][0x3bc] ;  /* 0x00007780ff1477ac */ /* 0x000e220008000800 */
[----:B------:R-:W1:Y:S01]  /*50a0*/  LDCU.64 UR4, c[0x0][0x3a0] ;  /* 0x00007400ff0477ac */ /* 0x000e620008000a00 */
[----:B0-----:R-:W0:Y:S01]  /*50b0*/  I2F.U32.RP R16, UR20 ;  /* 0x0000001400107d06 */ /* 0x001e220008209000 */
[----:B------:R-:W-:Y:S02]  /*50c0*/  ISETP.NE.U32.AND P5, PT, RZ, UR20, PT ;  /* 0x00000014ff007c0c */ /* 0x000fe4000bfa5070 */
[----:B-1----:R-:W-:Y:S01]  /*50d0*/  ISETP.NE.U32.AND P1, PT, RZ, UR4, PT ;  /* 0x00000004ff007c0c */ /* 0x002fe2000bf25070 */
[----:B------:R-:W1:Y:S03]  /*50e0*/  LDCU UR4, c[0x0][0x3e0] ;  /* 0x00007c00ff0477ac */ /* 0x000e660008000800 */
[----:B------:R-:W-:Y:S01]  /*50f0*/  ISETP.NE.AND.EX P1, PT, RZ, UR5, PT, P1 ;  /* 0x00000005ff007c0c */ /* 0x000fe2000bf25310 */
[----:B0-----:R-:W0:Y:S02]  /*5100*/  MUFU.RCP R16, R16 ;  /* 0x0000001000107308 */ /* 0x001e240000001000 */
[----:B0-----:R-:W-:-:S06]  /*5110*/  IADD3 R14, PT, PT, R16, 0xffffffe, RZ ;  /* 0x0ffffffe100e7810 */ /* 0x001fcc0007ffe0ff */
[----:B------:R0:W2:Y:S02]  /*5120*/  F2I.FTZ.U32.TRUNC.NTZ R15, R14 ;  /* 0x0000000e000f7305 */ /* 0x0000a4000021f000 */
[----:B0-----:R-:W-:Y:S01]  /*5130*/  IMAD.MOV.U32 R14, RZ, RZ, RZ ;  /* 0x000000ffff0e7224 */ /* 0x001fe200078e00ff */
[----:B--2---:R-:W-:-:S05]  /*5140*/  IADD3 R17, PT, PT, RZ, -R15, RZ ;  /* 0x8000000fff117210 */ /* 0x004fca0007ffe0ff */
[----:B------:R-:W-:-:S04]  /*5150*/  IMAD R17, R17, UR20, RZ ;  /* 0x0000001411117c24 */ /* 0x000fc8000f8e02ff */
[----:B------:R-:W-:Y:S02]  /*5160*/  IMAD.HI.U32 R18, R15, R17, R14 ;  /* 0x000000110f127227 */ /* 0x000fe400078e000e */
[----:B------:R-:W0:Y:S04]  /*5170*/  @P1 LDC.64 R14, c[0x0][0x3a0] ;  /* 0x0000e800ff0e1b82 */ /* 0x000e280000000a00 */
[----:B------:R-:W-:-:S05]  /*5180*/  IMAD.HI.U32 R18, R18, R5, RZ ;  /* 0x0000000512127227 */ /* 0x000fca00078e00ff */
[----:B------:R-:W-:-:S05]  /*5190*/  IADD3 R18, PT, PT, -R18, RZ, RZ ;  /* 0x000000ff12127210 */ /* 0x000fca0007ffe1ff */
[----:B------:R-:W-:-:S05]  /*51a0*/  IMAD R16, R18, UR20, R5 ;  /* 0x0000001412107c24 */ /* 0x000fca000f8e0205 */
[----:B------:R-:W-:Y:S01]  /*51b0*/  ISETP.GE.U32.AND P4, PT, R16, UR20, PT ;  /* 0x0000001410007c0c */ /* 0x000fe2000bf86070 */
[----:B0-----:R-:W-:-:S12]  /*51c0*/  @P1 IMAD.WIDE.U32 R14, R5, 0x4, R14 ;  /* 0x00000004050e1825 */ /* 0x001fd800078e000e */
[----:B------:R-:W-:-:S04]  /*51d0*/  @P4 IADD3 R16, PT, PT, R16, -UR20, RZ ;  /* 0x8000001410104c10 */ /* 0x000fc8000fffe0ff */
[----:B------:R-:W-:-:S13]  /*51e0*/  ISETP.GE.U32.AND P4, PT, R16, UR20, PT ;  /* 0x0000001410007c0c */ /* 0x000fda000bf86070 */
[----:B------:R-:W-:Y:S02]  /*51f0*/  @P4 IADD3 R16, PT, PT, R16, -UR20, RZ ;  /* 0x8000001410104c10 */ /* 0x000fe4000fffe0ff */
[----:B------:R-:W-:-:S04]  /*5200*/  @!P5 LOP3.LUT R16, RZ, UR20, RZ, 0x33, !PT ;  /* 0x00000014ff10dc12 */ /* 0x000fc8000f8e33ff */
[----:B------:R-:W-:-:S06]  /*5210*/  MOV R18, R16 ;  /* 0x0000001000127202 */ /* 0x000fcc0000000f00 */
[----:B------:R-:W1:Y:S01]  /*5220*/  @P1 LDG.E R18, desc[UR12][R14.64] ;  /* 0x0000000c0e121981 */ /* 0x000e62000c1e1900 */
[----:B------:R-:W-:Y:S01]  /*5230*/  BSSY.RECONVERGENT B2, `(.L_x_352) ;  /* 0x00000ef000027945 */ /* 0x000fe20003800200 */
[----:B-1----:R-:W-:-:S04]  /*5240*/  ISETP.GE.U32.AND P1, PT, R18, UR4, PT ;  /* 0x0000000412007c0c */ /* 0x002fc8000bf26070 */
[----:B------:R-:W-:-:S04]  /*5250*/  ISETP.GT.AND P1, PT, R18, -0x1, !P1 ;  /* 0xffffffff1200780c */ /* 0x000fc80004f24270 */
[----:B------:R-:W-:-:S13]  /*5260*/  PLOP3.LUT P1, PT, P1, PT, UP0, 0x80, 0x8 ;  /* 0x000000000008781c */ /* 0x000fda0000f2f008 */
[----:B------:R-:W-:Y:S05]  /*5270*/  @!P1 BRA `(.L_x_353) ;  /* 0x0000000000249947 */ /* 0x000fea0003800000 */
[----:B------:R-:W0:Y:S01]  /*5280*/  LDC.64 R16, c[0x0][0x3a8] ;  /* 0x0000ea00ff107b82 */ /* 0x000e220000000a00 */
[----:B------:R-:W-:-:S06]  /*5290*/  USHF.R.U32.HI UR4, URZ, 0x1, UR10 ;  /* 0x00000001ff047899 */ /* 0x000fcc000801160a */
[----:B------:R-:W-:Y:S01]  /*52a0*/  IMAD R9, R18, UR4, R9 ;  /* 0x0000000412097c24 */ /* 0x000fe2000f8e0209 */
[----:B------:R-:W1:Y:S03]  /*52b0*/  LDC.64 R14, c[0x0][0x3b0] ;  /* 0x0000ec00ff0e7b82 */ /* 0x000e660000000a00 */
[----:B0-----:R-:W-:-:S05]  /*52c0*/  IMAD.WIDE.U32 R16, R9, 0x4, R16 ;  /* 0x0000000409107825 */ /* 0x001fca00078e0010 */
[----:B------:R0:W5:Y:S01]  /*52d0*/  LDG.E R18, desc[UR12][R16.64] ;  /* 0x0000000c10127981 */ /* 0x000162000c1e1900 */
[----:B-1----:R-:W-:-:S05]  /*52e0*/  IMAD.WIDE.U32 R14, R9, 0x4, R14 ;  /* 0x00000004090e7825 */ /* 0x002fca00078e000e */
[----:B------:R0:W5:Y:S01]  /*52f0*/  LDG.E R22, desc[UR12][R14.64] ;  /* 0x0000000c0e167981 */ /* 0x000162000c1e1900 */
[----:B------:R-:W-:Y:S05]  /*5300*/  BRA `(.L_x_354) ;  /* 0x0000000c00847947 */ /* 0x000fea0003800000 */
.L_x_353:
[----:B------:R-:W-:Y:S01]  /*5310*/  I2FP.F32.U32 R14, UR10 ;  /* 0x0000000a000e7c45 */ /* 0x000fe20008201000 */
[----:B------:R-:W-:Y:S01]  /*5320*/  BSSY.RECONVERGENT B3, `(.L_x_355) ;  /* 0x000000f000037945 */ /* 0x000fe20003800200 */
[----:B------:R-:W-:Y:S02]  /*5330*/  I2FP.F32.U32 R5, R9 ;  /* 0x0000000900057245 */ /* 0x000fe40000201000 */
[----:B------:R-:W0:Y:S01]  /*5340*/  MUFU.RCP R15, R14 ;  /* 0x0000000e000f7308 */ /* 0x000e220000001000 */
[----:B------:R-:W-:Y:S02]  /*5350*/  I2FP.F32.S32 R9, R18 ;  /* 0x0000001200097245 */ /* 0x000fe40000201400 */
[----:B------:R-:W-:-:S05]  /*5360*/  FMUL R5, R5, -2 ;  /* 0xc000000005057820 */ /* 0x000fca0000400000 */
[----:B------:R-:W1:Y:S01]  /*5370*/  FCHK P1, R5, R14 ;  /* 0x0000000e05007302 */ /* 0x000e620000020000 */
[----:B0-----:R-:W-:-:S04]  /*5380*/  FFMA R16, -R14, R15, 1 ;  /* 0x3f8000000e107423 */ /* 0x001fc8000000010f */
[----:B------:R-:W-:-:S04]  /*5390*/  FFMA R16, R15, R16, R15 ;  /* 0x000000100f107223 */ /* 0x000fc8000000000f */
[----:B------:R-:W-:-:S04]  /*53a0*/  FFMA R15, R5, R16, RZ ;  /* 0x00000010050f7223 */ /* 0x000fc800000000ff */
[----:B------:R-:W-:-:S04]  /*53b0*/  FFMA R17, -R14, R15, R5 ;  /* 0x0000000f0e117223 */ /* 0x000fc80000000105 */
[----:B------:R-:W-:Y:S01]  /*53c0*/  FFMA R15, R16, R17, R15 ;  /* 0x00000011100f7223 */ /* 0x000fe2000000000f */
[----:B-1----:R-:W-:Y:S06]  /*53d0*/  @!P1 BRA `(.L_x_356) ;  /* 0x00000000000c9947 */ /* 0x002fec0003800000 */
[----:B------:R-:W-:-:S07]  /*53e0*/  MOV R16, 0x5400 ;  /* 0x0000540000107802 */ /* 0x000fce0000000f00 */
[----:B------:R-:W-:Y:S05]  /*53f0*/  CALL.REL.NOINC `($__internal_3_$__cuda_sm3x_div_rn_noftz_f32_slowpath) ;  /* 0x0000000c00c07944 */ /* 0x000fea0003c00000 */
[----:B------:R-:W-:-:S07]  /*5400*/  IMAD.MOV.U32 R15, RZ, RZ, R5 ;  /* 0x000000ffff0f7224 */ /* 0x000fce00078e0005 */
.L_x_356:
[----:B------:R-:W-:Y:S05]  /*5410*/  BSYNC.RECONVERGENT B3 ;  /* 0x0000000000037941 */ /* 0x000fea0003800200 */
.L_x_355:
[CC--:B------:R-:W-:Y:S01]  /*5420*/  FMUL R5, R0.reuse, R15.reuse ;  /* 0x0000000f00057220 */ /* 0x0c0fe20000400000 */
[----:B------:R-:W-:Y:S01]  /*5430*/  HFMA2 R18, -RZ, RZ, 0.64013671875, -15.109375 ;  /* 0x391fcb8eff127431 */ /* 0x000fe200000001ff */
[----:B------:R-:W-:Y:S02]  /*5440*/  BSSY.RECONVERGENT B3, `(.L_x_357) ;  /* 0x0000033000037945 */ /* 0x000fe40003800200 */
[----:B------:R-:W0:Y:S01]  /*5450*/  FRND R16, R5 ;  /* 0x0000000500107307 */ /* 0x000e220000201000 */
[-C--:B------:R-:W-:Y:S01]  /*5460*/  FFMA R17, R0, R15.reuse, -R5 ;  /* 0x0000000f00117223 */ /* 0x080fe20000000805 */
[C---:B------:R-:W-:Y:S02]  /*5470*/  FSETP.GT.AND P4, PT, |R5|.reuse, 152, PT ;  /* 0x431800000500780b */ /* 0x040fe40003f84200 */
[----:B------:R-:W-:Y:S01]  /*5480*/  FSETP.GEU.AND P5, PT, R5, RZ, PT ;  /* 0x000000ff0500720b */ /* 0x000fe20003fae000 */
[----:B------:R-:W-:-:S03]  /*5490*/  FFMA R17, R2, R15, R17 ;  /* 0x0000000f02117223 */ /* 0x000fc60000000011 */
[----:B------:R1:W-:Y:S01]  /*54a0*/  F2I.NTZ R19, R5 ;  /* 0x0000000500137305 */ /* 0x0003e20000203100 */
[----:B0-----:R-:W-:Y:S01]  /*54b0*/  FADD R14, R5, -R16 ;  /* 0x80000010050e7221 */ /* 0x001fe20000000000 */
[----:B------:R-:W-:Y:S01]  /*54c0*/  FSETP.GT.AND P1, PT, R16, RZ, PT ;  /* 0x000000ff1000720b */ /* 0x000fe20003f24000 */
[----:B------:R-:W-:Y:S01]  /*54d0*/  FMUL R16, R15, 0.5 ;  /* 0x3f0000000f107820 */ /* 0x000fe20000400000 */
[----:B-1----:R-:W-:Y:S01]  /*54e0*/  MOV R5, 0x3f800000 ;  /* 0x3f80000000057802 */ /* 0x002fe20000000f00 */
[----:B------:R-:W-:Y:S01]  /*54f0*/  FADD R17, R17, R14 ;  /* 0x0000000e11117221 */ /* 0x000fe20000000000 */
[----:B------:R-:W-:Y:S02]  /*5500*/  SEL R22, RZ, 0x83000000, P1 ;  /* 0x83000000ff167807 */ /* 0x000fe40000800000 */
[----:B------:R-:W-:Y:S01]  /*5510*/  FSETP.NEU.AND P1, PT, R15, RZ, PT ;  /* 0x000000ff0f00720b */ /* 0x000fe20003f2d000 */
[C---:B------:R-:W-:Y:S01]  /*5520*/  FFMA R14, R17.reuse, R18, 0.0013391353422775864601 ;  /* 0x3aaf85ed110e7423 */ /* 0x040fe20000000012 */
[----:B------:R-:W0:Y:S03]  /*5530*/  FRND.TRUNC R16, R16 ;  /* 0x0000001000107307 */ /* 0x000e26000020d000 */
[----:B------:R-:W-:-:S02]  /*5540*/  FFMA R18, R17, R14, 0.0096188392490148544312 ;  /* 0x3c1d985611127423 */ /* 0x000fc4000000000e */
[----:B------:R-:W1:Y:S02]  /*5550*/  LDC R14, c[0x0][0x3d4] ;  /* 0x0000f500ff0e7b82 */ /* 0x000e640000000800 */
[----:B------:R-:W-:-:S04]  /*5560*/  FFMA R18, R17, R18, 0.055503588169813156128 ;  /* 0x3d6357bb11127423 */ /* 0x000fc80000000012 */
[----:B------:R-:W-:-:S04]  /*5570*/  FFMA R18, R17, R18, 0.24022644758224487305 ;  /* 0x3e75fdec11127423 */ /* 0x000fc80000000012 */
[----:B------:R-:W-:Y:S01]  /*5580*/  FFMA R18, R17, R18, 0.69314718246459960938 ;  /* 0x3f31721811127423 */ /* 0x000fe20000000012 */
[----:B0-----:R-:W-:-:S03]  /*5590*/  FADD R16, R16, R16 ;  /* 0x0000001010107221 */ /* 0x001fc60000000000 */
[----:B------:R-:W-:Y:S01]  /*55a0*/  FFMA R18, R17, R18, 1 ;  /* 0x3f80000011127423 */ /* 0x000fe20000000012 */
[----:B------:R-:W-:Y:S02]  /*55b0*/  IADD3 R17, PT, PT, R22, 0x7f000000, RZ ;  /* 0x7f00000016117810 */ /* 0x000fe40007ffe0ff */
[----:B------:R-:W-:-:S03]  /*55c0*/  LEA R22, R19, -R22, 0x17 ;  /* 0x8000001613167211 */ /* 0x000fc600078eb8ff */
[----:B------:R-:W-:Y:S01]  /*55d0*/  FMUL R17, R18, R17 ;  /* 0x0000001112117220 */ /* 0x000fe20000400000 */
[----:B-1----:R-:W-:-:S03]  /*55e0*/  FSETP.EQ.OR P1, PT, R14, 1, !P1 ;  /* 0x3f8000000e00780b */ /* 0x002fc60004f22400 */
[----:B------:R-:W-:Y:S01]  /*55f0*/  FMUL R17, R17, R22 ;  /* 0x0000001611117220 */ /* 0x000fe20000400000 */
[----:B------:R-:W-:-:S09]  /*5600*/  @P4 FSEL R17, RZ, +INF , !P5 ;  /* 0x7f800000ff114808 */ /* 0x000fd20006800000 */
[----:B------:R-:W-:Y:S05]  /*5610*/  @P1 BRA `(.L_x_358) ;  /* 0x0000000000541947 */ /* 0x000fea0003800000 */
[----:B------:R-:W-:-:S04]  /*5620*/  FSETP.NAN.AND P1, PT, |R15|, |R15|, PT ;  /* 0x4000000f0f00720b */ /* 0x000fc80003f28200 */
[----:B------:R-:W-:-:S13]  /*5630*/  FSETP.NUM.AND P1, PT, |R14|, |R14|, !P1 ;  /* 0x4000000e0e00720b */ /* 0x000fda0004f27200 */
[----:B------:R-:W-:Y:S01]  /*5640*/  @!P1 FADD R5, R15, R14 ;  /* 0x0000000e0f059221 */ /* 0x000fe20000000000 */
[----:B------:R-:W-:Y:S06]  /*5650*/  @!P1 BRA `(.L_x_358) ;  /* 0x0000000000449947 */ /* 0x000fec0003800000 */
[----:B------:R-:W-:Y:S01]  /*5660*/  FADD R16, -R16, R15 ;  /* 0x0000000f10107221 */ /* 0x000fe20000000100 */
[----:B------:R-:W-:Y:S06]  /*5670*/  @!P0 BRA `(.L_x_359) ;  /* 0x0000000000188947 */ /* 0x000fec0003800000 */
[----:B------:R-:W-:Y:S01]  /*5680*/  FSETP.GEU.AND P4, PT, R15, RZ, PT ;  /* 0x000000ff0f00720b */ /* 0x000fe20003f8e000 */
[----:B------:R-:W-:Y:S01]  /*5690*/  FADD R5, R14, R14 ;  /* 0x0000000e0e057221 */ /* 0x000fe20000000000 */
[----:B------:R-:W-:-:S11]  /*56a0*/  FSETP.NEU.AND P1, PT, |R16|, 1, PT ;  /* 0x3f8000001000780b */ /* 0x000fd60003f2d200 */
[----:B------:R-:W-:-:S04]  /*56b0*/  @!P4 LOP3.LUT R5, R5, 0x7f800000, RZ, 0x3c, !PT ;  /* 0x7f8000000505c812 */ /* 0x000fc800078e3cff */
[----:B------:R-:W-:Y:S01]  /*56c0*/  @P1 LOP3.LUT R5, R5, 0x7fffffff, RZ, 0xc0, !PT ;  /* 0x7fffffff05051812 */ /* 0x000fe200078ec0ff */
[----:B------:R-:W-:Y:S06]  /*56d0*/  BRA `(.L_x_358) ;  /* 0x0000000000247947 */ /* 0x000fec0003800000 */
.L_x_359:
[----:B------:R-:W-:-:S04]  /*56e0*/  FSETP.NEU.AND P1, PT, |R15|, +INF , PT ;  /* 0x7f8000000f00780b */ /* 0x000fc80003f2d200 */
[----:B------:R-:W-:-:S04]  /*56f0*/  FSETP.EQ.AND P1, PT, R14, -1, !P1 ;  /* 0xbf8000000e00780b */ /* 0x000fc80004f22000 */
[----:B------:R-:W-:Y:S02]  /*5700*/  FSETP.GEU.OR P4, PT, R14, RZ, P1 ;  /* 0x000000ff0e00720b */ /* 0x000fe40000f8e400 */
[----:B------:R-:W-:-:S11]  /*5710*/  FSEL R5, R17, 1, !P1 ;  /* 0x3f80000011057808 */ /* 0x000fd60004800000 */
[----:B------:R-:W0:Y:S01]  /*5720*/  @!P4 FRND.FLOOR R14, R15 ;  /* 0x0000000f000ec307 */ /* 0x000e220000205000 */
[----:B------:R-:W-:Y:S02]  /*5730*/  @!P4 FSETP.NEU.AND P6, PT, |R16|, 1, PT ;  /* 0x3f8000001000c80b */ /* 0x000fe40003fcd200 */
[----:B0-----:R-:W-:Y:S02]  /*5740*/  @!P4 FSETP.NEU.AND P5, PT, R15, R14, PT ;  /* 0x0000000e0f00c20b */ /* 0x001fe40003fad000 */
[----:B------:R-:W-:-:S04]  /*5750*/  @!P4 FSEL R14, R17, -R17, P6 ;  /* 0x80000011110ec208 */ /* 0x000fc80003000000 */
[----:B------:R-:W-:-:S07]  /*5760*/  @!P4 FSEL R5, R14, +QNAN , !P5 ;  /* 0x7fffffff0e05c808 */ /* 0x000fce0006800000 */
.L_x_358:
[----:B------:R-:W-:Y:S05]  /*5770*/  BSYNC.RECONVERGENT B3 ;  /* 0x0000000000037941 */ /* 0x000fea0003800200 */
.L_x_357:
[----:B------:R-:W0:Y:S01]  /*5780*/  LDCU UR4, c[0x0][0x3d8] ;  /* 0x00007b00ff0477ac */ /* 0x000e220008000800 */
[----:B------:R-:W-:Y:S01]  /*5790*/  BSSY.RECONVERGENT B3, `(.L_x_360) ;  /* 0x0000040000037945 */ /* 0x000fe20003800200 */
[----:B0-----:R-:W-:-:S04]  /*57a0*/  FMUL R14, R9, UR4 ;  /* 0x00000004090e7c20 */ /* 0x001fc80008400000 */
[----:B------:R-:W-:-:S04]  /*57b0*/  FMUL R5, R14, R5 ;  /* 0x000000050e057220 */ /* 0x000fc80000400000 */
[C---:B------:R-:W-:Y:S01]  /*57c0*/  FMUL R9, R5.reuse, 0.63661974668502807617 ;  /* 0x3f22f98305097820 */ /* 0x040fe20000400000 */
[----:B------:R-:W-:-:S03]  /*57d0*/  FSETP.GE.AND P1, PT, |R5|, 105615, PT ;  /* 0x47ce47800500780b */ /* 0x000fc60003f26200 */
[----:B------:R-:W0:Y:S02]  /*57e0*/  F2I.NTZ R18, R9 ;  /* 0x0000000900127305 */ /* 0x000e240000203100 */
[----:B0-----:R-:W-:Y:S01]  /*57f0*/  I2FP.F32.S32 R14, R18 ;  /* 0x00000012000e7245 */ /* 0x001fe20000201400 */
[----:B------:R-:W-:-:S04]  /*5800*/  IMAD.MOV.U32 R24, RZ, RZ, R18 ;  /* 0x000000ffff187224 */ /* 0x000fc800078e0012 */
[----:B------:R-:W-:-:S04]  /*5810*/  FFMA R15, R14, -1.5707962512969970703, R5 ;  /* 0xbfc90fda0e0f7823 */ /* 0x000fc80000000005 */
[----:B------:R-:W-:-:S04]  /*5820*/  FFMA R15, R14, -7.5497894158615963534e-08, R15 ;  /* 0xb3a221680e0f7823 */ /* 0x000fc8000000000f */
[----:B------:R-:W-:-:S05]  /*5830*/  FFMA R23, R14, -5.3903029534742383927e-15, R15 ;  /* 0xa7c234c50e177823 */ /* 0x000fca000000000f */
[----:B------:R-:W-:Y:S01]  /*5840*/  MOV R15, R23 ;  /* 0x00000017000f7202 */ /* 0x000fe20000000f00 */
[----:B------:R-:W-:Y:S06]  /*5850*/  @!P1 BRA `(.L_x_361) ;  /* 0x0000000000cc9947 */ /* 0x000fec0003800000 */
[----:B------:R-:W-:-:S13]  /*5860*/  FSETP.NEU.AND P4, PT, |R5|, +INF , PT ;  /* 0x7f8000000500780b */ /* 0x000fda0003f8d200 */
[----:B------:R-:W-:Y:S01]  /*5870*/  @!P4 FMUL R15, RZ, R5 ;  /* 0x00000005ff0fc220 */ /* 0x000fe20000400000 */
[----:B------:R-:W-:Y:S01]  /*5880*/  @!P4 MOV R18, RZ ;  /* 0x000000ff0012c202 */ /* 0x000fe20000000f00 */
[----:B------:R-:W-:Y:S06]  /*5890*/  @!P4 BRA `(.L_x_361) ;  /* 0x0000000000bcc947 */ /* 0x000fec0003800000 */
[----:B------:R-:W0:Y:S01]  /*58a0*/  LDC.64 R14, c[0x4][RZ] ;  /* 0x01000000ff0e7b82 */ /* 0x000e220000000a00 */
[----:B------:R-:W-:Y:S01]  /*58b0*/  SHF.L.U32 R9, R5, 0x8, RZ ;  /* 0x0000000805097819 */ /* 0x000fe200000006ff */
[----:B------:R-:W-:Y:S01]  /*58c0*/  HFMA2 R22, -RZ, RZ, 0, 0 ;  /* 0x00000000ff167431 */ /* 0x000fe200000001ff */
[----:B------:R-:W-:Y:S01]  /*58d0*/  MOV R25, RZ ;  /* 0x000000ff00197202 */ /* 0x000fe20000000f00 */
[----:B------:R-:W-:Y:S01]  /*58e0*/  UMOV UR4, URZ ;  /* 0x000000ff00047c82 */ /* 0x000fe20008000000 */
[----:B------:R-:W-:-:S07]  /*58f0*/  LOP3.LUT R27, R9, 0x80000000, RZ, 0xfc, !PT ;  /* 0x80000000091b7812 */ /* 0x000fce00078efcff */
.L_x_362:
[----:B0-----:R-:W-:-:S05]  /*5900*/  IMAD.WIDE.U32 R18, R25, 0x4, R14 ;  /* 0x0000000419127825 */ /* 0x001fca00078e000e */
[----:B-1----:R-:W2:Y:S01]  /*5910*/  LDG.E.CONSTANT R16, desc[UR12][R18.64] ;  /* 0x0000000c12107981 */ /* 0x002ea2000c1e9900 */
[C---:B------:R-:W-:Y:S01]  /*5920*/  LEA R9, R25.reuse, UR16, 0x2 ;  /* 0x0000001019097c11 */ /* 0x040fe2000f8e10ff */
[----:B------:R-:W-:-:S05]  /*5930*/  VIADD R25, R25, 0x1 ;  /* 0x0000000119197836 */ /* 0x000fca0000000000 */
[----:B------:R-:W-:Y:S01]  /*5940*/  ISETP.NE.AND P4, PT, R25, 0x6, PT ;  /* 0x000000061900780c */ /* 0x000fe20003f85270 */
[----:B--2---:R-:W-:-:S03]  /*5950*/  IMAD.WIDE.U32 R16, R16, R27, RZ ;  /* 0x0000001b10107225 */ /* 0x004fc600078e00ff */
[----:B------:R-:W-:-:S04]  /*5960*/  IADD3 R16, P5, PT, R16, R22, RZ ;  /* 0x0000001610107210 */ /* 0x000fc80007fbe0ff */
[----:B------:R-:W-:Y:S01]  /*5970*/  IADD3.X R22, PT, PT, R17, UR4, RZ, P5, !PT ;  /* 0x0000000411167c10 */ /* 0x000fe2000affe4ff */
[----:B------:R1:W-:Y:S04]  /*5980*/  STL [R9], R16 ;  /* 0x0000001009007387 */ /* 0x0003e80000100800 */
[----:B------:R-:W-:Y:S05]  /*5990*/  @P4 BRA `(.L_x_362) ;  /* 0xfffffffc00d84947 */ /* 0x000fea000383ffff */
[----:B-1----:R-:W-:Y:S01]  /*59a0*/  SHF.R.U32.HI R16, RZ, 0x17, R5 ;  /* 0x00000017ff107819 */ /* 0x002fe20000011605 */
[----:B------:R0:W-:Y:S03]  /*59b0*/  STL [R1+0x18], R22 ;  /* 0x0000181601007387 */ /* 0x0001e60000100800 */
[C---:B------:R-:W-:Y:S02]  /*59c0*/  LOP3.LUT R9, R16.reuse, 0xe0, RZ, 0xc0, !PT ;  /* 0x000000e010097812 */ /* 0x040fe400078ec0ff */
[----:B------:R-:W-:Y:S02]  /*59d0*/  LOP3.LUT P4, RZ, R16, 0x1f, RZ, 0xc0, !PT ;  /* 0x0000001f10ff7812 */ /* 0x000fe4000788c0ff */
[----:B------:R-:W-:-:S04]  /*59e0*/  IADD3 R9, PT, PT, R9, -0x80, RZ ;  /* 0xffffff8009097810 */ /* 0x000fc80007ffe0ff */
[----:B------:R-:W-:-:S05]  /*59f0*/  SHF.R.U32.HI R14, RZ, 0x5, R9 ;  /* 0x00000005ff0e7819 */ /* 0x000fca0000011609 */
[----:B------:R-:W-:-:S05]  /*5a00*/  IMAD R17, R14, -0x4, R1 ;  /* 0xfffffffc0e117824 */ /* 0x000fca00078e0201 */
[----:B------:R-:W2:Y:S04]  /*5a10*/  LDL R9, [R17+0x18] ;  /* 0x0000180011097983 */ /* 0x000ea80000100800 */
[----:B------:R-:W2:Y:S04]  /*5a20*/  LDL R14, [R17+0x14] ;  /* 0x00001400110e7983 */ /* 0x000ea80000100800 */
[----:B------:R-:W3:Y:S01]  /*5a30*/  @P4 LDL R15, [R17+0x10] ;  /* 0x00001000110f4983 */ /* 0x000ee20000100800 */
[----:B------:R-:W-:Y:S01]  /*5a40*/  LOP3.LUT R16, R16, 0x1f, RZ, 0xc0, !PT ;  /* 0x0000001f10107812 */ /* 0x000fe200078ec0ff */
[----:B------:R-:W-:Y:S01]  /*5a50*/  UMOV UR4, 0x54442d19 ;  /* 0x54442d1900047882 */ /* 0x000fe20000000000 */
[----:B------:R-:W-:-:S02]  /*5a60*/  UMOV UR5, 0x3bf921fb ;  /* 0x3bf921fb00057882 */ /* 0x000fc40000000000 */
[-C--:B--2---:R-:W-:Y:S02]  /*5a70*/  @P4 SHF.L.W.U32.HI R9, R14, R16.reuse, R9 ;  /* 0x000000100e094219 */ /* 0x084fe40000010e09 */
[----:B---3--:R-:W-:Y:S02]  /*5a80*/  @P4 SHF.L.W.U32.HI R14, R15, R16, R14 ;  /* 0x000000100f0e4219 */ /* 0x008fe40000010e0e */
[----:B------:R-:W-:Y:S02]  /*5a90*/  ISETP.GE.AND P4, PT, R5, RZ, PT ;  /* 0x000000ff0500720c */ /* 0x000fe40003f86270 */
[C---:B------:R-:W-:Y:S02]  /*5aa0*/  SHF.L.W.U32.HI R18, R14.reuse, 0x2, R9 ;  /* 0x000000020e127819 */ /* 0x040fe40000010e09 */
[----:B------:R-:W-:Y:S02]  /*5ab0*/  SHF.L.U32 R14, R14, 0x2, RZ ;  /* 0x000000020e0e7819 */ /* 0x000fe400000006ff */
[----:B------:R-:W-:-:S02]  /*5ac0*/  SHF.R.S32.HI R15, RZ, 0x1f, R18 ;  /* 0x0000001fff0f7819 */ /* 0x000fc40000011412 */
[----:B------:R-:W-:Y:S02]  /*5ad0*/  SHF.R.U32.HI R9, RZ, 0x1e, R9 ;  /* 0x0000001eff097819 */ /* 0x000fe40000011609 */
[C---:B------:R-:W-:Y:S02]  /*5ae0*/  LOP3.LUT R14, R15.reuse, R14, RZ, 0x3c, !PT ;  /* 0x0000000e0f0e7212 */ /* 0x040fe400078e3cff */
[----:B------:R-:W-:Y:S02]  /*5af0*/  LOP3.LUT R15, R15, R18, RZ, 0x3c, !PT ;  /* 0x000000120f0f7212 */ /* 0x000fe400078e3cff */
[C---:B------:R-:W-:Y:S02]  /*5b00*/  LOP3.LUT R19, R18.reuse, R5, RZ, 0x3c, !PT ;  /* 0x0000000512137212 */ /* 0x040fe400078e3cff */
[----:B------:R-:W-:Y:S02]  /*5b10*/  LEA.HI R18, R18, R9, RZ, 0x1 ;  /* 0x0000000912127211 */ /* 0x000fe400078f08ff */
[----:B------:R-:W1:Y:S01]  /*5b20*/  I2F.F64.S64 R14, R14 ;  /* 0x0000000e000e7312 */ /* 0x000e620000301c00 */
[----:B------:R-:W-:-:S02]  /*5b30*/  ISETP.GE.AND P5, PT, R19, RZ, PT ;  /* 0x000000ff1300720c */ /* 0x000fc40003fa6270 */
[----:B------:R-:W-:-:S04]  /*5b40*/  IADD3 R9, PT, PT, -R18, RZ, RZ ;  /* 0x000000ff12097210 */ /* 0x000fc80007ffe1ff */
[----:B------:R-:W-:Y:S01]  /*5b50*/  @!P4 MOV R18, R9 ;  /* 0x000000090012c202 */ /* 0x000fe20000000f00 */
[----:B-1----:R-:W-:-:S10]  /*5b60*/  DMUL R16, R14, UR4 ;  /* 0x000000040e107c28 */ /* 0x002fd40008000000 */
[----:B------:R-:W1:Y:S02]  /*5b70*/  F2F.F32.F64 R16, R16 ;  /* 0x0000001000107310 */ /* 0x000e640000301000 */
[----:B01----:R-:W-:-:S07]  /*5b80*/  FSEL R15, -R16, R16, !P5 ;  /* 0x00000010100f7208 */ /* 0x003fce0006800100 */
.L_x_361:
[----:B------:R-:W-:Y:S05]  /*5b90*/  BSYNC.RECONVERGENT B3 ;  /* 0x0000000000037941 */ /* 0x000fea0003800200 */
.L_x_360:
[----:B------:R-:W-:Y:S02]  /*5ba0*/  HFMA2 R9, -RZ, RZ, 0.487060546875, -0.0625 ;  /* 0x37cbac00ff097431 */ /* 0x000fe400000001ff */
[----:B------:R-:W-:Y:S01]  /*5bb0*/  FMUL R14, R15, R15 ;  /* 0x0000000f0f0e7220 */ /* 0x000fe20000400000 */
[C---:B------:R-:W-:Y:S01]  /*5bc0*/  LOP3.LUT R17, R18.reuse, 0x1, RZ, 0xc0, !PT ;  /* 0x0000000112117812 */ /* 0x040fe200078ec0ff */
[----:B------:R-:W-:Y:S01]  /*5bd0*/  IMAD.MOV.U32 R19, RZ, RZ, 0x3c0885e4 ;  /* 0x3c0885e4ff137424 */ /* 0x000fe200078e00ff */
[----:B------:R-:W-:Y:S01]  /*5be0*/  IADD3 R18, PT, PT, R18, 0x1, RZ ;  /* 0x0000000112127810 */ /* 0x000fe20007ffe0ff */
[----:B------:R-:W-:Y:S01]  /*5bf0*/  BSSY.RECONVERGENT B3, `(.L_x_363) ;  /* 0x0000044000037945 */ /* 0x000fe20003800200 */
[----:B------:R-:W-:Y:S02]  /*5c00*/  ISETP.NE.U32.AND P4, PT, R17, 0x1, PT ;  /* 0x000000011100780c */ /* 0x000fe40003f85070 */
[----:B------:R-:W-:Y:S01]  /*5c10*/  MOV R22, 0x3e2aaaa8 ;  /* 0x3e2aaaa800167802 */ /* 0x000fe20000000f00 */
[----:B------:R-:W-:Y:S01]  /*5c20*/  FFMA R16, R14, R9, -0.0013887860113754868507 ;  /* 0xbab607ed0e107423 */ /* 0x000fe20000000009 */
[----:B------:R-:W-:-:S02]  /*5c30*/  FSEL R25, R19, 0.041666727513074874878, !P4 ;  /* 0x3d2aaabb13197808 */ /* 0x000fc40006000000 */
[----:B------:R-:W-:Y:S02]  /*5c40*/  LOP3.LUT P5, RZ, R18, 0x2, RZ, 0xc0, !PT ;  /* 0x0000000212ff7812 */ /* 0x000fe400078ac0ff */
[----:B------:R-:W-:Y:S02]  /*5c50*/  FSEL R17, R16, -0.00019574658654164522886, P4 ;  /* 0xb94d415310117808 */ /* 0x000fe40002000000 */
[----:B------:R-:W-:Y:S02]  /*5c60*/  FSEL R18, R15, 1, !P4 ;  /* 0x3f8000000f127808 */ /* 0x000fe40006000000 */
[----:B------:R-:W-:Y:S01]  /*5c70*/  FSEL R16, -R22, -0.4999999701976776123, !P4 ;  /* 0xbeffffff16107808 */ /* 0x000fe20006000100 */
[C---:B------:R-:W-:Y:S02]  /*5c80*/  FFMA R17, R14.reuse, R17, R25 ;  /* 0x000000110e117223 */ /* 0x040fe40000000019 */
[C---:B------:R-:W-:Y:S02]  /*5c90*/  FFMA R15, R14.reuse, R18, RZ ;  /* 0x000000120e0f7223 */ /* 0x040fe400000000ff */
[----:B------:R-:W-:-:S04]  /*5ca0*/  FFMA R16, R14, R17, R16 ;  /* 0x000000110e107223 */ /* 0x000fc80000000010 */
[----:B------:R-:W-:-:S04]  /*5cb0*/  FFMA R18, R15, R16, R18 ;  /* 0x000000100f127223 */ /* 0x000fc80000000012 */
[----:B------:R-:W-:Y:S01]  /*5cc0*/  @P5 FADD R18, RZ, -R18 ;  /* 0x80000012ff125221 */ /* 0x000fe20000000000 */
[----:B------:R-:W-:Y:S06]  /*5cd0*/  @!P1 BRA `(.L_x_364) ;  /* 0x0000000000d49947 */ /* 0x000fec0003800000 */
[----:B------:R-:W-:-:S13]  /*5ce0*/  FSETP.NEU.AND P1, PT, |R5|, +INF , PT ;  /* 0x7f8000000500780b */ /* 0x000fda0003f2d200 */
[----:B------:R-:W-:Y:S01]  /*5cf0*/  @!P1 FMUL R23, RZ, R5 ;  /* 0x00000005ff179220 */ /* 0x000fe20000400000 */
[----:B------:R-:W-:Y:S01]  /*5d00*/  @!P1 MOV R24, RZ ;  /* 0x000000ff00189202 */ /* 0x000fe20000000f00 */
[----:B------:R-:W-:Y:S06]  /*5d10*/  @!P1 BRA `(.L_x_364) ;  /* 0x0000000000c49947 */ /* 0x000fec0003800000 */
[----:B------:R-:W-:Y:S01]  /*5d20*/  SHF.L.U32 R14, R5, 0x8, RZ ;  /* 0x00000008050e7819 */ /* 0x000fe200000006ff */
[----:B------:R-:W-:Y:S01]  /*5d30*/  HFMA2 R25, -RZ, RZ, 0, 0 ;  /* 0x00000000ff197431 */ /* 0x000fe200000001ff */
[----:B------:R-:W0:Y:S02]  /*5d40*/  LDCU.64 UR22, c[0x4][URZ] ;  /* 0x01000000ff1677ac */ /* 0x000e240008000a00 */
[----:B------:R-:W-:Y:S01]  /*5d50*/  LOP3.LUT R23, R14, 0x80000000, RZ, 0xfc, !PT ;  /* 0x800000000e177812 */ /* 0x000fe200078efcff */
[----:B------:R-:W-:Y:S01]  /*5d60*/  UMOV UR5, URZ ;  /* 0x000000ff00057c82 */ /* 0x000fe20008000000 */
[----:B------:R-:W-:-:S05]  /*5d70*/  UMOV UR4, URZ ;  /* 0x000000ff00047c82 */ /* 0x000fca0008000000 */
.L_x_365:
[----:B0-----:R-:W-:-:S06]  /*5d80*/  UIMAD.WIDE.U32 UR20, UR4, 0x4, UR22 ;  /* 0x00000004041478a5 */ /* 0x001fcc000f8e0016 */
[----:B------:R-:W-:Y:S01]  /*5d90*/  IMAD.U32 R14, RZ, RZ, UR20 ;  /* 0x00000014ff0e7e24 */ /* 0x000fe2000f8e00ff */
[----:B------:R-:W-:-:S05]  /*5da0*/  MOV R15, UR21 ;  /* 0x00000015000f7c02 */ /* 0x000fca0008000f00 */
[----:B------:R-:W2:Y:S01]  /*5db0*/  LDG.E.CONSTANT R14, desc[UR12][R14.64] ;  /* 0x0000000c0e0e7981 */ /* 0x000ea2000c1e9900 */
[----:B------:R-:W-:Y:S02]  /*5dc0*/  ULEA UR20, UR4, UR16, 0x2 ;  /* 0x0000001004147291 */ /* 0x000fe4000f8e10ff */
[----:B------:R-:W-:-:S04]  /*5dd0*/  UIADD3 UR4, UPT, UPT, UR4, 0x1, URZ ;  /* 0x0000000104047890 */ /* 0x000fc8000fffe0ff */
[----:B------:R-:W-:Y:S01]  /*5de0*/  UISETP.NE.AND UP1, UPT, UR4, 0x6, UPT ;  /* 0x000000060400788c */ /* 0x000fe2000bf25270 */
[----:B-12---:R-:W-:-:S03]  /*5df0*/  IMAD.WIDE.U32 R16, R14, R23, RZ ;  /* 0x000000170e107225 */ /* 0x006fc600078e00ff */
[----:B------:R-:W-:-:S04]  /*5e00*/  IADD3 R16, P1, PT, R16, R25, RZ ;  /* 0x0000001910107210 */ /* 0x000fc80007f3e0ff */
[----:B------:R-:W-:Y:S01]  /*5e10*/  IADD3.X R25, PT, PT, R17, UR5, RZ, P1, !PT ;  /* 0x0000000511197c10 */ /* 0x000fe20008ffe4ff */
[----:B------:R1:W-:Y:S01]  /*5e20*/  STL [UR20], R16 ;  /* 0x00000010ff007987 */ /* 0x0003e20008100814 */
[----:B------:R-:W-:Y:S07]  /*5e30*/  BRA.U UP1, `(.L_x_365) ;  /* 0xfffffffd01d07547 */ /* 0x000fee000b83ffff */
        /* <DEDUP_REMOVED lines=12> */
[----:B------:R-:W-:Y:S01]  /*5f00*/  UMOV UR5, 0x3bf921fb ;  /* 0x3bf921fb00057882 */ /* 0x000fe20000000000 */
[----:B------:R-:W-:-:S02]  /*5f10*/  ISETP.GE.AND P4, PT, R5, RZ, PT ;  /* 0x000000ff0500720c */ /* 0x000fc40003f86270 */
[-C--:B--2---:R-:W-:Y:S02]  /*5f20*/  @P1 SHF.L.W.U32.HI R23, R14, R16.reuse, R23 ;  /* 0x000000100e171219 */ /* 0x084fe40000010e17 */
[----:B---3--:R-:W-:-:S04]  /*5f30*/  @P1 SHF.L.W.U32.HI R14, R15, R16, R14 ;  /* 0x000000100f0e1219 */ /* 0x008fc80000010e0e */
[C-C-:B------:R-:W-:Y:S02]  /*5f40*/  SHF.L.W.U32.HI R24, R14.reuse, 0x2, R23.reuse ;  /* 0x000000020e187819 */ /* 0x140fe40000010e17 */
[----:B------:R-:W-:Y:S02]  /*5f50*/  SHF.L.U32 R14, R14, 0x2, RZ ;  /* 0x000000020e0e7819 */ /* 0x000fe400000006ff */
[----:B------:R-:W-:Y:S02]  /*5f60*/  SHF.R.S32.HI R15, RZ, 0x1f, R24 ;  /* 0x0000001fff0f7819 */ /* 0x000fe40000011418 */
[----:B------:R-:W-:Y:S02]  /*5f70*/  SHF.R.U32.HI R23, RZ, 0x1e, R23 ;  /* 0x0000001eff177819 */ /* 0x000fe40000011617 */
[C---:B------:R-:W-:Y:S02]  /*5f80*/  LOP3.LUT R14, R15.reuse, R14, RZ, 0x3c, !PT ;  /* 0x0000000e0f0e7212 */ /* 0x040fe400078e3cff */
[----:B------:R-:W-:-:S02]  /*5f90*/  LOP3.LUT R15, R15, R24, RZ, 0x3c, !PT ;  /* 0x000000180f0f7212 */ /* 0x000fc400078e3cff */
[C---:B------:R-:W-:Y:S02]  /*5fa0*/  LOP3.LUT R5, R24.reuse, R5, RZ, 0x3c, !PT ;  /* 0x0000000518057212 */ /* 0x040fe400078e3cff */
[----:B------:R-:W-:Y:S02]  /*5fb0*/  LEA.HI R24, R24, R23, RZ, 0x1 ;  /* 0x0000001718187211 */ /* 0x000fe400078f08ff */
[----:B------:R-:W1:Y:S01]  /*5fc0*/  I2F.F64.S64 R14, R14 ;  /* 0x0000000e000e7312 */ /* 0x000e620000301c00 */
[----:B------:R-:W-:Y:S02]  /*5fd0*/  ISETP.GE.AND P1, PT, R5, RZ, PT ;  /* 0x000000ff0500720c */ /* 0x000fe40003f26270 */
[----:B------:R-:W-:-:S04]  /*5fe0*/  IADD3 R5, PT, PT, -R24, RZ, RZ ;  /* 0x000000ff18057210 */ /* 0x000fc80007ffe1ff */
[----:B------:R-:W-:Y:S01]  /*5ff0*/  @!P4 MOV R24, R5 ;  /* 0x000000050018c202 */ /* 0x000fe20000000f00 */
[----:B-1----:R-:W-:-:S10]  /*6000*/  DMUL R16, R14, UR4 ;  /* 0x000000040e107c28 */ /* 0x002fd40008000000 */
[----:B------:R-:W1:Y:S02]  /*6010*/  F2F.F32.F64 R16, R16 ;  /* 0x0000001000107310 */ /* 0x000e640000301000 */
[----:B01----:R-:W-:-:S07]  /*6020*/  FSEL R23, -R16, R16, !P1 ;  /* 0x0000001010177208 */ /* 0x003fce0004800100 */
.L_x_364:
[----:B------:R-:W-:Y:S05]  /*6030*/  BSYNC.RECONVERGENT B3 ;  /* 0x0000000000037941 */ /* 0x000fea0003800200 */
.L_x_363:
[----:B------:R-:W-:Y:S01]  /*6040*/  FMUL R14, R23, R23 ;  /* 0x00000017170e7220 */ /* 0x000fe20000400000 */
[C---:B------:R-:W-:Y:S02]  /*6050*/  LOP3.LUT R5, R24.reuse, 0x1, RZ, 0xc0, !PT ;  /* 0x0000000118057812 */ /* 0x040fe400078ec0ff */
[----:B------:R-:W-:Y:S01]  /*6060*/  LOP3.LUT P4, RZ, R24, 0x2, RZ, 0xc0, !PT ;  /* 0x0000000218ff7812 */ /* 0x000fe2000788c0ff */
[----:B------:R-:W-:Y:S01]  /*6070*/  FFMA R9, R14, R9, -0.0013887860113754868507 ;  /* 0xbab607ed0e097423 */ /* 0x000fe20000000009 */
[----:B------:R-:W-:-:S04]  /*6080*/  ISETP.NE.U32.AND P1, PT, R5, 0x1, PT ;  /* 0x000000010500780c */ /* 0x000fc80003f25070 */
[----:B------:R-:W-:Y:S02]  /*6090*/  FSEL R19, R19, 0.041666727513074874878, P1 ;  /* 0x3d2aaabb13137808 */ /* 0x000fe40000800000 */
[----:B------:R-:W-:Y:S02]  /*60a0*/  FSEL R9, R9, -0.00019574658654164522886, !P1 ;  /* 0xb94d415309097808 */ /* 0x000fe40004800000 */
[----:B------:R-:W-:Y:S02]  /*60b0*/  FSEL R23, R23, 1, P1 ;  /* 0x3f80000017177808 */ /* 0x000fe40000800000 */
[----:B------:R-:W-:Y:S01]  /*60c0*/  FSEL R16, -R22, -0.4999999701976776123, P1 ;  /* 0xbeffffff16107808 */ /* 0x000fe20000800100 */
[C---:B------:R-:W-:Y:S02]  /*60d0*/  FFMA R9, R14.reuse, R9, R19 ;  /* 0x000000090e097223 */ /* 0x040fe40000000013 */
[C---:B------:R-:W-:Y:S02]  /*60e0*/  FFMA R22, R14.reuse, R23, RZ ;  /* 0x000000170e167223 */ /* 0x040fe400000000ff */
[----:B------:R-:W-:-:S04]  /*60f0*/  FFMA R9, R14, R9, R16 ;  /* 0x000000090e097223 */ /* 0x000fc80000000010 */
[----:B------:R-:W-:-:S04]  /*6100*/  FFMA R22, R22, R9, R23 ;  /* 0x0000000916167223 */ /* 0x000fc80000000017 */
[----:B------:R-:W-:-:S07]  /*6110*/  @P4 FADD R22, RZ, -R22 ;  /* 0x80000016ff164221 */ /* 0x000fce0000000000 */
.L_x_354:
[----:B------:R-:W-:Y:S05]  /*6120*/  BSYNC.RECONVERGENT B2 ;  /* 0x0000000000027941 */ /* 0x000fea0003800200 */
.L_x_352:
[----:B0-----:R-:W0:Y:S01]  /*6130*/  LDC.64 R14, c[0x0][0x390] ;  /* 0x0000e400ff0e7b82 */ /* 0x001e220000000a00 */
[C---:B------:R-:W-:Y:S02]  /*6140*/  IMAD.IADD R5, R7.reuse, 0x1, R10 ;  /* 0x0000000107057824 */ /* 0x040fe400078e020a */
[C---:B-----5:R-:W-:Y:S01]  /*6150*/  FMUL R9, R22.reuse, R13 ;  /* 0x0000000d16097220 */ /* 0x060fe20000400000 */
[-C--:B------:R-:W-:Y:S01]  /*6160*/  FMUL R10, R22, R11.reuse ;  /* 0x0000000b160a7220 */ /* 0x080fe20000400000 */
[----:B------:R-:W-:Y:S02]  /*6170*/  IADD3 R19, PT, PT, R7, R12, RZ ;  /* 0x0000000c07137210 */ /* 0x000fe40007ffe0ff */
[C---:B------:R-:W-:Y:S01]  /*6180*/  FFMA R9, R18.reuse, R11, -R9 ;  /* 0x0000000b12097223 */ /* 0x040fe20000000809 */
[----:B------:R-:W-:Y:S01]  /*6190*/  FFMA R17, R18, R13, R10 ;  /* 0x0000000d12117223 */ /* 0x000fe2000000000a */
[----:B0-----:R-:W-:-:S04]  /*61a0*/  IMAD.WIDE.U32 R10, R5, 0x4, R14 ;  /* 0x00000004050a7825 */ /* 0x001fc800078e000e */
[----:B------:R-:W-:Y:S01]  /*61b0*/  IMAD.WIDE.U32 R12, R19, 0x4, R14 ;  /* 0x00000004130c7825 */ /* 0x000fe200078e000e */
[----:B------:R1:W-:Y:S04]  /*61c0*/  STG.E desc[UR12][R10.64], R9 ;  /* 0x000000090a007986 */ /* 0x0003e8000c10190c */
[----:B------:R1:W-:Y:S01]  /*61d0*/  STG.E desc[UR12][R12.64], R17 ;  /* 0x000000110c007986 */ /* 0x0003e2000c10190c */
[----:B------:R-:W-:Y:S05]  /*61e0*/  @P3 BRA `(.L_x_315) ;  /* 0x0000000000343947 */ /* 0x000fea0003800000 */
[----:B------:R-:W0:Y:S01]  /*61f0*/  LDCU.64 UR4, c[0x0][0x3c0] ;  /* 0x00007800ff0477ac */ /* 0x000e220008000a00 */
[----:B-1----:R-:W-:Y:S02]  /*6200*/  IADD3 R9, PT, PT, R5, UR6, RZ ;  /* 0x0000000605097c10 */ /* 0x002fe4000fffe0ff */
[----:B0-----:R-:W-:-:S05]  /*6210*/  IADD3 R6, PT, PT, R6, UR4, RZ ;  /* 0x0000000406067c10 */ /* 0x001fca000fffe0ff */
[----:B------:R-:W-:Y:S02]  /*6220*/  IMAD R11, R6, UR5, R7 ;  /* 0x00000005060b7c24 */ /* 0x000fe4000f8e0207 */
[C---:B------:R-:W-:Y:S01]  /*6230*/  FMUL R7, R22.reuse, R21 ;  /* 0x0000001516077220 */ /* 0x040fe20000400000 */
[----:B------:R-:W-:Y:S02]  /*6240*/  FMUL R22, R22, R20 ;  /* 0x0000001416167220 */ /* 0x000fe40000400000 */
[----:B------:R-:W-:Y:S01]  /*6250*/  IADD3 R11, PT, PT, R11, R8, RZ ;  /* 0x000000080b0b7210 */ /* 0x000fe20007ffe0ff */
[----:B------:R-:W-:Y:S01]  /*6260*/  FFMA R5, R18, R20, -R7 ;  /* 0x0000001412057223 */ /* 0x000fe20000000807 */
[----:B------:R-:W-:-:S04]  /*6270*/  IMAD.WIDE.U32 R6, R9, 0x4, R14 ;  /* 0x0000000409067825 */ /* 0x000fc800078e000e */
[----:B------:R-:W-:Y:S01]  /*6280*/  FFMA R21, R18, R21, R22 ;  /* 0x0000001512157223 */ /* 0x000fe20000000016 */
[----:B------:R-:W-:Y:S01]  /*6290*/  IMAD.WIDE.U32 R14, R11, 0x4, R14 ;  /* 0x000000040b0e7825 */ /* 0x000fe200078e000e */
[----:B------:R2:W-:Y:S04]  /*62a0*/  STG.E desc[UR12][R6.64], R5 ;  /* 0x0000000506007986 */ /* 0x0005e8000c10190c */
[----:B------:R2:W-:Y:S02]  /*62b0*/  STG.E desc[UR12][R14.64], R21 ;  /* 0x000000150e007986 */ /* 0x0005e4000c10190c */
.L_x_315:
[----:B------:R-:W-:Y:S05]  /*62c0*/  BSYNC.RECONVERGENT B1 ;  /* 0x0000000000017941 */ /* 0x000fea0003800200 */
.L_x_307:
[----:B------:R-:W-:Y:S05]  /*62d0*/  @!P2 BRA `(.L_x_366) ;  /* 0xffffffa000f4a947 */ /* 0x000fea000383ffff */
[----:B------:R-:W-:Y:S05]  /*62e0*/  BSYNC.RECONVERGENT B0 ;  /* 0x0000000000007941 */ /* 0x000fea0003800200 */
.L_x_298:
[----:B------:R-:W-:Y:S05]  /*62f0*/  EXIT ;  /* 0x000000000000794d */ /* 0x000fea0003800000 */
        .weak           $__internal_3_$__cuda_sm3x_div_rn_noftz_f32_slowpath
        .type           $__internal_3_$__cuda_sm3x_div_rn_noftz_f32_slowpath,@function
        .size           $__internal_3_$__cuda_sm3x_div_rn_noftz_f32_slowpath,(.L_x_513 - $__internal_3_$__cuda_sm3x_div_rn_noftz_f32_slowpath)
$__internal_3_$__cuda_sm3x_div_rn_noftz_f32_slowpath:
        /* <DEDUP_REMOVED lines=8> */
[----:B------:R-:W-:-:S02]  /*6380*/  ISETP.GT.U32.AND P1, PT, R22, 0xfd, PT ;  /* 0x000000fd1600780c */ /* 0x000fc40003f24070 */
[----:B------:R-:W-:Y:S02]  /*6390*/  MOV R23, R14 ;  /* 0x0000000e00177202 */ /* 0x000fe40000000f00 */
[----:B------:R-:W-:-:S13]  /*63a0*/  ISETP.GT.U32.OR P1, PT, R24, 0xfd, P1 ;  /* 0x000000fd1800780c */ /* 0x000fda0000f24470 */
[----:B------:R-:W-:Y:S01]  /*63b0*/  @!P1 MOV R17, RZ ;  /* 0x000000ff00119202 */ /* 0x000fe20000000f00 */
        /* <DEDUP_REMOVED lines=20> */
[----:B------:R-:W-:Y:S01]  /*6500*/  @!P1 FFMA R18, R5, 1.84467440737095516160e+19, RZ ;  /* 0x5f80000005129823 */ /* 0x000fe200000000ff */
[----:B------:R-:W-:Y:S01]  /*6510*/  @!P1 MOV R17, 0xffffffc0 ;  /* 0xffffffc000119802 */ /* 0x000fe20000000f00 */
[----:B------:R-:W-:-:S04]  /*6520*/  @!P4 FFMA R23, R14, 1.84467440737095516160e+19, RZ ;  /* 0x5f8000000e17c823 */ /* 0x000fc800000000ff */
[----:B------:R-:W-:-:S07]  /*6530*/  @!P4 VIADD R17, R17, 0x40 ;  /* 0x000000401111c836 */ /* 0x000fce0000000000 */
.L_x_368:
[----:B------:R-:W-:Y:S01]  /*6540*/  LEA R14, R15, 0xc0800000, 0x17 ;  /* 0xc08000000f0e7811 */ /* 0x000fe200078eb8ff */
[----:B------:R-:W-:Y:S01]  /*6550*/  BSSY.RECONVERGENT B5, `(.L_x_373) ;  /* 0x0000036000057945 */ /* 0x000fe20003800200 */
[----:B------:R-:W-:Y:S02]  /*6560*/  IADD3 R22, PT, PT, R19, -0x7f, RZ ;  /* 0xffffff8113167810 */ /* 0x000fe40007ffe0ff */
[----:B------:R-:W-:-:S03]  /*6570*/  IADD3 R23, PT, PT, -R14, R23, RZ ;  /* 0x000000170e177210 */ /* 0x000fc60007ffe1ff */
[C---:B------:R-:W-:Y:S01]  /*6580*/  IMAD R5, R22.reuse, -0x800000, R18 ;  /* 0xff80000016057824 */ /* 0x040fe200078e0212 */
[----:B------:R-:W0:Y:S01]  /*6590*/  MUFU.RCP R14, R23 ;  /* 0x00000017000e7308 */ /* 0x000e220000001000 */
[----:B------:R-:W-:Y:S01]  /*65a0*/  FADD.FTZ R24, -R23, -RZ ;  /* 0x800000ff17187221 */ /* 0x000fe20000010100 */
[----:B------:R-:W-:-:S04]  /*65b0*/  IADD3 R22, PT, PT, R22, 0x7f, -R15 ;  /* 0x0000007f16167810 */ /* 0x000fc80007ffe80f */
[----:B------:R-:W-:Y:S01]  /*65c0*/  IADD3 R22, PT, PT, R22, R17, RZ ;  /* 0x0000001116167210 */ /* 0x000fe20007ffe0ff */
        /* <DEDUP_REMOVED lines=9> */
[----:B------:R-:W-:-:S04]  /*6660*/  IADD3 R23, PT, PT, R15, R22, RZ ;  /* 0x000000160f177210 */ /* 0x000fc80007ffe0ff */
[----:B------:R-:W-:-:S04]  /*6670*/  IADD3 R15, PT, PT, R23, -0x1, RZ ;  /* 0xffffffff170f7810 */ /* 0x000fc80007ffe0ff */
        /* <DEDUP_REMOVED lines=9> */
[CCC-:B------:R-:W-:Y:S01]  /*6710*/  FFMA.RZ R15, R14.reuse, R18.reuse, R19.reuse ;  /* 0x000000120e0f7223 */ /* 0x1c0fe2000000c013 */
[C---:B------:R-:W-:Y:S02]  /*6720*/  ISETP.NE.AND P5, PT, R23.reuse, RZ, PT ;  /* 0x000000ff1700720c */ /* 0x040fe40003fa5270 */
[----:B------:R-:W-:Y:S02]  /*6730*/  ISETP.NE.AND P4, PT, R23, RZ, PT ;  /* 0x000000ff1700720c */ /* 0x000fe40003f85270 */
[----:B------:R-:W-:Y:S01]  /*6740*/  LOP3.LUT R17, R15, 0x7fffff, RZ, 0xc0, !PT ;  /* 0x007fffff0f117812 */ /* 0x000fe200078ec0ff */
[CCC-:B------:R-:W-:Y:S01]  /*6750*/  FFMA.RP R15, R14.reuse, R18.reuse, R19.reuse ;  /* 0x000000120e0f7223 */ /* 0x1c0fe20000008013 */
[----:B------:R-:W-:Y:S01]  /*6760*/  FFMA.RM R14, R14, R18, R19 ;  /* 0x000000120e0e7223 */ /* 0x000fe20000004013 */
[----:B------:R-:W-:Y:S01]  /*6770*/  VIADD R18, R23, 0x20 ;  /* 0x0000002017127836 */ /* 0x000fe20000000000 */
[----:B------:R-:W-:Y:S02]  /*6780*/  LOP3.LUT R17, R17, 0x800000, RZ, 0xfc, !PT ;  /* 0x0080000011117812 */ /* 0x000fe400078efcff */
[----:B------:R-:W-:-:S02]  /*6790*/  IADD3 R19, PT, PT, -R23, RZ, RZ ;  /* 0x000000ff17137210 */ /* 0x000fc40007ffe1ff */
[----:B------:R-:W-:Y:S02]  /*67a0*/  SHF.L.U32 R18, R17, R18, RZ ;  /* 0x0000001211127219 */ /* 0x000fe400000006ff */
[----:B------:R-:W-:Y:S02]  /*67b0*/  FSETP.NEU.FTZ.AND P1, PT, R15, R14, PT ;  /* 0x0000000e0f00720b */ /* 0x000fe40003f3d000 */
        /* <DEDUP_REMOVED lines=11> */
.L_x_375:
[----:B------:R-:W-:-:S04]  /*6870*/  LOP3.LUT R5, R5, 0x80000000, RZ, 0xc0, !PT ;  /* 0x8000000005057812 */ /* 0x000fc800078ec0ff */
[----:B------:R-:W-:Y:S01]  /*6880*/  LOP3.LUT R5, R5, 0x7f800000, RZ, 0xfc, !PT ;  /* 0x7f80000005057812 */ /* 0x000fe200078efcff */
[----:B------:R-:W-:Y:S06]  /*6890*/  BRA `(.L_x_376) ;  /* 0x0000000000047947 */ /* 0x000fec0003800000 */
.L_x_374:
[----:B------:R-:W-:-:S07]  /*68a0*/  LEA R5, R22, R5, 0x17 ;  /* 0x0000000516057211 */ /* 0x000fce00078eb8ff */
.L_x_376:
[----:B------:R-:W-:Y:S05]  /*68b0*/  BSYNC.RECONVERGENT B5 ;  /* 0x0000000000057941 */ /* 0x000fea0003800200 */
.L_x_373:
[----:B------:R-:W-:Y:S05]  /*68c0*/  BRA `(.L_x_377) ;  /* 0x0000000000207947 */ /* 0x000fea0003800000 */
.L_x_372:
[----:B------:R-:W-:-:S04]  /*68d0*/  LOP3.LUT R5, R23, 0x80000000, R18, 0x48, !PT ;  /* 0x8000000017057812 */ /* 0x000fc800078e4812 */
[----:B------:R-:W-:Y:S01]  /*68e0*/  LOP3.LUT R5, R5, 0x7f800000, RZ, 0xfc, !PT ;  /* 0x7f80000005057812 */ /* 0x000fe200078efcff */
[----:B------:R-:W-:Y:S06]  /*68f0*/  BRA `(.L_x_377) ;  /* 0x0000000000147947 */ /* 0x000fec0003800000 */
.L_x_371:
[----:B------:R-:W-:Y:S01]  /*6900*/  LOP3.LUT R5, R23, 0x80000000, R18, 0x48, !PT ;  /* 0x8000000017057812 */ /* 0x000fe200078e4812 */
[----:B------:R-:W-:Y:S06]  /*6910*/  BRA `(.L_x_377) ;  /* 0x00000000000c7947 */ /* 0x000fec0003800000 */
.L_x_370:
[----:B------:R-:W0:Y:S01]  /*6920*/  MUFU.RSQ R5, -QNAN ;  /* 0xffc0000000057908 */ /* 0x000e220000001400 */
[----:B------:R-:W-:Y:S05]  /*6930*/  BRA `(.L_x_377) ;  /* 0x0000000000047947 */ /* 0x000fea0003800000 */
.L_x_369:
[----:B------:R-:W-:-:S07]  /*6940*/  FADD.FTZ R5, R5, R14 ;  /* 0x0000000e05057221 */ /* 0x000fce0000010000 */
.L_x_377:
[----:B------:R-:W-:Y:S05]  /*6950*/  BSYNC.RECONVERGENT B4 ;  /* 0x0000000000047941 */ /* 0x000fea0003800200 */
.L_x_367:
[----:B------:R-:W-:Y:S01]  /*6960*/  HFMA2 R15, -RZ, RZ, 0, 0 ;  /* 0x00000000ff0f7431 */ /* 0x000fe200000001ff */
[----:B------:R-:W-:-:S04]  /*6970*/  MOV R14, R16 ;  /* 0x00000010000e7202 */ /* 0x000fc80000000f00 */
[----:B0-----:R-:W-:Y:S05]  /*6980*/  RET.REL.NODEC R14 `(fused_qkv_rope) ;  /* 0xffffff940e9c7950 */ /* 0x001fea0003c3ffff */
.L_x_378:
        /* <DEDUP_REMOVED lines=15> */
.L_x_513:


//--------------------- .text.rope                --------------------------
	.section	.text.rope,"ax",@progbits
	.align	128
        .global         rope
        .type           rope,@function
        .size           rope,(.L_x_514 - rope)
        .other          rope,@"STO_CUDA_ENTRY STV_DEFAULT"
rope:
.text.rope:
[----:B------:R-:W0:Y:S01]  /*0000*/  LDC R1, c[0x0][0x37c] ;  /* 0x0000df00ff017b82 */ /* 0x000e220000000800 */
[----:B------:R-:W1:Y:S07]  /*0010*/  LDCU.64 UR8, c[0x0][0x3a8] ;  /* 0x00007500ff0877ac */ /* 0x000e6e0008000a00 */
[----:B------:R-:W2:Y:S01]  /*0020*/  LDC R5, c[0x0][0x3c0] ;  /* 0x0000f000ff057b82 */ /* 0x000ea20000000800 */
[----:B0-----:R-:W-:Y:S01]  /*0030*/  VIADD R1, R1, 0xffffffe0 ;  /* 0xffffffe001017836 */ /* 0x001fe20000000000 */
[----:B-1----:R-:W-:-:S04]  /*0040*/  ISETP.NE.AND P0, PT, RZ, UR8, PT ;  /* 0x00000008ff007c0c */ /* 0x002fc8000bf05270 */
[----:B------:R-:W-:-:S04]  /*0050*/  ISETP.EQ.OR P0, PT, RZ, UR9, !P0 ;  /* 0x00000009ff007c0c */ /* 0x000fc8000c702670 */
[----:B--2---:R-:W-:-:S13]  /*0060*/  ISETP.EQ.OR P0, PT, R5, RZ, P0 ;  /* 0x000000ff0500720c */ /* 0x004fda0000702670 */
[----:B------:R-:W-:Y:S05]  /*0070*/  @P0 EXIT ;  /* 0x000000000000094d */ /* 0x000fea0003800000 */
[----:B------:R-:W0:Y:S02]  /*0080*/  LDCU UR6, c[0x0][0x3b0] ;  /* 0x00007600ff0677ac */ /* 0x000e240008000800 */
[----:B0-----:R-:W-:Y:S01]  /*0090*/  ISETP.NE.AND P0, PT, RZ, UR6, PT ;  /* 0x00000006ff007c0c */ /* 0x001fe2000bf05270 */
[----:B------:R-:W-:-:S04]  /*00a0*/  UISETP.LT.U32.AND UP0, UPT, UR9, UR6, UPT ;  /* 0x000000060900728c */ /* 0x000fc8000bf01070 */
[----:B------:R-:W-:-:S08]  /*00b0*/  USEL UR6, UR9, UR6, UP0 ;  /* 0x0000000609067287 */ /* 0x000fd00008000000 */
[----:B------:R-:W-:Y:S05]  /*00c0*/  @!P0 EXIT ;  /* 0x000000000000894d */ /* 0x000fea0003800000 */
[----:B------:R-:W0:Y:S01]  /*00d0*/  S2R R8, SR_TID.X ;  /* 0x0000000000087919 */ /* 0x000e220000002100 */
[----:B------:R-:W0:Y:S01]  /*00e0*/  S2UR UR4, SR_CTAID.X ;  /* 0x00000000000479c3 */ /* 0x000e220000002500 */
[----:B------:R-:W1:Y:S01]  /*00f0*/  LDCU.64 UR10, c[0x0][0x3a0] ;  /* 0x00007400ff0a77ac */ /* 0x000e620008000a00 */
[----:B------:R-:W-:Y:S01]  /*0100*/  IMAD R5, R5, UR8, RZ ;  /* 0x0000000805057c24 */ /* 0x000fe2000f8e02ff */
[----:B------:R-:W2:Y:S05]  /*0110*/  LDCU.64 UR12, c[0x0][0x398] ;  /* 0x00007300ff0c77ac */ /* 0x000eaa0008000a00 */
[----:B------:R-:W0:Y:S01]  /*0120*/  LDC R11, c[0x0][0x360] ;  /* 0x0000d800ff0b7b82 */ /* 0x000e220000000800 */
[----:B-1----:R-:W-:-:S02]  /*0130*/  UISETP.NE.U32.AND UP1, UPT, UR10, URZ, UPT ;  /* 0x000000ff0a00728c */ /* 0x002fc4000bf25070 */
[----:B--2---:R-:W-:Y:S02]  /*0140*/  UISETP.NE.U32.AND UP0, UPT, UR12, URZ, UPT ;  /* 0x000000ff0c00728c */ /* 0x004fe4000bf05070 */
[----:B------:R-:W-:-:S04]  /*0150*/  UISETP.NE.AND.EX UP1, UPT, UR11, URZ, UPT, UP1 ;  /* 0x000000ff0b00728c */ /* 0x000fc8000bf25310 */
[----:B------:R-:W-:Y:S01]  /*0160*/  UISETP.NE.AND.EX UP0, UPT, UR13, URZ, UP1, UP0 ;  /* 0x000000ff0d00728c */ /* 0x000fe20008f05300 */
[----:B0-----:R-:W-:-:S05]  /*0170*/  IMAD R8, R11, UR4, R8 ;  /* 0x000000040b087c24 */ /* 0x001fca000f8e0208 */
[----:B------:R-:W-:-:S13]  /*0180*/  ISETP.GE.U32.AND P0, PT, R8, R5, PT ;  /* 0x000000050800720c */ /* 0x000fda0003f06070 */
[----:B------:R-:W-:Y:S05]  /*0190*/  @P0 EXIT ;  /* 0x000000000000094d */ /* 0x000fea0003800000 */
[----:B------:R-:W0:Y:S01]  /*01a0*/  LDC R10, c[0x0][0x3b4] ;  /* 0x0000ed00ff0a7b82 */ /* 0x000e220000000800 */
[----:B------:R-:W-:Y:S01]  /*01b0*/  IMAD.MOV.U32 R9, RZ, RZ, 0x3a2c32e4 ;  /* 0x3a2c32e4ff097424 */ /* 0x000fe200078e00ff */
[----:B------:R-:W1:Y:S01]  /*01c0*/  LDCU UR4, c[0x0][0x370] ;  /* 0x00006e00ff0477ac */ /* 0x000e620008000800 */
[----:B------:R-:W2:Y:S01]  /*01d0*/  LDCU UR5, c[0x0][0x3c4] ;  /* 0x00007880ff0577ac */ /* 0x000ea20008000800 */
[----:B------:R-:W3:Y:S01]  /*01e0*/  LDCU.64 UR8, c[0x0][0x358] ;  /* 0x00006b00ff0877ac */ /* 0x000ee20008000a00 */
[----:B------:R-:W-:Y:S01]  /*01f0*/  USHF.R.U32.HI UR7, URZ, 0x1, UR6 ;  /* 0x00000001ff077899 */ /* 0x000fe20008011606 */
[----:B-1----:R-:W-:Y:S02]  /*0200*/  IMAD R11, R11, UR4, RZ ;  /* 0x000000040b0b7c24 */ /* 0x002fe4000f8e02ff */
[C---:B0-----:R-:W-:Y:S01]  /*0210*/  FMUL R3, |R10|.reuse, 16777216 ;  /* 0x4b8000000a037820 */ /* 0x041fe20000400200 */
[----:B------:R-:W-:Y:S01]  /*0220*/  FSETP.GEU.AND P0, PT, |R10|, 1.175494350822287508e-38, PT ;  /* 0x008000000a00780b */ /* 0x000fe20003f0e200 */
[----:B--2---:R-:W-:-:S03]  /*0230*/  UISETP.NE.AND UP0, UPT, UR5, URZ, UP0 ;  /* 0x000000ff0500728c */ /* 0x004fc60008705270 */
[----:B------:R-:W-:-:S05]  /*0240*/  FSEL R3, R3, |R10|, !P0 ;  /* 0x4000000a03037208 */ /* 0x000fca0004000000 */
[----:B------:R-:W-:-:S05]  /*0250*/  VIADD R0, R3, 0xc0cafb0d ;  /* 0xc0cafb0d03007836 */ /* 0x000fca0000000000 */
[----:B------:R-:W-:Y:S02]  /*0260*/  LOP3.LUT R2, R0, 0xff800000, RZ, 0xc0, !PT ;  /* 0xff80000000027812 */ /* 0x000fe400078ec0ff */
[----:B------:R-:W-:Y:S02]  /*0270*/  FSEL R0, RZ, -24, P0 ;  /* 0xc1c00000ff007808 */ /* 0x000fe40000000000 */
[----:B------:R-:W-:Y:S01]  /*0280*/  FSETP.NEU.AND P0, PT, |R10|, +INF , PT ;  /* 0x7f8000000a00780b */ /* 0x000fe20003f0d200 */
[----:B------:R-:W-:-:S03]  /*0290*/  IMAD.IADD R3, R3, 0x1, -R2 ;  /* 0x0000000103037824 */ /* 0x000fc600078e0a02 */
[C---:B------:R-:W-:Y:S01]  /*02a0*/  FSETP.EQ.OR P0, PT, R10.reuse, RZ, !P0 ;  /* 0x000000ff0a00720b */ /* 0x040fe20004702400 */
[C---:B------:R-:W-:Y:S01]  /*02b0*/  FADD R6, R3.reuse, 1 ;  /* 0x3f80000003067421 */ /* 0x040fe20000000000 */
[----:B------:R-:W-:Y:S01]  /*02c0*/  FADD R4, R3, -1 ;  /* 0xbf80000003047421 */ /* 0x000fe20000000000 */
[----:B------:R-:W-:Y:S01]  /*02d0*/  I2FP.F32.S32 R3, R2 ;  /* 0x0000000200037245 */ /* 0x000fe20000201400 */
[----:B------:R-:W-:Y:S02]  /*02e0*/  FADD R10, R10, R10 ;  /* 0x0000000a0a0a7221 */ /* 0x000fe40000000000 */
[----:B------:R-:W-:Y:S01]  /*02f0*/  FADD R7, R4, R4 ;  /* 0x0000000404077221 */ /* 0x000fe20000000000 */
[----:B------:R-:W0:Y:S01]  /*0300*/  MUFU.RCP R6, R6 ;  /* 0x0000000600067308 */ /* 0x000e220000001000 */
[----:B------:R-:W-:Y:S02]  /*0310*/  FFMA R0, R3, 1.1920928955078125e-07, R0 ;  /* 0x3400000003007823 */ /* 0x000fe40000000000 */
[----:B0-----:R-:W-:-:S04]  /*0320*/  FMUL R7, R6, R7 ;  /* 0x0000000706077220 */ /* 0x001fc80000400000 */
[----:B------:R-:W-:Y:S01]  /*0330*/  FADD R3, R4, -R7 ;  /* 0x8000000704037221 */ /* 0x000fe20000000000 */
[C---:B------:R-:W-:Y:S01]  /*0340*/  FMUL R2, R7.reuse, R7 ;  /* 0x0000000707027220 */ /* 0x040fe20000400000 */
        /* <DEDUP_REMOVED lines=10> */
[----:B------:R-:W-:Y:S01]  /*03f0*/  FMUL R2, R2, R9 ;  /* 0x0000000902027220 */ /* 0x000fe20000400000 */
[----:B------:R-:W-:Y:S02]  /*0400*/  I2FP.F32.U32 R9, UR6 ;  /* 0x0000000600097c45 */ /* 0x000fe40008201000 */
[----:B------:R-:W-:Y:S01]  /*0410*/  FFMA R0, R7, 1.9251366722983220825e-08, R0 ;  /* 0x32a55e3407007823 */ /* 0x000fe20000000000 */
[----:B------:R-:W-:-:S04]  /*0420*/  FMUL R4, R2, 3 ;  /* 0x4040000002047820 */ /* 0x000fc80000400000 */
[----:B------:R-:W-:-:S04]  /*0430*/  FFMA R0, R3, R4, R0 ;  /* 0x0000000403007223 */ /* 0x000fc80000000000 */
[----:B------:R-:W-:-:S04]  /*0440*/  FFMA R0, R7, R2, R0 ;  /* 0x0000000207007223 */ /* 0x000fc80000000000 */
[----:B------:R-:W-:-:S04]  /*0450*/  FADD R6, R13, R0 ;  /* 0x000000000d067221 */ /* 0x000fc80000000000 */
[----:B------:R-:W-:-:S04]  /*0460*/  FADD R7, -R13, R6 ;  /* 0x000000060d077221 */ /* 0x000fc80000000100 */
[----:B---3--:R-:W-:-:S07]  /*0470*/  FADD R7, R0, -R7 ;  /* 0x8000000700077221 */ /* 0x008fce0000000000 */
.L_x_397:
[----:B0-----:R-:W0:Y:S01]  /*0480*/  LDC R3, c[0x0][0x3c0] ;  /* 0x0000f000ff037b82 */ /* 0x001e220000000800 */
[----:B------:R-:W1:Y:S01]  /*0490*/  LDCU UR4, c[0x0][0x3ac] ;  /* 0x00007580ff0477ac */ /* 0x000e620008000800 */
[----:B------:R-:W-:Y:S01]  /*04a0*/  BSSY.RECONVERGENT B1, `(.L_x_379) ;  /* 0x000014d000017945 */ /* 0x000fe20003800200 */
[----:B------:R-:W2:Y:S01]  /*04b0*/  LDCU UR5, c[0x0][0x3b0] ;  /* 0x00007600ff0577ac */ /* 0x000ea20008000800 */
[----:B-1----:R-:W1:Y:S01]  /*04c0*/  I2F.U32.RP R4, UR4 ;  /* 0x0000000400047d06 */ /* 0x002e620008209000 */
[----:B0-----:R-:W-:-:S07]  /*04d0*/  ISETP.NE.U32.AND P3, PT, R3, RZ, PT ;  /* 0x000000ff0300720c */ /* 0x001fce0003f65070 */
[----:B------:R-:W0:Y:S08]  /*04e0*/  I2F.U32.RP R2, R3 ;  /* 0x0000000300027306 */ /* 0x000e300000209000 */
[----:B-1----:R-:W-:Y:S08]  /*04f0*/  MUFU.RCP R4, R4 ;  /* 0x0000000400047308 */ /* 0x002ff00000001000 */
[----:B0-----:R-:W0:Y:S02]  /*0500*/  MUFU.RCP R2, R2 ;  /* 0x0000000200027308 */ /* 0x001e240000001000 */
[----:B0-----:R-:W-:-:S06]  /*0510*/  IADD3 R12, PT, PT, R2, 0xffffffe, RZ ;  /* 0x0ffffffe020c7810 */ /* 0x001fcc0007ffe0ff */
[----:B------:R0:W1:Y:S02]  /*0520*/  F2I.FTZ.U32.TRUNC.NTZ R13, R12 ;  /* 0x0000000c000d7305 */ /* 0x000064000021f000 */
[----:B0-----:R-:W-:Y:S02]  /*0530*/  IMAD.MOV.U32 R12, RZ, RZ, RZ ;  /* 0x000000ffff0c7224 */ /* 0x001fe400078e00ff */
[----:B-1----:R-:W-:-:S04]  /*0540*/  IMAD.MOV R0, RZ, RZ, -R13 ;  /* 0x000000ffff007224 */ /* 0x002fc800078e0a0d */
[----:B------:R-:W-:-:S04]  /*0550*/  IMAD R15, R0, R3, RZ ;  /* 0x00000003000f7224 */ /* 0x000fc800078e02ff */
[----:B------:R-:W-:-:S04]  /*0560*/  IMAD.HI.U32 R13, R13, R15, R12 ;  /* 0x0000000f0d0d7227 */ /* 0x000fc800078e000c */
[----:B------:R-:W-:Y:S02]  /*0570*/  VIADD R12, R4, 0xffffffe ;  /* 0x0ffffffe040c7836 */ /* 0x000fe40000000000 */
[----:B------:R-:W-:Y:S02]  /*0580*/  IMAD.HI.U32 R0, R13, R8, RZ ;  /* 0x000000080d007227 */ /* 0x000fe400078e00ff */
[----:B------:R0:W1:Y:S02]  /*0590*/  F2I.FTZ.U32.TRUNC.NTZ R13, R12 ;  /* 0x0000000c000d7305 */ /* 0x000064000021f000 */
[----:B------:R-:W-:-:S04]  /*05a0*/  IMAD.MOV R2, RZ, RZ, -R0 ;  /* 0x000000ffff027224 */ /* 0x000fc800078e0a00 */
[----:B------:R-:W-:Y:S02]  /*05b0*/  IMAD R2, R3, R2, R8 ;  /* 0x0000000203027224 */ /* 0x000fe400078e0208 */
[----:B0-----:R-:W-:-:S03]  /*05c0*/  HFMA2 R12, -RZ, RZ, 0, 0 ;  /* 0x00000000ff0c7431 */ /* 0x001fc600000001ff */
[----:B------:R-:W-:Y:S01]  /*05d0*/  ISETP.GE.U32.AND P1, PT, R2, R3, PT ;  /* 0x000000030200720c */ /* 0x000fe20003f26070 */
[----:B-1----:R-:W-:-:S04]  /*05e0*/  IMAD.MOV R15, RZ, RZ, -R13 ;  /* 0x000000ffff0f7224 */ /* 0x002fc800078e0a0d */
[----:B------:R-:W-:-:S04]  /*05f0*/  IMAD R15, R15, UR4, RZ ;  /* 0x000000040f0f7c24 */ /* 0x000fc8000f8e02ff */
[----:B------:R-:W-:-:S04]  /*0600*/  IMAD.HI.U32 R12, R13, R15, R12 ;  /* 0x0000000f0d0c7227 */ /* 0x000fc800078e000c */
[----:B------:R-:W-:Y:S01]  /*0610*/  @P1 IADD3 R2, PT, PT, R2, -R3, RZ ;  /* 0x8000000302021210 */ /* 0x000fe20007ffe0ff */
[----:B------:R-:W-:-:S03]  /*0620*/  @P1 VIADD R0, R0, 0x1 ;  /* 0x0000000100001836 */ /* 0x000fc60000000000 */
[----:B------:R-:W-:-:S13]  /*0630*/  ISETP.GE.U32.AND P2, PT, R2, R3, PT ;  /* 0x000000030200720c */ /* 0x000fda0003f46070 */
[----:B------:R-:W-:Y:S01]  /*0640*/  @P2 VIADD R0, R0, 0x1 ;  /* 0x0000000100002836 */ /* 0x000fe20000000000 */
[----:B------:R-:W-:Y:S02]  /*0650*/  @!P3 LOP3.LUT R0, RZ, R3, RZ, 0x33, !PT ;  /* 0x00000003ff00b212 */ /* 0x000fe400078e33ff */
[----:B------:R-:W-:-:S03]  /*0660*/  ISETP.NE.U32.AND P2, PT, RZ, UR4, PT ;  /* 0x00000004ff007c0c */ /* 0x000fc6000bf45070 */
[----:B------:R-:W-:-:S04]  /*0670*/  IMAD.MOV R2, RZ, RZ, -R0 ;  /* 0x000000ffff027224 */ /* 0x000fc800078e0a00 */
[--C-:B------:R-:W-:Y:S02]  /*0680*/  IMAD R21, R3, R2, R8.reuse ;  /* 0x0000000203157224 */ /* 0x100fe400078e0208 */
[----:B------:R-:W-:Y:S02]  /*0690*/  IMAD.IADD R8, R11, 0x1, R8 ;  /* 0x000000010b087824 */ /* 0x000fe400078e0208 */
[----:B------:R-:W-:-:S04]  /*06a0*/  IMAD.HI.U32 R12, R12, R21, RZ ;  /* 0x000000150c0c7227 */ /* 0x000fc800078e00ff */
[----:B------:R-:W-:-:S04]  /*06b0*/  IMAD.MOV R12, RZ, RZ, -R12 ;  /* 0x000000ffff0c7224 */ /* 0x000fc800078e0a0c */
[----:B------:R-:W-:-:S05]  /*06c0*/  IMAD R12, R12, UR4, R21 ;  /* 0x000000040c0c7c24 */ /* 0x000fca000f8e0215 */
[----:B------:R-:W-:-:S13]  /*06d0*/  ISETP.GE.U32.AND P1, PT, R12, UR4, PT ;  /* 0x000000040c007c0c */ /* 0x000fda000bf26070 */
[----:B------:R-:W-:-:S05]  /*06e0*/  @P1 VIADD R12, R12, -UR4 ;  /* 0x800000040c0c1c36 */ /* 0x000fca0008000000 */
[----:B------:R-:W-:-:S13]  /*06f0*/  ISETP.GE.U32.AND P1, PT, R12, UR4, PT ;  /* 0x000000040c007c0c */ /* 0x000fda000bf26070 */
[----:B------:R-:W-:Y:S01]  /*0700*/  @P1 VIADD R12, R12, -UR4 ;  /* 0x800000040c0c1c36 */ /* 0x000fe20008000000 */
[----:B------:R-:W-:Y:S02]  /*0710*/  @!P2 LOP3.LUT R12, RZ, UR4, RZ, 0x33, !PT ;  /* 0x00000004ff0cac12 */ /* 0x000fe4000f8e33ff */
[----:B------:R-:W-:Y:S02]  /*0720*/  ISETP.GE.U32.AND P2, PT, R8, R5, PT ;  /* 0x000000050800720c */ /* 0x000fe40003f46070 */
[----:B--2---:R-:W-:-:S13]  /*0730*/  ISETP.GE.U32.AND P1, PT, R12, UR5, PT ;  /* 0x000000050c007c0c */ /* 0x004fda000bf26070 */
[----:B------:R-:W-:Y:S05]  /*0740*/  @P1 BRA `(.L_x_380) ;  /* 0x0000001000881947 */ /* 0x000fea0003800000 */
[----:B------:R-:W0:Y:S01]  /*0750*/  LDCU UR4, c[0x0][0x3bc] ;  /* 0x00007780ff0477ac */ /* 0x000e220008000800 */
[----:B------:R-:W-:Y:S01]  /*0760*/  MOV R4, R0 ;  /* 0x0000000000047202 */ /* 0x000fe20000000f00 */
[----:B0-----:R-:W-:-:S09]  /*0770*/  UISETP.NE.AND UP1, UPT, UR4, URZ, UPT ;  /* 0x000000ff0400728c */ /* 0x001fd2000bf25270 */
[----:B------:R-:W-:Y:S05]  /*0780*/  BRA.U !UP1, `(.L_x_381) ;  /* 0x0000000109207547 */ /* 0x000fea000b800000 */
[----:B------:R-:W-:-:S04]  /*0790*/  LOP3.LUT R2, R12, 0x1, RZ, 0xc0, !PT ;  /* 0x000000010c027812 */ /* 0x000fc800078ec0ff */
[----:B------:R-:W-:-:S13]  /*07a0*/  ISETP.NE.U32.AND P1, PT, R2, 0x1, PT ;  /* 0x000000010200780c */ /* 0x000fda0003f25070 */
[----:B------:R-:W-:Y:S05]  /*07b0*/  @!P1 BRA `(.L_x_380) ;  /* 0x00000010006c9947 */ /* 0x000fea0003800000 */
[----:B------:R-:W-:-:S05]  /*07c0*/  VIADD R13, R12, 0x1 ;  /* 0x000000010c0d7836 */ /* 0x000fca0000000000 */
[----:B------:R-:W-:-:S13]  /*07d0*/  ISETP.GE.U32.AND P1, PT, R13, UR6, PT ;  /* 0x000000060d007c0c */ /* 0x000fda000bf26070 */
[----:B------:R-:W-:Y:S05]  /*07e0*/  @P1 BRA `(.L_x_380) ;  /* 0x0000001000601947 */ /* 0x000fea0003800000 */
[----:B------:R-:W-:Y:S01]  /*07f0*/  SHF.R.U32.HI R19, RZ, 0x1, R12 ;  /* 0x00000001ff137819 */ /* 0x000fe2000001160c */
[----:B------:R-:W-:Y:S06]  /*0800*/  BRA `(.L_x_382) ;  /* 0x0000000000147947 */ /* 0x000fec0003800000 */
.L_x_381:
[----:B------:R-:W-:-:S05]  /*0810*/  VIADD R13, R12, UR7 ;  /* 0x000000070c0d7c36 */ /* 0x000fca0008000000 */
[----:B------:R-:W-:-:S04]  /*0820*/  ISETP.GE.U32.AND P1, PT, R13, UR6, PT ;  /* 0x000000060d007c0c */ /* 0x000fc8000bf26070 */
[----:B------:R-:W-:-:S13]  /*0830*/  ISETP.GE.U32.OR P1, PT, R12, UR7, P1 ;  /* 0x000000070c007c0c */ /* 0x000fda0008f26470 */
[----:B------:R-:W-:Y:S05]  /*0840*/  @P1 BRA `(.L_x_380) ;  /* 0x0000001000481947 */ /* 0x000fea0003800000 */
[----:B------:R-:W-:-:S07]  /*0850*/  IMAD.MOV.U32 R19, RZ, RZ, R12 ;  /* 0x000000ffff137224 */ /* 0x000fce00078e000c */
.L_x_382:
[----:B------:R-:W0:Y:S02]  /*0860*/  LDCU.64 UR4, c[0x0][0x390] ;  /* 0x00007200ff0477ac */ /* 0x000e240008000a00 */
[----:B0-----:R-:W-:Y:S01]  /*0870*/  ISETP.NE.U32.AND P1, PT, RZ, UR4, PT ;  /* 0x00000004ff007c0c */ /* 0x001fe2000bf25070 */
[----:B------:R-:W0:Y:S03]  /*0880*/  LDCU UR4, c[0x0][0x3c4] ;  /* 0x00007880ff0477ac */ /* 0x000e260008000800 */
[----:B------:R-:W-:-:S13]  /*0890*/  ISETP.NE.AND.EX P1, PT, RZ, UR5, PT, P1 ;  /* 0x00000005ff007c0c */ /* 0x000fda000bf25310 */
[----:B------:R-:W1:Y:S02]  /*08a0*/  @P1 LDC.64 R14, c[0x0][0x390] ;  /* 0x0000e400ff0e1b82 */ /* 0x000e640000000a00 */
[----:B-1----:R-:W-:-:S05]  /*08b0*/  @P1 IMAD.WIDE.U32 R16, R4, 0x4, R14 ;  /* 0x0000000404101825 */ /* 0x002fca00078e000e */
[----:B------:R-:W0:Y:S01]  /*08c0*/  @P1 LDG.E R4, desc[UR8][R16.64] ;  /* 0x0000000810041981 */ /* 0x000e22000c1e1900 */
[----:B------:R-:W-:Y:S01]  /*08d0*/  IMAD R14, R0, R3, -R12 ;  /* 0x00000003000e7224 */ /* 0x000fe200078e0a0c */
[----:B------:R-:W-:Y:S04]  /*08e0*/  BSSY.RECONVERGENT B0, `(.L_x_383) ;  /* 0x00000f0000007945 */ /* 0x000fe80003800200 */
[----:B------:R-:W-:Y:S02]  /*08f0*/  IADD3 R14, PT, PT, R21, R14, RZ ;  /* 0x0000000e150e7210 */ /* 0x000fe40007ffe0ff */
[----:B0-----:R-:W-:-:S04]  /*0900*/  ISETP.GE.U32.AND P1, PT, R4, UR4, PT ;  /* 0x0000000404007c0c */ /* 0x001fc8000bf26070 */
[----:B------:R-:W-:-:S04]  /*0910*/  ISETP.GT.AND P1, PT, R4, -0x1, !P1 ;  /* 0xffffffff0400780c */ /* 0x000fc80004f24270 */
[----:B------:R-:W-:-:S13]  /*0920*/  PLOP3.LUT P1, PT, P1, PT, UP0, 0x80, 0x8 ;  /* 0x000000000008781c */ /* 0x000fda0000f2f008 */
[----:B------:R-:W-:Y:S05]  /*0930*/  @!P1 BRA `(.L_x_384) ;  /* 0x0000000000209947 */ /* 0x000fea0003800000 */
[----:B------:R-:W0:Y:S01]  /*0940*/  LDC.64 R16, c[0x0][0x398] ;  /* 0x0000e600ff107b82 */ /* 0x000e220000000a00 */
[----:B------:R-:W-:-:S07]  /*0950*/  IMAD R15, R4, UR7, R19 ;  /* 0x00000007040f7c24 */ /* 0x000fce000f8e0213 */
[----:B------:R-:W1:Y:S01]  /*0960*/  LDC.64 R2, c[0x0][0x3a0] ;  /* 0x0000e800ff027b82 */ /* 0x000e620000000a00 */
[----:B0-----:R-:W-:-:S05]  /*0970*/  IMAD.WIDE.U32 R16, R15, 0x4, R16 ;  /* 0x000000040f107825 */ /* 0x001fca00078e0010 */
[----:B------:R0:W5:Y:S01]  /*0980*/  LDG.E R20, desc[UR8][R16.64] ;  /* 0x0000000810147981 */ /* 0x000162000c1e1900 */
[----:B-1----:R-:W-:-:S05]  /*0990*/  IMAD.WIDE.U32 R2, R15, 0x4, R2 ;  /* 0x000000040f027825 */ /* 0x002fca00078e0002 */
[----:B------:R0:W5:Y:S01]  /*09a0*/  LDG.E R0, desc[UR8][R2.64] ;  /* 0x0000000802007981 */ /* 0x000162000c1e1900 */
[----:B------:R-:W-:Y:S05]  /*09b0*/  BRA `(.L_x_385) ;  /* 0x0000000c00887947 */ /* 0x000fea0003800000 */
.L_x_384:
[----:B------:R-:W0:Y:S01]  /*09c0*/  MUFU.RCP R2, R9 ;  /* 0x0000000900027308 */ /* 0x000e220000001000 */
[----:B------:R-:W-:Y:S01]  /*09d0*/  I2FP.F32.U32 R0, R19 ;  /* 0x0000001300007245 */ /* 0x000fe20000201000 */
[----:B------:R-:W-:Y:S01]  /*09e0*/  BSSY.RECONVERGENT B2, `(.L_x_386) ;  /* 0x000000d000027945 */ /* 0x000fe20003800200 */
[----:B------:R-:W-:-:S03]  /*09f0*/  I2FP.F32.S32 R4, R4 ;  /* 0x0000000400047245 */ /* 0x000fc60000201400 */
[----:B------:R-:W-:-:S04]  /*0a00*/  FMUL R0, R0, -2 ;  /* 0xc000000000007820 */ /* 0x000fc80000400000 */
        /* <DEDUP_REMOVED lines=8> */
[----:B------:R-:W-:Y:S05]  /*0a90*/  CALL.REL.NOINC `($__internal_4_$__cuda_sm3x_div_rn_noftz_f32_slowpath) ;  /* 0x0000000c00c07944 */ /* 0x000fea0003c00000 */
[----:B------:R-:W-:-:S07]  /*0aa0*/  IMAD.MOV.U32 R3, RZ, RZ, R0 ;  /* 0x000000ffff037224 */ /* 0x000fce00078e0000 */
.L_x_387:
[----:B------:R-:W-:Y:S05]  /*0ab0*/  BSYNC.RECONVERGENT B2 ;  /* 0x0000000000027941 */ /* 0x000fea0003800200 */
.L_x_386:
[CC--:B------:R-:W-:Y:S01]  /*0ac0*/  FMUL R15, R6.reuse, R3.reuse ;  /* 0x00000003060f7220 */ /* 0x0c0fe20000400000 */
[----:B------:R-:W-:Y:S01]  /*0ad0*/  IMAD.MOV.U32 R16, RZ, RZ, 0x391fcb8e ;  /* 0x391fcb8eff107424 */ /* 0x000fe200078e00ff */
        /* <DEDUP_REMOVED lines=9> */
[C---:B------:R-:W-:Y:S01]  /*0b70*/  FMUL R2, R3.reuse, 0.5 ;  /* 0x3f00000003027820 */ /* 0x040fe20000400000 */
[----:B-1----:R-:W-:Y:S02]  /*0b80*/  IMAD.MOV.U32 R15, RZ, RZ, 0x3f800000 ;  /* 0x3f800000ff0f7424 */ /* 0x002fe400078e00ff */
        /* <DEDUP_REMOVED lines=12> */
[----:B------:R-:W-:Y:S01]  /*0c50*/  VIADD R17, R19, 0x7f000000 ;  /* 0x7f00000013117836 */ /* 0x000fe20000000000 */
[----:B------:R-:W-:-:S03]  /*0c60*/  LEA R19, R18, -R19, 0x17 ;  /* 0x8000001312137211 */ /* 0x000fc600078eb8ff */
[----:B------:R-:W-:-:S04]  /*0c70*/  FMUL R16, R16, R17 ;  /* 0x0000001110107220 */ /* 0x000fc80000400000 */
[----:B------:R-:W-:Y:S01]  /*0c80*/  FMUL R16, R16, R19 ;  /* 0x0000001310107220 */ /* 0x000fe20000400000 */
[----:B-1----:R-:W-:Y:S02]  /*0c90*/  FSETP.EQ.OR P1, PT, R0, 1, !P1 ;  /* 0x3f8000000000780b */ /* 0x002fe40004f22400 */
[----:B------:R-:W-:-:S11]  /*0ca0*/  @P3 FSEL R16, RZ, +INF , !P4 ;  /* 0x7f800000ff103808 */ /* 0x000fd60006000000 */
[----:B------:R-:W-:Y:S05]  /*0cb0*/  @P1 BRA `(.L_x_389) ;  /* 0x0000000000541947 */ /* 0x000fea0003800000 */
[----:B------:R-:W-:-:S04]  /*0cc0*/  FSETP.NAN.AND P1, PT, |R3|, |R3|, PT ;  /* 0x400000030300720b */ /* 0x000fc80003f28200 */
[----:B------:R-:W-:-:S13]  /*0cd0*/  FSETP.NUM.AND P1, PT, |R0|, |R0|, !P1 ;  /* 0x400000000000720b */ /* 0x000fda0004f27200 */
[----:B------:R-:W-:Y:S01]  /*0ce0*/  @!P1 FADD R15, R3, R0 ;  /* 0x00000000030f9221 */ /* 0x000fe20000000000 */
[----:B------:R-:W-:Y:S06]  /*0cf0*/  @!P1 BRA `(.L_x_389) ;  /* 0x0000000000449947 */ /* 0x000fec0003800000 */
[----:B------:R-:W-:Y:S01]  /*0d00*/  FADD R2, -R2, R3 ;  /* 0x0000000302027221 */ /* 0x000fe20000000100 */
[----:B------:R-:W-:Y:S06]  /*0d10*/  @!P0 BRA `(.L_x_390) ;  /* 0x0000000000188947 */ /* 0x000fec0003800000 */
[----:B------:R-:W-:Y:S02]  /*0d20*/  FSETP.NEU.AND P1, PT, |R2|, 1, PT ;  /* 0x3f8000000200780b */ /* 0x000fe40003f2d200 */
[----:B------:R-:W-:Y:S02]  /*0d30*/  FSETP.GEU.AND P3, PT, R3, RZ, PT ;  /* 0x000000ff0300720b */ /* 0x000fe40003f6e000 */
[----:B------:R-:W-:-:S04]  /*0d40*/  LOP3.LUT R15, R10, 0x7f800000, RZ, 0x3c, !PT ;  /* 0x7f8000000a0f7812 */ /* 0x000fc800078e3cff */
[----:B------:R-:W-:-:S05]  /*0d50*/  SEL R15, R15, R10, !P3 ;  /* 0x0000000a0f0f7207 */ /* 0x000fca0005800000 */
[----:B------:R-:W-:Y:S01]  /*0d60*/  @P1 LOP3.LUT R15, R15, 0x7fffffff, RZ, 0xc0, !PT ;  /* 0x7fffffff0f0f1812 */ /* 0x000fe200078ec0ff */
[----:B------:R-:W-:Y:S06]  /*0d70*/  BRA `(.L_x_389) ;  /* 0x0000000000247947 */ /* 0x000fec0003800000 */
.L_x_390:
        /* <DEDUP_REMOVED lines=9> */
.L_x_389:
[----:B------:R-:W-:Y:S05]  /*0e10*/  BSYNC.RECONVERGENT B2 ;  /* 0x0000000000027941 */ /* 0x000fea0003800200 */
.L_x_388:
[----:B------:R-:W0:Y:S01]  /*0e20*/  LDCU UR4, c[0x0][0x3b8] ;  /* 0x00007700ff0477ac */ /* 0x000e220008000800 */
[----:B------:R-:W-:Y:S01]  /*0e30*/  BSSY.RECONVERGENT B2, `(.L_x_391) ;  /* 0x0000044000027945 */ /* 0x000fe20003800200 */
[----:B0-----:R-:W-:-:S04]  /*0e40*/  FMUL R4, R4, UR4 ;  /* 0x0000000404047c20 */ /* 0x001fc80008400000 */
[----:B------:R-:W-:-:S04]  /*0e50*/  FMUL R15, R4, R15 ;  /* 0x0000000f040f7220 */ /* 0x000fc80000400000 */
[C---:B------:R-:W-:Y:S01]  /*0e60*/  FMUL R0, R15.reuse, 0.63661974668502807617 ;  /* 0x3f22f9830f007820 */ /* 0x040fe20000400000 */
[----:B------:R-:W-:-:S05]  /*0e70*/  FSETP.GE.AND P1, PT, |R15|, 105615, PT ;  /* 0x47ce47800f00780b */ /* 0x000fca0003f26200 */
[----:B------:R-:W0:Y:S02]  /*0e80*/  F2I.NTZ R0, R0 ;  /* 0x0000000000007305 */ /* 0x000e240000203100 */
[----:B0-----:R-:W-:Y:S01]  /*0e90*/  I2FP.F32.S32 R18, R0 ;  /* 0x0000000000127245 */ /* 0x001fe20000201400 */
[----:B------:R-:W-:-:S04]  /*0ea0*/  IMAD.MOV.U32 R19, RZ, RZ, R0 ;  /* 0x000000ffff137224 */ /* 0x000fc800078e0000 */
[----:B------:R-:W-:-:S04]  /*0eb0*/  FFMA R3, R18, -1.5707962512969970703, R15 ;  /* 0xbfc90fda12037823 */ /* 0x000fc8000000000f */
[----:B------:R-:W-:-:S04]  /*0ec0*/  FFMA R3, R18, -7.5497894158615963534e-08, R3 ;  /* 0xb3a2216812037823 */ /* 0x000fc80000000003 */
[----:B------:R-:W-:-:S04]  /*0ed0*/  FFMA R18, R18, -5.3903029534742383927e-15, R3 ;  /* 0xa7c234c512127823 */ /* 0x000fc80000000003 */
[----:B------:R-:W-:Y:S01]  /*0ee0*/  IMAD.MOV.U32 R2, RZ, RZ, R18 ;  /* 0x000000ffff027224 */ /* 0x000fe200078e0012 */
[----:B------:R-:W-:Y:S06]  /*0ef0*/  @!P1 BRA `(.L_x_392) ;  /* 0x0000000000dc9947 */ /* 0x000fec0003800000 */
[----:B------:R-:W-:-:S13]  /*0f00*/  FSETP.NEU.AND P3, PT, |R15|, +INF , PT ;  /* 0x7f8000000f00780b */ /* 0x000fda0003f6d200 */
[----:B------:R-:W-:Y:S01]  /*0f10*/  @!P3 FMUL R2, RZ, R15 ;  /* 0x0000000fff02b220 */ /* 0x000fe20000400000 */
[----:B------:R-:W-:Y:S01]  /*0f20*/  @!P3 MOV R0, RZ ;  /* 0x000000ff0000b202 */ /* 0x000fe20000000f00 */
[----:B------:R-:W-:Y:S06]  /*0f30*/  @!P3 BRA `(.L_x_392) ;  /* 0x0000000000ccb947 */ /* 0x000fec0003800000 */
[----:B------:R-:W-:Y:S01]  /*0f40*/  IMAD.SHL.U32 R2, R15, 0x100, RZ ;  /* 0x000001000f027824 */ /* 0x000fe200078e00ff */
[----:B------:R-:W0:Y:S01]  /*0f50*/  LDCU.64 UR10, c[0x4][URZ] ;  /* 0x01000000ff0a77ac */ /* 0x000e220008000a00 */
[----:B------:R-:W-:Y:S02]  /*0f60*/  IMAD.MOV.U32 R20, RZ, RZ, RZ ;  /* 0x000000ffff147224 */ /* 0x000fe400078e00ff */
[----:B------:R-:W-:Y:S01]  /*0f70*/  IMAD.MOV.U32 R0, RZ, RZ, R1 ;  /* 0x000000ffff007224 */ /* 0x000fe200078e0001 */
[----:B------:R-:W-:Y:S01]  /*0f80*/  LOP3.LUT R23, R2, 0x80000000, RZ, 0xfc, !PT ;  /* 0x8000000002177812 */ /* 0x000fe200078efcff */
[----:B------:R-:W-:Y:S01]  /*0f90*/  UMOV UR5, URZ ;  /* 0x000000ff00057c82 */ /* 0x000fe20008000000 */
[----:B------:R-:W-:-:S05]  /*0fa0*/  UMOV UR4, URZ ;  /* 0x000000ff00047c82 */ /* 0x000fca0008000000 */
.L_x_393:
[----:B0-----:R-:W-:Y:S01]  /*0fb0*/  MOV R2, UR10 ;  /* 0x0000000a00027c02 */ /* 0x001fe20008000f00 */
[----:B------:R-:W-:-:S05]  /*0fc0*/  IMAD.U32 R3, RZ, RZ, UR11 ;  /* 0x0000000bff037e24 */ /* 0x000fca000f8e00ff */
[----:B------:R-:W2:Y:S01]  /*0fd0*/  LDG.E.CONSTANT R2, desc[UR8][R2.64] ;  /* 0x0000000802027981 */ /* 0x000ea2000c1e9900 */
[----:B------:R-:W-:Y:S02]  /*0fe0*/  UIADD3 UR10, UP1, UPT, UR10, 0x4, URZ ;  /* 0x000000040a0a7890 */ /* 0x000fe4000ff3e0ff */
[----:B------:R-:W-:Y:S02]  /*0ff0*/  UIADD3 UR4, UPT, UPT, UR4, 0x1, URZ ;  /* 0x0000000104047890 */ /* 0x000fe4000fffe0ff */
[----:B------:R-:W-:Y:S02]  /*1000*/  UIADD3.X UR11, UPT, UPT, URZ, UR11, URZ, UP1, !UPT ;  /* 0x0000000bff0b7290 */ /* 0x000fe40008ffe4ff */
[----:B------:R-:W-:Y:S01]  /*1010*/  UISETP.NE.AND UP1, UPT, UR4, 0x6, UPT ;  /* 0x000000060400788c */ /* 0x000fe2000bf25270 */
[----:B--2---:R-:W-:-:S03]  /*1020*/  IMAD.WIDE.U32 R16, R2, R23, RZ ;  /* 0x0000001702107225 */ /* 0x004fc600078e00ff */
[----:B------:R-:W-:-:S04]  /*1030*/  IADD3 R21, P3, PT, R16, R20, RZ ;  /* 0x0000001410157210 */ /* 0x000fc80007f7e0ff */
[----:B------:R-:W-:Y:S01]  /*1040*/  IADD3.X R20, PT, PT, R17, UR5, RZ, P3, !PT ;  /* 0x0000000511147c10 */ /* 0x000fe20009ffe4ff */
[----:B------:R0:W-:Y:S02]  /*1050*/  STL [R0], R21 ;  /* 0x0000001500007387 */ /* 0x0001e40000100800 */
[----:B0-----:R-:W-:Y:S01]  /*1060*/  VIADD R0, R0, 0x4 ;  /* 0x0000000400007836 */ /* 0x001fe20000000000 */
[----:B------:R-:W-:Y:S06]  /*1070*/  BRA.U UP1, `(.L_x_393) ;  /* 0xfffffffd01cc7547 */ /* 0x000fec000b83ffff */
[----:B------:R-:W-:Y:S01]  /*1080*/  SHF.R.U32.HI R4, RZ, 0x17, R15 ;  /* 0x00000017ff047819 */ /* 0x000fe2000001160f */
[----:B------:R0:W-:Y:S03]  /*1090*/  STL [R1+0x18], R20 ;  /* 0x0000181401007387 */ /* 0x0001e60000100800 */
[C---:B------:R-:W-:Y:S02]  /*10a0*/  LOP3.LUT R0, R4.reuse, 0xe0, RZ, 0xc0, !PT ;  /* 0x000000e004007812 */ /* 0x040fe400078ec0ff */
[----:B------:R-:W-:-:S03]  /*10b0*/  LOP3.LUT P3, RZ, R4, 0x1f, RZ, 0xc0, !PT ;  /* 0x0000001f04ff7812 */ /* 0x000fc6000786c0ff */
[----:B------:R-:W-:-:S05]  /*10c0*/  VIADD R0, R0, 0xffffff80 ;  /* 0xffffff8000007836 */ /* 0x000fca0000000000 */
        /* <DEDUP_REMOVED lines=17> */
[C---:B------:R-:W-:Y:S02]  /*11e0*/  LEA.HI R0, R4.reuse, R21, RZ, 0x1 ;  /* 0x0000001504007211 */ /* 0x040fe400078f08ff */
[----:B0-----:R-:W-:Y:S02]  /*11f0*/  LOP3.LUT R20, R4, R15, RZ, 0x3c, !PT ;  /* 0x0000000f04147212 */ /* 0x001fe400078e3cff */
[----:B------:R-:W0:Y:S01]  /*1200*/  I2F.F64.S64 R2, R2 ;  /* 0x0000000200027312 */ /* 0x000e220000301c00 */
[----:B------:R-:W-:Y:S01]  /*1210*/  IMAD.MOV R4, RZ, RZ, -R0 ;  /* 0x000000ffff047224 */ /* 0x000fe200078e0a00 */
[----:B------:R-:W-:-:S03]  /*1220*/  ISETP.GE.AND P4, PT, R20, RZ, PT ;  /* 0x000000ff1400720c */ /* 0x000fc60003f86270 */
[----:B------:R-:W-:Y:S01]  /*1230*/  @!P3 IMAD.MOV.U32 R0, RZ, RZ, R4 ;  /* 0x000000ffff00b224 */ /* 0x000fe200078e0004 */
[----:B0-----:R-:W-:-:S10]  /*1240*/  DMUL R16, R2, UR4 ;  /* 0x0000000402107c28 */ /* 0x001fd40008000000 */
[----:B------:R-:W0:Y:S02]  /*1250*/  F2F.F32.F64 R16, R16 ;  /* 0x0000001000107310 */ /* 0x000e240000301000 */
[----:B0-----:R-:W-:-:S07]  /*1260*/  FSEL R2, -R16, R16, !P4 ;  /* 0x0000001010027208 */ /* 0x001fce0006000100 */
.L_x_392:
[----:B------:R-:W-:Y:S05]  /*1270*/  BSYNC.RECONVERGENT B2 ;  /* 0x0000000000027941 */ /* 0x000fea0003800200 */
.L_x_391:
[----:B------:R-:W-:Y:S02]  /*1280*/  IMAD.MOV.U32 R21, RZ, RZ, 0x37cbac00 ;  /* 0x37cbac00ff157424 */ /* 0x000fe400078e00ff */
[----:B------:R-:W-:Y:S01]  /*1290*/  FMUL R3, R2, R2 ;  /* 0x0000000202037220 */ /* 0x000fe20000400000 */
[----:B------:R-:W-:Y:S01]  /*12a0*/  LOP3.LUT R16, R0, 0x1, RZ, 0xc0, !PT ;  /* 0x0000000100107812 */ /* 0x000fe200078ec0ff */
[----:B------:R-:W-:Y:S01]  /*12b0*/  IMAD.MOV.U32 R23, RZ, RZ, 0x3e2aaaa8 ;  /* 0x3e2aaaa8ff177424 */ /* 0x000fe200078e00ff */
[----:B------:R-:W-:Y:S01]  /*12c0*/  MOV R22, 0x3c0885e4 ;  /* 0x3c0885e400167802 */ /* 0x000fe20000000f00 */
[----:B------:R-:W-:Y:S01]  /*12d0*/  FFMA R4, R3, R21, -0.0013887860113754868507 ;  /* 0xbab607ed03047423 */ /* 0x000fe20000000015 */
[----:B------:R-:W-:Y:S01]  /*12e0*/  ISETP.NE.U32.AND P3, PT, R16, 0x1, PT ;  /* 0x000000011000780c */ /* 0x000fe20003f65070 */
[----:B------:R-:W-:Y:S01]  /*12f0*/  VIADD R16, R0, 0x1 ;  /* 0x0000000100107836 */ /* 0x000fe20000000000 */
[----:B------:R-:W-:Y:S02]  /*1300*/  BSSY.RECONVERGENT B2, `(.L_x_394) ;  /* 0x000003f000027945 */ /* 0x000fe40003800200 */
[----:B------:R-:W-:-:S02]  /*1310*/  FSEL R4, R4, -0.00019574658654164522886, P3 ;  /* 0xb94d415304047808 */ /* 0x000fc40001800000 */
[----:B------:R-:W-:Y:S02]  /*1320*/  FSEL R0, R22, 0.041666727513074874878, !P3 ;  /* 0x3d2aaabb16007808 */ /* 0x000fe40005800000 */
[----:B------:R-:W-:Y:S02]  /*1330*/  LOP3.LUT P4, RZ, R16, 0x2, RZ, 0xc0, !PT ;  /* 0x0000000210ff7812 */ /* 0x000fe4000788c0ff */
[----:B------:R-:W-:Y:S01]  /*1340*/  FSEL R20, R2, 1, !P3 ;  /* 0x3f80000002147808 */ /* 0x000fe20005800000 */
[----:B------:R-:W-:Y:S01]  /*1350*/  FFMA R0, R3, R4, R0 ;  /* 0x0000000403007223 */ /* 0x000fe20000000000 */
[----:B------:R-:W-:-:S03]  /*1360*/  FSEL R25, -R23, -0.4999999701976776123, !P3 ;  /* 0xbeffffff17197808 */ /* 0x000fc60005800100 */
[C---:B------:R-:W-:Y:S02]  /*1370*/  FFMA R17, R3.reuse, R20, RZ ;  /* 0x0000001403117223 */ /* 0x040fe400000000ff */
[----:B------:R-:W-:-:S04]  /*1380*/  FFMA R0, R3, R0, R25 ;  /* 0x0000000003007223 */ /* 0x000fc80000000019 */
[----:B------:R-:W-:-:S04]  /*1390*/  FFMA R20, R17, R0, R20 ;  /* 0x0000000011147223 */ /* 0x000fc80000000014 */
[----:B------:R-:W-:Y:S01]  /*13a0*/  @P4 FADD R20, RZ, -R20 ;  /* 0x80000014ff144221 */ /* 0x000fe20000000000 */
[----:B------:R-:W-:Y:S06]  /*13b0*/  @!P1 BRA `(.L_x_395) ;  /* 0x0000000000cc9947 */ /* 0x000fec0003800000 */
[----:B------:R-:W-:-:S13]  /*13c0*/  FSETP.NEU.AND P1, PT, |R15|, +INF , PT ;  /* 0x7f8000000f00780b */ /* 0x000fda0003f2d200 */
[----:B------:R-:W-:Y:S01]  /*13d0*/  @!P1 FMUL R18, RZ, R15 ;  /* 0x0000000fff129220 */ /* 0x000fe20000400000 */
[----:B------:R-:W-:Y:S01]  /*13e0*/  @!P1 IMAD.MOV.U32 R19, RZ, RZ, RZ ;  /* 0x000000ffff139224 */ /* 0x000fe200078e00ff */
[----:B------:R-:W-:Y:S06]  /*13f0*/  @!P1 BRA `(.L_x_395) ;  /* 0x0000000000bc9947 */ /* 0x000fec0003800000 */
[----:B------:R-:W0:Y:S01]  /*1400*/  LDC.64 R2, c[0x4][RZ] ;  /* 0x01000000ff027b82 */ /* 0x000e220000000a00 */
[----:B------:R-:W-:Y:S01]  /*1410*/  SHF.L.U32 R16, R15, 0x8, RZ ;  /* 0x000000080f107819 */ /* 0x000fe200000006ff */
[----:B------:R-:W-:Y:S01]  /*1420*/  IMAD.MOV.U32 R0, RZ, RZ, RZ ;  /* 0x000000ffff007224 */ /* 0x000fe200078e00ff */
[----:B------:R-:W-:Y:S01]  /*1430*/  UMOV UR4, URZ ;  /* 0x000000ff00047c82 */ /* 0x000fe20008000000 */
[----:B------:R-:W-:Y:S01]  /*1440*/  IMAD.MOV.U32 R4, RZ, RZ, RZ ;  /* 0x000000ffff047224 */ /* 0x000fe200078e00ff */
[----:B------:R-:W-:-:S07]  /*1450*/  LOP3.LUT R27, R16, 0x80000000, RZ, 0xfc, !PT ;  /* 0x80000000101b7812 */ /* 0x000fce00078efcff */
.L_x_396:
[----:B0-----:R-:W-:-:S06]  /*1460*/  IMAD.WIDE.U32 R16, R4, 0x4, R2 ;  /* 0x0000000404107825 */ /* 0x001fcc00078e0002 */
[----:B------:R-:W2:Y:S01]  /*1470*/  LDG.E.CONSTANT R16, desc[UR8][R16.64] ;  /* 0x0000000810107981 */ /* 0x000ea2000c1e9900 */
[C---:B-1----:R-:W-:Y:S01]  /*1480*/  IMAD R24, R4.reuse, 0x4, R1 ;  /* 0x0000000404187824 */ /* 0x042fe200078e0201 */
[----:B------:R-:W-:-:S04]  /*1490*/  IADD3 R4, PT, PT, R4, 0x1, RZ ;  /* 0x0000000104047810 */ /* 0x000fc80007ffe0ff */
[----:B------:R-:W-:Y:S01]  /*14a0*/  ISETP.NE.AND P1, PT, R4, 0x6, PT ;  /* 0x000000060400780c */ /* 0x000fe20003f25270 */
[----:B--2---:R-:W-:-:S03]  /*14b0*/  IMAD.WIDE.U32 R18, R16, R27, RZ ;  /* 0x0000001b10127225 */ /* 0x004fc600078e00ff */
[----:B------:R-:W-:-:S04]  /*14c0*/  IADD3 R25, P3, PT, R18, R0, RZ ;  /* 0x0000000012197210 */ /* 0x000fc80007f7e0ff */
[----:B------:R-:W-:Y:S01]  /*14d0*/  IADD3.X R0, PT, PT, R19, UR4, RZ, P3, !PT ;  /* 0x0000000413007c10 */ /* 0x000fe20009ffe4ff */
[----:B------:R1:W-:Y:S04]  /*14e0*/  STL [R24], R25 ;  /* 0x0000001918007387 */ /* 0x0003e80000100800 */
[----:B------:R-:W-:Y:S05]  /*14f0*/  @P1 BRA `(.L_x_396) ;  /* 0xfffffffc00d81947 */ /* 0x000fea000383ffff */
        /* <DEDUP_REMOVED lines=15> */
[----:B---3--:R-:W-:Y:S02]  /*15f0*/  @P1 SHF.L.W.U32.HI R3, R2, R16, R3 ;  /* 0x0000001002031219 */ /* 0x008fe40000010e03 */
[--C-:B------:R-:W-:Y:S02]  /*1600*/  SHF.R.U32.HI R19, RZ, 0x1e, R4.reuse ;  /* 0x0000001eff137819 */ /* 0x100fe40000011604 */
[C---:B------:R-:W-:Y:S01]  /*1610*/  SHF.L.W.U32.HI R18, R3.reuse, 0x2, R4 ;  /* 0x0000000203127819 */ /* 0x040fe20000010e04 */
[----:B------:R-:W-:-:S03]  /*1620*/  IMAD.SHL.U32 R3, R3, 0x4, RZ ;  /* 0x0000000403037824 */ /* 0x000fc600078e00ff */
[----:B------:R-:W-:Y:S02]  /*1630*/  SHF.R.S32.HI R16, RZ, 0x1f, R18 ;  /* 0x0000001fff107819 */ /* 0x000fe40000011412 */
[----:B------:R-:W-:Y:S02]  /*1640*/  LEA.HI R19, R18, R19, RZ, 0x1 ;  /* 0x0000001312137211 */ /* 0x000fe400078f08ff */
[C---:B------:R-:W-:Y:S02]  /*1650*/  LOP3.LUT R2, R16.reuse, R3, RZ, 0x3c, !PT ;  /* 0x0000000310027212 */ /* 0x040fe400078e3cff */
[----:B------:R-:W-:Y:S01]  /*1660*/  LOP3.LUT R3, R16, R18, RZ, 0x3c, !PT ;  /* 0x0000001210037212 */ /* 0x000fe200078e3cff */
[----:B0-----:R-:W-:Y:S01]  /*1670*/  IMAD.MOV R0, RZ, RZ, -R19 ;  /* 0x000000ffff007224 */ /* 0x001fe200078e0a13 */
[----:B------:R-:W-:-:S04]  /*1680*/  LOP3.LUT R15, R18, R15, RZ, 0x3c, !PT ;  /* 0x0000000f120f7212 */ /* 0x000fc800078e3cff */
[----:B------:R-:W0:Y:S01]  /*1690*/  I2F.F64.S64 R2, R2 ;  /* 0x0000000200027312 */ /* 0x000e220000301c00 */
[----:B------:R-:W-:Y:S02]  /*16a0*/  ISETP.GE.AND P1, PT, R15, RZ, PT ;  /* 0x000000ff0f00720c */ /* 0x000fe40003f26270 */
[----:B------:R-:W-:Y:S01]  /*16b0*/  @!P3 MOV R19, R0 ;  /* 0x000000000013b202 */ /* 0x000fe20000000f00 */
[----:B0-----:R-:W-:-:S10]  /*16c0*/  DMUL R16, R2, UR4 ;  /* 0x0000000402107c28 */ /* 0x001fd40008000000 */
[----:B------:R-:W0:Y:S02]  /*16d0*/  F2F.F32.F64 R16, R16 ;  /* 0x0000001000107310 */ /* 0x000e240000301000 */
[----:B0-----:R-:W-:-:S07]  /*16e0*/  FSEL R18, -R16, R16, !P1 ;  /* 0x0000001010127208 */ /* 0x001fce0004800100 */
.L_x_395:
[----:B------:R-:W-:Y:S05]  /*16f0*/  BSYNC.RECONVERGENT B2 ;  /* 0x0000000000027941 */ /* 0x000fea0003800200 */
.L_x_394:
        /* <DEDUP_REMOVED lines=14> */
.L_x_385:
[----:B------:R-:W-:Y:S05]  /*17e0*/  BSYNC.RECONVERGENT B0 ;  /* 0x0000000000007941 */ /* 0x000fea0003800200 */
.L_x_383:
[----:B0-----:R-:W0:Y:S08]  /*17f0*/  LDC.64 R2, c[0x0][0x380] ;  /* 0x0000e000ff027b82 */ /* 0x001e300000000a00 */
[----:B------:R-:W2:Y:S01]  /*1800*/  LDC.64 R16, c[0x0][0x388] ;  /* 0x0000e200ff107b82 */ /* 0x000ea20000000a00 */
[----:B0-----:R-:W-:-:S04]  /*1810*/  IMAD.WIDE.U32 R2, R14, 0x4, R2 ;  /* 0x000000040e027825 */ /* 0x001fc800078e0002 */
[----:B--2---:R-:W-:-:S04]  /*1820*/  IMAD.WIDE.U32 R14, R14, 0x4, R16 ;  /* 0x000000040e0e7825 */ /* 0x004fc800078e0010 */
[----:B------:R-:W-:-:S04]  /*1830*/  IMAD.WIDE.U32 R16, R13, 0x4, R2 ;  /* 0x000000040d107825 */ /* 0x000fc800078e0002 */
[----:B------:R-:W-:Y:S01]  /*1840*/  IMAD.WIDE.U32 R18, R13, 0x4, R14 ;  /* 0x000000040d127825 */ /* 0x000fe200078e000e */
[----:B------:R-:W2:Y:S03]  /*1850*/  LDG.E R21, desc[UR8][R16.64] ;  /* 0x0000000810157981 */ /* 0x000ea6000c1e1900 */
[C---:B------:R-:W-:Y:S01]  /*1860*/  IMAD.WIDE.U32 R2, R12.reuse, 0x4, R2 ;  /* 0x000000040c027825 */ /* 0x040fe200078e0002 */
[----:B-1----:R-:W3:Y:S03]  /*1870*/  LDG.E R25, desc[UR8][R18.64] ;  /* 0x0000000812197981 */ /* 0x002ee6000c1e1900 */
[----:B------:R-:W-:Y:S02]  /*1880*/  IMAD.WIDE.U32 R12, R12, 0x4, R14 ;  /* 0x000000040c0c7825 */ /* 0x000fe400078e000e */
[----:B------:R-:W4:Y:S04]  /*1890*/  LDG.E R15, desc[UR8][R2.64] ;  /* 0x00000008020f7981 */ /* 0x000f28000c1e1900 */
[----:B------:R-:W4:Y:S01]  /*18a0*/  LDG.E R23, desc[UR8][R12.64] ;  /* 0x000000080c177981 */ /* 0x000f22000c1e1900 */
[C---:B--2--5:R-:W-:Y:S01]  /*18b0*/  FMUL R4, R21.reuse, R0 ;  /* 0x0000000015047220 */ /* 0x064fe20000400000 */
[----:B------:R-:W-:Y:S01]  /*18c0*/  FMUL R27, R21, R20 ;  /* 0x00000014151b7220 */ /* 0x000fe20000400000 */
[C---:B---3--:R-:W-:Y:S01]  /*18d0*/  FMUL R14, R25.reuse, R0 ;  /* 0x00000000190e7220 */ /* 0x048fe20000400000 */
[-C--:B------:R-:W-:Y:S01]  /*18e0*/  FMUL R25, R25, R20.reuse ;  /* 0x0000001419197220 */ /* 0x080fe20000400000 */
[C---:B----4-:R-:W-:Y:S01]  /*18f0*/  FFMA R21, R15.reuse, R20, -R4 ;  /* 0x000000140f157223 */ /* 0x050fe20000000804 */
[----:B------:R-:W-:Y:S01]  /*1900*/  FFMA R27, R15, R0, R27 ;  /* 0x000000000f1b7223 */ /* 0x000fe2000000001b */
[C---:B------:R-:W-:Y:S01]  /*1910*/  FFMA R15, R23.reuse, R20, -R14 ;  /* 0x00000014170f7223 */ /* 0x040fe2000000080e */
[----:B------:R-:W-:-:S02]  /*1920*/  FFMA R25, R23, R0, R25 ;  /* 0x0000000017197223 */ /* 0x000fc40000000019 */
[----:B------:R0:W-:Y:S04]  /*1930*/  STG.E desc[UR8][R2.64], R21 ;  /* 0x0000001502007986 */ /* 0x0001e8000c101908 */
[----:B------:R0:W-:Y:S04]  /*1940*/  STG.E desc[UR8][R16.64], R27 ;  /* 0x0000001b10007986 */ /* 0x0001e8000c101908 */
[----:B------:R0:W-:Y:S04]  /*1950*/  STG.E desc[UR8][R12.64], R15 ;  /* 0x0000000f0c007986 */ /* 0x0001e8000c101908 */
[----:B------:R0:W-:Y:S02]  /*1960*/  STG.E desc[UR8][R18.64], R25 ;  /* 0x0000001912007986 */ /* 0x0001e4000c101908 */
.L_x_380:
[----:B------:R-:W-:Y:S05]  /*1970*/  BSYNC.RECONVERGENT B1 ;  /* 0x0000000000017941 */ /* 0x000fea0003800200 */
.L_x_379:
[----:B------:R-:W-:Y:S05]  /*1980*/  @!P2 BRA `(.L_x_397) ;  /* 0xffffffe800bca947 */ /* 0x000fea000383ffff */
[----:B------:R-:W-:Y:S05]  /*1990*/  EXIT ;  /* 0x000000000000794d */ /* 0x000fea0003800000 */
        .weak           $__internal_4_$__cuda_sm3x_div_rn_noftz_f32_slowpath
        .type           $__internal_4_$__cuda_sm3x_div_rn_noftz_f32_slowpath,@function
        .size           $__internal_4_$__cuda_sm3x_div_rn_noftz_f32_slowpath,(.L_x_514 - $__internal_4_$__cuda_sm3x_div_rn_noftz_f32_slowpath)
$__internal_4_$__cuda_sm3x_div_rn_noftz_f32_slowpath:
[----:B------:R-:W-:Y:S01]  /*19a0*/  SHF.R.U32.HI R3, RZ, 0x17, R9 ;  /* 0x00000017ff037819 */ /* 0x000fe20000011609 */
[----:B------:R-:W-:Y:S01]  /*19b0*/  BSSY.RECONVERGENT B3, `(.L_x_398) ;  /* 0x0000064000037945 */ /* 0x000fe20003800200 */
[--C-:B------:R-:W-:Y:S01]  /*19c0*/  SHF.R.U32.HI R15, RZ, 0x17, R0.reuse ;  /* 0x00000017ff0f7819 */ /* 0x100fe20000011600 */
[----:B------:R-:W-:Y:S01]  /*19d0*/  IMAD.MOV.U32 R16, RZ, RZ, R0 ;  /* 0x000000ffff107224 */ /* 0x000fe200078e0000 */
[----:B------:R-:W-:Y:S02]  /*19e0*/  LOP3.LUT R3, R3, 0xff, RZ, 0xc0, !PT ;  /* 0x000000ff03037812 */ /* 0x000fe400078ec0ff */
[----:B------:R-:W-:Y:S02]  /*19f0*/  LOP3.LUT R18, R15, 0xff, RZ, 0xc0, !PT ;  /* 0x000000ff0f127812 */ /* 0x000fe400078ec0ff */
[----:B------:R-:W-:Y:S01]  /*1a00*/  MOV R17, R9 ;  /* 0x0000000900117202 */ /* 0x000fe20000000f00 */
[----:B------:R-:W-:Y:S02]  /*1a10*/  VIADD R19, R3, 0xffffffff ;  /* 0xffffffff03137836 */ /* 0x000fe40000000000 */
[----:B------:R-:W-:-:S03]  /*1a20*/  VIADD R20, R18, 0xffffffff ;  /* 0xffffffff12147836 */ /* 0x000fc60000000000 */
        /* <DEDUP_REMOVED lines=22> */
[----:B------:R-:W-:Y:S02]  /*1b90*/  @P1 IMAD.MOV.U32 R15, RZ, RZ, RZ ;  /* 0x000000ffff0f1224 */ /* 0x000fe400078e00ff */
[----:B------:R-:W-:Y:S01]  /*1ba0*/  @!P1 FFMA R16, R0, 1.84467440737095516160e+19, RZ ;  /* 0x5f80000000109823 */ /* 0x000fe200000000ff */
[----:B------:R-:W-:Y:S02]  /*1bb0*/  @!P1 IMAD.MOV.U32 R15, RZ, RZ, -0x40 ;  /* 0xffffffc0ff0f9424 */ /* 0x000fe400078e00ff */
[----:B------:R-:W-:-:S03]  /*1bc0*/  @!P3 FFMA R17, R9, 1.84467440737095516160e+19, RZ ;  /* 0x5f8000000911b823 */ /* 0x000fc600000000ff */
[----:B------:R-:W-:-:S07]  /*1bd0*/  @!P3 IADD3 R15, PT, PT, R15, 0x40, RZ ;  /* 0x000000400f0fb810 */ /* 0x000fce0007ffe0ff */
.L_x_399:
[----:B------:R-:W-:Y:S01]  /*1be0*/  LEA R0, R3, 0xc0800000, 0x17 ;  /* 0xc080000003007811 */ /* 0x000fe200078eb8ff */
[----:B------:R-:W-:Y:S01]  /*1bf0*/  VIADD R18, R18, 0xffffff81 ;  /* 0xffffff8112127836 */ /* 0x000fe20000000000 */
[----:B------:R-:W-:Y:S03]  /*1c00*/  BSSY.RECONVERGENT B4, `(.L_x_404) ;  /* 0x0000035000047945 */ /* 0x000fe60003800200 */
        /* <DEDUP_REMOVED lines=27> */
[C---:B------:R-:W-:Y:S01]  /*1dc0*/  VIADD R18, R19.reuse, 0x20 ;  /* 0x0000002013127836 */ /* 0x040fe20000000000 */
[C---:B------:R-:W-:Y:S02]  /*1dd0*/  ISETP.NE.AND P4, PT, R19.reuse, RZ, PT ;  /* 0x000000ff1300720c */ /* 0x040fe40003f85270 */
[----:B------:R-:W-:Y:S02]  /*1de0*/  ISETP.NE.AND P3, PT, R19, RZ, PT ;  /* 0x000000ff1300720c */ /* 0x000fe40003f65270 */
[----:B------:R-:W-:Y:S01]  /*1df0*/  LOP3.LUT R15, R3, 0x7fffff, RZ, 0xc0, !PT ;  /* 0x007fffff030f7812 */ /* 0x000fe200078ec0ff */
[CCC-:B------:R-:W-:Y:S01]  /*1e00*/  FFMA.RP R3, R17.reuse, R21.reuse, R16.reuse ;  /* 0x0000001511037223 */ /* 0x1c0fe20000008010 */
[----:B------:R-:W-:Y:S01]  /*1e10*/  FFMA.RM R16, R17, R21, R16 ;  /* 0x0000001511107223 */ /* 0x000fe20000004010 */
[----:B------:R-:W-:Y:S01]  /*1e20*/  IMAD.MOV R17, RZ, RZ, -R19 ;  /* 0x000000ffff117224 */ /* 0x000fe200078e0a13 */
[----:B------:R-:W-:-:S03]  /*1e30*/  LOP3.LUT R15, R15, 0x800000, RZ, 0xfc, !PT ;  /* 0x008000000f0f7812 */ /* 0x000fc600078efcff */
        /* <DEDUP_REMOVED lines=13> */
.L_x_406:
[----:B------:R-:W-:-:S04]  /*1f10*/  LOP3.LUT R0, R0, 0x80000000, RZ, 0xc0, !PT ;  /* 0x8000000000007812 */ /* 0x000fc800078ec0ff */
[----:B------:R-:W-:Y:S01]  /*1f20*/  LOP3.LUT R0, R0, 0x7f800000, RZ, 0xfc, !PT ;  /* 0x7f80000000007812 */ /* 0x000fe200078efcff */
[----:B------:R-:W-:Y:S06]  /*1f30*/  BRA `(.L_x_407) ;  /* 0x0000000000047947 */ /* 0x000fec0003800000 */
.L_x_405:
[----:B------:R-:W-:-:S07]  /*1f40*/  IMAD R0, R18, 0x800000, R0 ;  /* 0x0080000012007824 */ /* 0x000fce00078e0200 */
.L_x_407:
[----:B------:R-:W-:Y:S05]  /*1f50*/  BSYNC.RECONVERGENT B4 ;  /* 0x0000000000047941 */ /* 0x000fea0003800200 */
.L_x_404:
[----:B------:R-:W-:Y:S05]  /*1f60*/  BRA `(.L_x_408) ;  /* 0x0000000000207947 */ /* 0x000fea0003800000 */
.L_x_403:
[----:B------:R-:W-:-:S04]  /*1f70*/  LOP3.LUT R0, R17, 0x80000000, R16, 0x48, !PT ;  /* 0x8000000011007812 */ /* 0x000fc800078e4810 */
[----:B------:R-:W-:Y:S01]  /*1f80*/  LOP3.LUT R0, R0, 0x7f800000, RZ, 0xfc, !PT ;  /* 0x7f80000000007812 */ /* 0x000fe200078efcff */
[----:B------:R-:W-:Y:S06]  /*1f90*/  BRA `(.L_x_408) ;  /* 0x0000000000147947 */ /* 0x000fec0003800000 */
.L_x_402:
[----:B------:R-:W-:Y:S01]  /*1fa0*/  LOP3.LUT R0, R17, 0x80000000, R16, 0x48, !PT ;  /* 0x8000000011007812 */ /* 0x000fe200078e4810 */
[----:B------:R-:W-:Y:S06]  /*1fb0*/  BRA `(.L_x_408) ;  /* 0x00000000000c7947 */ /* 0x000fec0003800000 */
.L_x_401:
[----:B------:R-:W0:Y:S01]  /*1fc0*/  MUFU.RSQ R0, -QNAN ;  /* 0xffc0000000007908 */ /* 0x000e220000001400 */
[----:B------:R-:W-:Y:S05]  /*1fd0*/  BRA `(.L_x_408) ;  /* 0x0000000000047947 */ /* 0x000fea0003800000 */
.L_x_400:
[----:B------:R-:W-:-:S07]  /*1fe0*/  FADD.FTZ R0, R0, R9 ;  /* 0x0000000900007221 */ /* 0x000fce0000010000 */
.L_x_408:
[----:B------:R-:W-:Y:S05]  /*1ff0*/  BSYNC.RECONVERGENT B3 ;  /* 0x0000000000037941 */ /* 0x000fea0003800200 */
.L_x_398:
[----:B------:R-:W-:-:S04]  /*2000*/  IMAD.MOV.U32 R3, RZ, RZ, 0x0 ;  /* 0x00000000ff037424 */ /* 0x000fc800078e00ff */
[----:B0-----:R-:W-:Y:S05]  /*2010*/  RET.REL.NODEC R2 `(rope) ;  /* 0xffffffdc02f87950 */ /* 0x001fea0003c3ffff */
.L_x_409:
        /* <DEDUP_REMOVED lines=14> */
.L_x_514:


//--------------------- .text.fused_gate_up_silu  --------------------------
	.section	.text.fused_gate_up_silu,"ax",@progbits
	.align	128
        .global         fused_gate_up_silu
        .type           fused_gate_up_silu,@function
        .size           fused_gate_up_silu,(.L_x_515 - fused_gate_up_silu)
        .other          fused_gate_up_silu,@"STO_CUDA_ENTRY STV_DEFAULT"
fused_gate_up_silu:
.text.fused_gate_up_silu:
[----:B------:R-:W-:Y:S01]  /*0000*/  LDC R1, c[0x0][0x37c] ;  /* 0x0000df00ff017b82 */ /* 0x000fe20000000800 */
[----:B------:R-:W0:Y:S07]  /*0010*/  S2R R3, SR_TID.X ;  /* 0x0000000000037919 */ /* 0x000e2e0000002100 */
[----:B------:R-:W0:Y:S01]  /*0020*/  S2UR UR4, SR_CTAID.X ;  /* 0x00000000000479c3 */ /* 0x000e220000002500 */
[----:B------:R-:W1:Y:S07]  /*0030*/  LDCU UR5, c[0x0][0x398] ;  /* 0x00007300ff0577ac */ /* 0x000e6e0008000800 */
[----:B------:R-:W0:Y:S02]  /*0040*/  LDC R10, c[0x0][0x360] ;  /* 0x0000d800ff0a7b82 */ /* 0x000e240000000800 */
[----:B0-----:R-:W-:-:S05]  /*0050*/  IMAD R3, R10, UR4, R3 ;  /* 0x000000040a037c24 */ /* 0x001fca000f8e0203 */
[----:B-1----:R-:W-:-:S13]  /*0060*/  ISETP.GE.U32.AND P0, PT, R3, UR5, PT ;  /* 0x0000000503007c0c */ /* 0x002fda000bf06070 */
[----:B------:R-:W-:Y:S05]  /*0070*/  @P0 EXIT ;  /* 0x000000000000094d */ /* 0x000fea0003800000 */
[----:B------:R-:W0:Y:S01]  /*0080*/  LDC.64 R4, c[0x0][0x390] ;  /* 0x0000e400ff047b82 */ /* 0x000e220000000a00 */
[----:B------:R-:W1:Y:S01]  /*0090*/  LDCU UR4, c[0x0][0x370] ;  /* 0x00006e00ff0477ac */ /* 0x000e620008000800 */
[----:B------:R-:W2:Y:S06]  /*00a0*/  LDCU.64 UR6, c[0x0][0x358] ;  /* 0x00006b00ff0677ac */ /* 0x000eac0008000a00 */
[----:B------:R-:W3:Y:S01]  /*00b0*/  LDC.64 R6, c[0x0][0x380] ;  /* 0x0000e000ff067b82 */ /* 0x000ee20000000a00 */
[----:B------:R-:W4:Y:S07]  /*00c0*/  LDCU UR5, c[0x0][0x398] ;  /* 0x00007300ff0577ac */ /* 0x000f2e0008000800 */
[----:B------:R-:W0:Y:S01]  /*00d0*/  LDC.64 R8, c[0x0][0x388] ;  /* 0x0000e200ff087b82 */ /* 0x000e220000000a00 */
[----:B-1----:R-:W-:-:S07]  /*00e0*/  IMAD R10, R10, UR4, RZ ;  /* 0x000000040a0a7c24 */ /* 0x002fce000f8e02ff */
.L_x_413:
[----:B01----:R-:W-:-:S06]  /*00f0*/  IMAD.WIDE.U32 R12, R3, 0x4, R8 ;  /* 0x00000004030c7825 */ /* 0x003fcc00078e0008 */
[----:B--2---:R0:W2:Y:S01]  /*0100*/  LDG.E R12, desc[UR6][R12.64] ;  /* 0x000000060c0c7981 */ /* 0x0040a2000c1e1900 */
[----:B---3--:R-:W-:-:S05]  /*0110*/  IMAD.WIDE.U32 R14, R3, 0x4, R6 ;  /* 0x00000004030e7825 */ /* 0x008fca00078e0006 */
[----:B------:R1:W5:Y:S01]  /*0120*/  LDG.E R11, desc[UR6][R14.64] ;  /* 0x000000060e0b7981 */ /* 0x000362000c1e1900 */
[----:B------:R-:W-:Y:S02]  /*0130*/  HFMA2 R19, -RZ, RZ, 3.7421875, 0 ;  /* 0x437c0000ff137431 */ /* 0x000fe400000001ff */
[----:B------:R-:W-:Y:S01]  /*0140*/  IMAD.MOV.U32 R17, RZ, RZ, 0x3bbb989d ;  /* 0x3bbb989dff117424 */ /* 0x000fe200078e00ff */
[----:B------:R-:W-:Y:S01]  /*0150*/  BSSY.RECONVERGENT B0, `(.L_x_410) ;  /* 0x0000018000007945 */ /* 0x000fe20003800200 */
[----:B0-----:R-:W-:Y:S01]  /*0160*/  IMAD.MOV.U32 R13, RZ, RZ, R3 ;  /* 0x000000ffff0d7224 */ /* 0x001fe200078e0003 */
[----:B------:R-:W-:-:S04]  /*0170*/  IADD3 R3, PT, PT, R10, R3, RZ ;  /* 0x000000030a037210 */ /* 0x000fc80007ffe0ff */
[----:B----4-:R-:W-:Y:S01]  /*0180*/  ISETP.GE.U32.AND P3, PT, R3, UR5, PT ;  /* 0x0000000503007c0c */ /* 0x010fe2000bf66070 */
[----:B--2---:R-:W-:-:S04]  /*0190*/  FFMA.SAT R0, R12, -R17, 0.5 ;  /* 0x3f0000000c007423 */ /* 0x004fc80000002811 */
[----:B------:R-:W-:-:S04]  /*01a0*/  FFMA.RM R0, R0, R19, 12582913 ;  /* 0x4b40000100007423 */ /* 0x000fc80000004013 */
[C---:B------:R-:W-:Y:S01]  /*01b0*/  FADD R17, R0.reuse, -12583039 ;  /* 0xcb40007f00117421 */ /* 0x040fe20000000000 */
[----:B------:R-:W-:-:S03]  /*01c0*/  IMAD.SHL.U32 R0, R0, 0x800000, RZ ;  /* 0x0080000000007824 */ /* 0x000fc600078e00ff */
[----:B------:R-:W-:-:S04]  /*01d0*/  FFMA R17, R12, -1.4426950216293334961, -R17 ;  /* 0xbfb8aa3b0c117823 */ /* 0x000fc80000000811 */
[----:B------:R-:W-:-:S06]  /*01e0*/  FFMA R17, R12, -1.925963033500011079e-08, R17 ;  /* 0xb2a570600c117823 */ /* 0x000fcc0000000011 */
[----:B------:R-:W0:Y:S02]  /*01f0*/  MUFU.EX2 R17, R17 ;  /* 0x0000001100117308 */ /* 0x000e240000000800 */
[----:B0-----:R-:W-:-:S05]  /*0200*/  FFMA R16, R0, R17, 1 ;  /* 0x3f80000000107423 */ /* 0x001fca0000000011 */
[----:B------:R-:W-:-:S04]  /*0210*/  IADD3 R0, PT, PT, R16, 0x1800000, RZ ;  /* 0x0180000010007810 */ /* 0x000fc80007ffe0ff */
[----:B------:R-:W-:-:S04]  /*0220*/  LOP3.LUT R0, R0, 0x7f800000, RZ, 0xc0, !PT ;  /* 0x7f80000000007812 */ /* 0x000fc800078ec0ff */
[----:B------:R-:W-:-:S13]  /*0230*/  ISETP.GT.U32.AND P0, PT, R0, 0x1ffffff, PT ;  /* 0x01ffffff0000780c */ /* 0x000fda0003f04070 */
[----:B-1----:R-:W-:Y:S05]  /*0240*/  @P0 BRA `(.L_x_411) ;  /* 0x0000000000100947 */ /* 0x002fea0003800000 */
[----:B------:R-:W-:-:S07]  /*0250*/  MOV R14, 0x270 ;  /* 0x00000270000e7802 */ /* 0x000fce0000000f00 */
[----:B-----5:R-:W-:Y:S05]  /*0260*/  CALL.REL.NOINC `($__internal_5_$__cuda_sm20_rcp_rn_f32_slowpath) ;  /* 0x0000000000347944 */ /* 0x020fea0003c00000 */
[----:B------:R-:W-:Y:S01]  /*0270*/  IMAD.MOV.U32 R15, RZ, RZ, R0 ;  /* 0x000000ffff0f7224 */ /* 0x000fe200078e0000 */
[----:B------:R-:W-:Y:S06]  /*0280*/  BRA `(.L_x_412) ;  /* 0x0000000000107947 */ /* 0x000fec0003800000 */
.L_x_411:
[----:B------:R-:W0:Y:S02]  /*0290*/  MUFU.RCP R15, R16 ;  /* 0x00000010000f7308 */ /* 0x000e240000001000 */
[----:B0-----:R-:W-:-:S04]  /*02a0*/  FFMA R0, R16, R15, -1 ;  /* 0xbf80000010007423 */ /* 0x001fc8000000000f */
[----:B------:R-:W-:-:S04]  /*02b0*/  FADD.FTZ R0, -R0, -RZ ;  /* 0x800000ff00007221 */ /* 0x000fc80000010100 */
[----:B------:R-:W-:-:S07]  /*02c0*/  FFMA R15, R15, R0, R15 ;  /* 0x000000000f0f7223 */ /* 0x000fce000000000f */
.L_x_412:
[----:B------:R-:W-:Y:S05]  /*02d0*/  BSYNC.RECONVERGENT B0 ;  /* 0x0000000000007941 */ /* 0x000fea0003800200 */
.L_x_410:
[----:B------:R-:W-:Y:S01]  /*02e0*/  FMUL R0, R12, R15 ;  /* 0x0000000f0c007220 */ /* 0x000fe20000400000 */
[----:B------:R-:W-:-:S04]  /*02f0*/  IMAD.WIDE.U32 R12, R13, 0x4, R4 ;  /* 0x000000040d0c7825 */ /* 0x000fc800078e0004 */
[----:B-----5:R-:W-:-:S05]  /*0300*/  FMUL R11, R11, R0 ;  /* 0x000000000b0b7220 */ /* 0x020fca0000400000 */
[----:B------:R1:W-:Y:S01]  /*0310*/  STG.E desc[UR6][R12.64], R11 ;  /* 0x0000000b0c007986 */ /* 0x0003e2000c101906 */
[----:B------:R-:W-:Y:S05]  /*0320*/  @!P3 BRA `(.L_x_413) ;  /* 0xfffffffc0070b947 */ /* 0x000fea000383ffff */
[----:B------:R-:W-:Y:S05]  /*0330*/  EXIT ;  /* 0x000000000000794d */ /* 0x000fea0003800000 */
        .weak           $__internal_5_$__cuda_sm20_rcp_rn_f32_slowpath
        .type           $__internal_5_$__cuda_sm20_rcp_rn_f32_slowpath,@function
        .size           $__internal_5_$__cuda_sm20_rcp_rn_f32_slowpath,(.L_x_515 - $__internal_5_$__cuda_sm20_rcp_rn_f32_slowpath)
$__internal_5_$__cuda_sm20_rcp_rn_f32_slowpath:
[----:B------:R-:W-:Y:S01]  /*0340*/  SHF.L.U32 R2, R16, 0x1, RZ ;  /* 0x0000000110027819 */ /* 0x000fe200000006ff */
[----:B------:R-:W-:Y:S01]  /*0350*/  BSSY.RECONVERGENT B1, `(.L_x_414) ;  /* 0x0000031000017945 */ /* 0x000fe20003800200 */
[----:B------:R-:W-:Y:S02]  /*0360*/  IMAD.MOV.U32 R0, RZ, RZ, R16 ;  /* 0x000000ffff007224 */ /* 0x000fe400078e0010 */
        /* <DEDUP_REMOVED lines=13> */
.L_x_415:
        /* <DEDUP_REMOVED lines=16> */
[----:B------:R-:W-:-:S03]  /*0540*/  LOP3.LUT R16, R21, R18, RZ, 0xc0, !PT ;  /* 0x0000001215107212 */ /* 0x000fc600078ec0ff */
[----:B------:R-:W-:Y:S01]  /*0550*/  IMAD.MOV R17, RZ, RZ, -R17 ;  /* 0x000000ffff117224 */ /* 0x000fe200078e0a11 */
[----:B------:R-:W-:-:S04]  /*0560*/  SHF.R.U32.HI R16, RZ, R15, R16 ;  /* 0x0000000fff107219 */ /* 0x000fc80000011610 */
        /* <DEDUP_REMOVED lines=10> */
[----:B------:R-:W-:-:S05]  /*0610*/  @!P0 IADD3 R15, PT, PT, R15, 0x1, RZ ;  /* 0x000000010f0f8810 */ /* 0x000fca0007ffe0ff */
[----:B------:R-:W-:-:S05]  /*0620*/  @!P1 IMAD.SHL.U32 R15, R15, 0x2, RZ ;  /* 0x000000020f0f9824 */ /* 0x000fca00078e00ff */
[----:B------:R-:W-:Y:S01]  /*0630*/  LOP3.LUT R15, R15, 0x80000000, R0, 0xf8, !PT ;  /* 0x800000000f0f7812 */ /* 0x000fe200078ef800 */
[----:B------:R-:W-:Y:S06]  /*0640*/  BRA `(.L_x_416) ;  /* 0x0000000000047947 */ /* 0x000fec0003800000 */
.L_x_417:
[----:B------:R0:W1:Y:S02]  /*0650*/  MUFU.RCP R15, R0 ;  /* 0x00000000000f7308 */ /* 0x0000640000001000 */
.L_x_416:
[----:B------:R-:W-:Y:S05]  /*0660*/  BSYNC.RECONVERGENT B1 ;  /* 0x0000000000017941 */ /* 0x000fea0003800200 */
.L_x_414:
[----:B01----:R-:W-:Y:S01]  /*0670*/  MOV R0, R15 ;  /* 0x0000000f00007202 */ /* 0x003fe20000000f00 */
[----:B------:R-:W-:-:S04]  /*0680*/  IMAD.MOV.U32 R15, RZ, RZ, 0x0 ;  /* 0x00000000ff0f7424 */ /* 0x000fc800078e00ff */
[----:B------:R-:W-:Y:S05]  /*0690*/  RET.REL.NODEC R14 `(fused_gate_up_silu) ;  /* 0xfffffff80e587950 */ /* 0x000fea0003c3ffff */
.L_x_418:
        /* <DEDUP_REMOVED lines=14> */
.L_x_515:


//--------------------- .text.silu                --------------------------
	.section	.text.silu,"ax",@progbits
	.align	128
        .global         silu
        .type           silu,@function
        .size           silu,(.L_x_516 - silu)
        .other          silu,@"STO_CUDA_ENTRY STV_DEFAULT"
silu:
.text.silu:
        /* <DEDUP_REMOVED lines=12> */
[----:B------:R-:W4:Y:S01]  /*00c0*/  LDCU UR5, c[0x0][0x390] ;  /* 0x00007200ff0577ac */ /* 0x000f220008000800 */
[----:B-1----:R-:W-:-:S07]  /*00d0*/  IMAD R8, R8, UR4, RZ ;  /* 0x0000000408087c24 */ /* 0x002fce000f8e02ff */
.L_x_422:
[----:B01----:R-:W-:-:S05]  /*00e0*/  IMAD.WIDE.U32 R10, R3, 0x4, R4 ;  /* 0x00000004030a7825 */ /* 0x003fca00078e0004 */
[----:B--2---:R0:W2:Y:S01]  /*00f0*/  LDG.E R9, desc[UR6][R10.64] ;  /* 0x000000060a097981 */ /* 0x0040a2000c1e1900 */
[----:B------:R-:W-:Y:S01]  /*0100*/  IMAD.MOV.U32 R0, RZ, RZ, 0x3bbb989d ;  /* 0x3bbb989dff007424 */ /* 0x000fe200078e00ff */
[----:B------:R-:W-:Y:S01]  /*0110*/  BSSY.RECONVERGENT B0, `(.L_x_419) ;  /* 0x0000018000007945 */ /* 0x000fe20003800200 */
[----:B------:R-:W-:Y:S01]  /*0120*/  IMAD.MOV.U32 R13, RZ, RZ, 0x437c0000 ;  /* 0x437c0000ff0d7424 */ /* 0x000fe200078e00ff */
[----:B0-----:R-:W-:Y:S01]  /*0130*/  MOV R11, R3 ;  /* 0x00000003000b7202 */ /* 0x001fe20000000f00 */
[----:B------:R-:W-:-:S05]  /*0140*/  IMAD.IADD R3, R8, 0x1, R3 ;  /* 0x0000000108037824 */ /* 0x000fca00078e0203 */
[----:B----4-:R-:W-:Y:S01]  /*0150*/  ISETP.GE.U32.AND P3, PT, R3, UR5, PT ;  /* 0x0000000503007c0c */ /* 0x010fe2000bf66070 */
[----:B--2---:R-:W-:-:S04]  /*0160*/  FFMA.SAT R0, R9, -R0, 0.5 ;  /* 0x3f00000009007423 */ /* 0x004fc80000002800 */
[----:B------:R-:W-:-:S04]  /*0170*/  FFMA.RM R0, R0, R13, 12582913 ;  /* 0x4b40000100007423 */ /* 0x000fc8000000400d */
[C---:B------:R-:W-:Y:S01]  /*0180*/  FADD R2, R0.reuse, -12583039 ;  /* 0xcb40007f00027421 */ /* 0x040fe20000000000 */
[----:B------:R-:W-:-:S03]  /*0190*/  SHF.L.U32 R0, R0, 0x17, RZ ;  /* 0x0000001700007819 */ /* 0x000fc600000006ff */
[----:B------:R-:W-:-:S04]  /*01a0*/  FFMA R2, R9, -1.4426950216293334961, -R2 ;  /* 0xbfb8aa3b09027823 */ /* 0x000fc80000000802 */
[----:B------:R-:W-:-:S04]  /*01b0*/  FFMA R2, R9, -1.925963033500011079e-08, R2 ;  /* 0xb2a5706009027823 */ /* 0x000fc80000000002 */
[----:B------:R-:W0:Y:S02]  /*01c0*/  MUFU.EX2 R13, R2 ;  /* 0x00000002000d7308 */ /* 0x000e240000000800 */
[----:B0-----:R-:W-:-:S04]  /*01d0*/  FFMA R15, R0, R13, 1 ;  /* 0x3f800000000f7423 */ /* 0x001fc8000000000d */
[----:B------:R-:W-:-:S05]  /*01e0*/  VIADD R0, R15, 0x1800000 ;  /* 0x018000000f007836 */ /* 0x000fca0000000000 */
[----:B------:R-:W-:-:S04]  /*01f0*/  LOP3.LUT R0, R0, 0x7f800000, RZ, 0xc0, !PT ;  /* 0x7f80000000007812 */ /* 0x000fc800078ec0ff */
[----:B------:R-:W-:-:S13]  /*0200*/  ISETP.GT.U32.AND P0, PT, R0, 0x1ffffff, PT ;  /* 0x01ffffff0000780c */ /* 0x000fda0003f04070 */
[----:B------:R-:W-:Y:S05]  /*0210*/  @P0 BRA `(.L_x_420) ;  /* 0x00000000000c0947 */ /* 0x000fea0003800000 */
[----:B------:R-:W-:-:S07]  /*0220*/  MOV R10, 0x240 ;  /* 0x00000240000a7802 */ /* 0x000fce0000000f00 */
[----:B---3--:R-:W-:Y:S05]  /*0230*/  CALL.REL.NOINC `($__internal_6_$__cuda_sm20_rcp_rn_f32_slowpath) ;  /* 0x00000000002c7944 */ /* 0x008fea0003c00000 */
[----:B------:R-:W-:Y:S05]  /*0240*/  BRA `(.L_x_421) ;  /* 0x0000000000107947 */ /* 0x000fea0003800000 */
.L_x_420:
[----:B------:R-:W0:Y:S02]  /*0250*/  MUFU.RCP R0, R15 ;  /* 0x0000000f00007308 */ /* 0x000e240000001000 */
[----:B0-----:R-:W-:-:S04]  /*0260*/  FFMA R2, R15, R0, -1 ;  /* 0xbf8000000f027423 */ /* 0x001fc80000000000 */
[----:B------:R-:W-:-:S04]  /*0270*/  FADD.FTZ R13, -R2, -RZ ;  /* 0x800000ff020d7221 */ /* 0x000fc80000010100 */
[----:B------:R-:W-:-:S07]  /*0280*/  FFMA R0, R0, R13, R0 ;  /* 0x0000000d00007223 */ /* 0x000fce0000000000 */
.L_x_421:
[----:B------:R-:W-:Y:S05]  /*0290*/  BSYNC.RECONVERGENT B0 ;  /* 0x0000000000007941 */ /* 0x000fea0003800200 */
.L_x_419:
[----:B------:R-:W-:Y:S01]  /*02a0*/  FMUL R9, R9, R0 ;  /* 0x0000000009097220 */ /* 0x000fe20000400000 */
[----:B---3--:R-:W-:-:S05]  /*02b0*/  IMAD.WIDE.U32 R10, R11, 0x4, R6 ;  /* 0x000000040b0a7825 */ /* 0x008fca00078e0006 */
[----:B------:R1:W-:Y:S01]  /*02c0*/  STG.E desc[UR6][R10.64], R9 ;  /* 0x000000090a007986 */ /* 0x0003e2000c101906 */
[----:B------:R-:W-:Y:S05]  /*02d0*/  @!P3 BRA `(.L_x_422) ;  /* 0xfffffffc0080b947 */ /* 0x000fea000383ffff */
[----:B------:R-:W-:Y:S05]  /*02e0*/  EXIT ;  /* 0x000000000000794d */ /* 0x000fea0003800000 */
        .weak           $__internal_6_$__cuda_sm20_rcp_rn_f32_slowpath
        .type           $__internal_6_$__cuda_sm20_rcp_rn_f32_slowpath,@function
        .size           $__internal_6_$__cuda_sm20_rcp_rn_f32_slowpath,(.L_x_516 - $__internal_6_$__cuda_sm20_rcp_rn_f32_slowpath)
$__internal_6_$__cuda_sm20_rcp_rn_f32_slowpath:
        /* <DEDUP_REMOVED lines=16> */
.L_x_424:
[----:B------:R-:W-:-:S05]  /*03f0*/  VIADD R17, R2, 0xffffff03 ;  /* 0xffffff0302117836 */ /* 0x000fca0000000000 */
[----:B------:R-:W-:-:S13]  /*0400*/  ISETP.GT.U32.AND P0, PT, R17, 0x1, PT ;  /* 0x000000011100780c */ /* 0x000fda0003f04070 */
[----:B------:R-:W-:Y:S05]  /*0410*/  @P0 BRA `(.L_x_426) ;  /* 0x0000000000780947 */ /* 0x000fea0003800000 */
[----:B------:R-:W-:Y:S01]  /*0420*/  LOP3.LUT R12, R0, 0x7fffff, RZ, 0xc0, !PT ;  /* 0x007fffff000c7812 */ /* 0x000fe200078ec0ff */
[----:B------:R-:W-:Y:S02]  /*0430*/  HFMA2 R16, -RZ, RZ, 0, 1.78813934326171875e-07 ;  /* 0x00000003ff107431 */ /* 0x000fe400000001ff */
[----:B------:R-:W-:Y:S01]  /*0440*/  VIADD R2, R2, 0xffffff04 ;  /* 0xffffff0402027836 */ /* 0x000fe20000000000 */
[----:B------:R-:W-:-:S04]  /*0450*/  LOP3.LUT R12, R12, 0x3f800000, RZ, 0xfc, !PT ;  /* 0x3f8000000c0c7812 */ /* 0x000fc800078efcff */
[----:B------:R-:W0:Y:S01]  /*0460*/  MUFU.RCP R13, R12 ;  /* 0x0000000c000d7308 */ /* 0x000e220000001000 */
[----:B------:R-:W-:Y:S01]  /*0470*/  SHF.L.U32 R16, R16, R17, RZ ;  /* 0x0000001110107219 */ /* 0x000fe200000006ff */
        /* <DEDUP_REMOVED lines=11> */
[--C-:B------:R-:W-:Y:S02]  /*0530*/  LOP3.LUT P1, RZ, R14, R17, R13.reuse, 0xf8, !PT ;  /* 0x000000110eff7212 */ /* 0x100fe4000782f80d */
[C---:B------:R-:W-:Y:S02]  /*0540*/  LOP3.LUT P0, RZ, R16.reuse, 0x1, RZ, 0xc0, !PT ;  /* 0x0000000110ff7812 */ /* 0x040fe4000780c0ff */
[----:B------:R-:W-:Y:S02]  /*0550*/  LOP3.LUT P2, RZ, R16, 0x2, RZ, 0xc0, !PT ;  /* 0x0000000210ff7812 */ /* 0x000fe4000784c0ff */
[----:B------:R-:W-:Y:S02]  /*0560*/  SHF.R.U32.HI R13, RZ, R2, R13 ;  /* 0x00000002ff0d7219 */ /* 0x000fe4000001160d */
[----:B------:R-:W-:Y:S02]  /*0570*/  PLOP3.LUT P0, PT, P0, P1, P2, 0xe0, 0x0 ;  /* 0x000000000000781c */ /* 0x000fe40000703c20 */
[----:B------:R-:W-:-:S02]  /*0580*/  LOP3.LUT P1, RZ, R0, 0x7fffff, RZ, 0xc0, !PT ;  /* 0x007fffff00ff7812 */ /* 0x000fc4000782c0ff */
[----:B------:R-:W-:-:S04]  /*0590*/  SEL R12, RZ, 0x1, !P0 ;  /* 0x00000001ff0c7807 */ /* 0x000fc80004000000 */
[----:B------:R-:W-:-:S04]  /*05a0*/  IADD3 R12, PT, PT, -R12, RZ, RZ ;  /* 0x000000ff0c0c7210 */ /* 0x000fc80007ffe1ff */
[----:B------:R-:W-:-:S13]  /*05b0*/  ISETP.GE.AND P0, PT, R12, RZ, PT ;  /* 0x000000ff0c00720c */ /* 0x000fda0003f06270 */
[----:B------:R-:W-:-:S05]  /*05c0*/  @!P0 IADD3 R13, PT, PT, R13, 0x1, RZ ;  /* 0x000000010d0d8810 */ /* 0x000fca0007ffe0ff */
[----:B------:R-:W-:-:S05]  /*05d0*/  @!P1 IMAD.SHL.U32 R13, R13, 0x2, RZ ;  /* 0x000000020d0d9824 */ /* 0x000fca00078e00ff */
[----:B------:R-:W-:Y:S01]  /*05e0*/  LOP3.LUT R12, R13, 0x80000000, R0, 0xf8, !PT ;  /* 0x800000000d0c7812 */ /* 0x000fe200078ef800 */
[----:B------:R-:W-:Y:S06]  /*05f0*/  BRA `(.L_x_425) ;  /* 0x0000000000047947 */ /* 0x000fec0003800000 */
.L_x_426:
[----:B------:R0:W1:Y:S02]  /*0600*/  MUFU.RCP R12, R0 ;  /* 0x00000000000c7308 */ /* 0x0000640000001000 */
.L_x_425:
[----:B------:R-:W-:Y:S05]  /*0610*/  BSYNC.RECONVERGENT B1 ;  /* 0x0000000000017941 */ /* 0x000fea0003800200 */
.L_x_423:
[----:B------:R-:W-:Y:S01]  /*0620*/  HFMA2 R13, -RZ, RZ, 0, 0 ;  /* 0x00000000ff0d7431 */ /* 0x000fe200000001ff */
[----:B01----:R-:W-:Y:S01]  /*0630*/  MOV R0, R12 ;  /* 0x0000000c00007202 */ /* 0x003fe20000000f00 */
[----:B------:R-:W-:-:S04]  /*0640*/  IMAD.MOV.U32 R12, RZ, RZ, R10 ;  /* 0x000000ffff0c7224 */ /* 0x000fc800078e000a */
[----:B------:R-:W-:Y:S05]  /*0650*/  RET.REL.NODEC R12 `(silu) ;  /* 0xfffffff80c687950 */ /* 0x000fea0003c3ffff */
.L_x_427:
        /* <DEDUP_REMOVED lines=10> */
.L_x_516:


//--------------------- .text.rms_norm            --------------------------
	.section	.text.rms_norm,"ax",@progbits
	.align	128
        .global         rms_norm
        .type           rms_norm,@function
        .size           rms_norm,(.L_x_517 - rms_norm)
        .other          rms_norm,@"STO_CUDA_ENTRY STV_DEFAULT"
rms_norm:
.text.rms_norm:
[----:B------:R-:W-:Y:S01]  /*0000*/  LDC R1, c[0x0][0x37c] ;  /* 0x0000df00ff017b82 */ /* 0x000fe20000000800 */
[----:B------:R-:W0:Y:S07]  /*0010*/  S2R R3, SR_TID.X ;  /* 0x0000000000037919 */ /* 0x000e2e0000002100 */
[----:B------:R-:W0:Y:S01]  /*0020*/  S2UR UR4, SR_CTAID.X ;  /* 0x00000000000479c3 */ /* 0x000e220000002500 */
[----:B------:R-:W1:Y:S01]  /*0030*/  LDCU UR7, c[0x0][0x398] ;  /* 0x00007300ff0777ac */ /* 0x000e620008000800 */
[----:B------:R-:W2:Y:S06]  /*0040*/  LDCU UR5, c[0x0][0x3a4] ;  /* 0x00007480ff0577ac */ /* 0x000eac0008000800 */
[----:B------:R-:W0:Y:S01]  /*0050*/  LDC R2, c[0x0][0x360] ;  /* 0x0000d800ff027b82 */ /* 0x000e220000000800 */
[----:B-1----:R-:W-:Y:S01]  /*0060*/  ISETP.NE.AND P0, PT, RZ, UR7, PT ;  /* 0x00000007ff007c0c */ /* 0x002fe2000bf05270 */
[----:B0-----:R-:W-:-:S05]  /*0070*/  IMAD R2, R2, UR4, R3 ;  /* 0x0000000402027c24 */ /* 0x001fca000f8e0203 */
[----:B--2---:R-:W-:-:S13]  /*0080*/  ISETP.GE.U32.OR P0, PT, R2, UR5, !P0 ;  /* 0x0000000502007c0c */ /* 0x004fda000c706470 */
[----:B------:R-:W-:Y:S05]  /*0090*/  @P0 EXIT ;  /* 0x000000000000094d */ /* 0x000fea0003800000 */
[----:B------:R-:W0:Y:S01]  /*00a0*/  LDCU UR6, c[0x0][0x39c] ;  /* 0x00007380ff0677ac */ /* 0x000e220008000800 */
[----:B------:R-:W-:Y:S02]  /*00b0*/  HFMA2 R3, -RZ, RZ, 0, 0 ;  /* 0x00000000ff037431 */ /* 0x000fe400000001ff */
[----:B------:R-:W-:Y:S01]  /*00c0*/  IMAD.MOV.U32 R9, RZ, RZ, RZ ;  /* 0x000000ffff097224 */ /* 0x000fe200078e00ff */
[----:B------:R-:W-:Y:S02]  /*00d0*/  UIADD3 UR4, UPT, UPT, UR7, -0x1, URZ ;  /* 0xffffffff07047890 */ /* 0x000fe4000fffe0ff */
[----:B------:R-:W-:Y:S02]  /*00e0*/  ULOP3.LUT UR5, UR7, 0xf, URZ, 0xc0, !UPT ;  /* 0x0000000f07057892 */ /* 0x000fe4000f8ec0ff */
[----:B------:R-:W-:Y:S01]  /*00f0*/  UISETP.GE.U32.AND UP0, UPT, UR4, 0xf, UPT ;  /* 0x0000000f0400788c */ /* 0x000fe2000bf06070 */
[----:B------:R-:W1:Y:S01]  /*0100*/  LDCU.64 UR8, c[0x0][0x358] ;  /* 0x00006b00ff0877ac */ /* 0x000e620008000a00 */
[----:B0-----:R-:W-:-:S07]  /*0110*/  IMAD R2, R2, UR6, RZ ;  /* 0x0000000602027c24 */ /* 0x001fce000f8e02ff */
[----:B------:R-:W-:Y:S05]  /*0120*/  BRA.U !UP0, `(.L_x_428) ;  /* 0x0000000108b87547 */ /* 0x000fea000b800000 */
[----:B------:R-:W0:Y:S01]  /*0130*/  LDCU.64 UR10, c[0x0][0x380] ;  /* 0x00007000ff0a77ac */ /* 0x000e220008000a00 */
[----:B------:R-:W-:Y:S01]  /*0140*/  MOV R3, RZ ;  /* 0x000000ff00037202 */ /* 0x000fe20000000f00 */
[----:B------:R-:W-:-:S04]  /*0150*/  ULOP3.LUT UR4, UR7, 0xfffffff0, URZ, 0xc0, !UPT ;  /* 0xfffffff007047892 */ /* 0x000fc8000f8ec0ff */
[----:B------:R-:W-:Y:S02]  /*0160*/  UIADD3 UR6, UPT, UPT, -UR4, URZ, URZ ;  /* 0x000000ff04067290 */ /* 0x000fe4000fffe1ff */
[----:B------:R-:W-:Y:S01]  /*0170*/  IMAD.U32 R9, RZ, RZ, UR4 ;  /* 0x00000004ff097e24 */ /* 0x000fe2000f8e00ff */
[----:B0-----:R-:W-:-:S04]  /*0180*/  LEA R4, P0, R2, UR10, 0x2 ;  /* 0x0000000a02047c11 */ /* 0x001fc8000f8010ff */
[----:B------:R-:W-:Y:S02]  /*0190*/  IADD3 R4, P1, PT, R4, 0x20, RZ ;  /* 0x0000002004047810 */ /* 0x000fe40007f3e0ff */
[----:B------:R-:W-:-:S04]  /*01a0*/  LEA.HI.X R5, R2, UR11, RZ, 0x2, P0 ;  /* 0x0000000b02057c11 */ /* 0x000fc800080f14ff */
[----:B------:R-:W-:-:S07]  /*01b0*/  IADD3.X R5, PT, PT, RZ, R5, RZ, P1, !PT ;  /* 0x00000005ff057210 */ /* 0x000fce0000ffe4ff */
.L_x_429:
[----:B-1----:R-:W2:Y:S04]  /*01c0*/  LDG.E R14, desc[UR8][R4.64+-0x20] ;  /* 0xffffe008040e7981 */ /* 0x002ea8000c1e1900 */
[----:B------:R-:W3:Y:S04]  /*01d0*/  LDG.E R16, desc[UR8][R4.64+-0x1c] ;  /* 0xffffe40804107981 */ /* 0x000ee8000c1e1900 */
[----:B------:R-:W4:Y:S04]  /*01e0*/  LDG.E R18, desc[UR8][R4.64+-0x18] ;  /* 0xffffe80804127981 */ /* 0x000f28000c1e1900 */
[----:B------:R-:W5:Y:S04]  /*01f0*/  LDG.E R20, desc[UR8][R4.64+-0x14] ;  /* 0xffffec0804147981 */ /* 0x000f68000c1e1900 */
        /* <DEDUP_REMOVED lines=11> */
[----:B------:R0:W5:Y:S01]  /*02b0*/  LDG.E R6, desc[UR8][R4.64+0x1c] ;  /* 0x00001c0804067981 */ /* 0x000162000c1e1900 */
[----:B------:R-:W-:-:S04]  /*02c0*/  UIADD3 UR6, UPT, UPT, UR6, 0x10, URZ ;  /* 0x0000001006067890 */ /* 0x000fc8000fffe0ff */
[----:B------:R-:W-:Y:S01]  /*02d0*/  UISETP.NE.AND UP0, UPT, UR6, URZ, UPT ;  /* 0x000000ff0600728c */ /* 0x000fe2000bf05270 */
[----:B0-----:R-:W-:-:S05]  /*02e0*/  IADD3 R4, P0, PT, R4, 0x40, RZ ;  /* 0x0000004004047810 */ /* 0x001fca0007f1e0ff */
[----:B------:R-:W-:Y:S02]  /*02f0*/  IMAD.X R5, RZ, RZ, R5, P0 ;  /* 0x000000ffff057224 */ /* 0x000fe400000e0605 */
[----:B--2---:R-:W-:-:S04]  /*0300*/  FFMA R3, R14, R14, R3 ;  /* 0x0000000e0e037223 */ /* 0x004fc80000000003 */
[----:B---3--:R-:W-:-:S04]  /*0310*/  FFMA R3, R16, R16, R3 ;  /* 0x0000001010037223 */ /* 0x008fc80000000003 */
[----:B----4-:R-:W-:-:S04]  /*0320*/  FFMA R3, R18, R18, R3 ;  /* 0x0000001212037223 */ /* 0x010fc80000000003 */
[----:B-----5:R-:W-:-:S04]  /*0330*/  FFMA R3, R20, R20, R3 ;  /* 0x0000001414037223 */ /* 0x020fc80000000003 */
[----:B------:R-:W-:-:S04]  /*0340*/  FFMA R3, R22, R22, R3 ;  /* 0x0000001616037223 */ /* 0x000fc80000000003 */
        /* <DEDUP_REMOVED lines=10> */
[----:B------:R-:W-:Y:S01]  /*03f0*/  FFMA R3, R6, R6, R7 ;  /* 0x0000000606037223 */ /* 0x000fe20000000007 */
[----:B------:R-:W-:Y:S06]  /*0400*/  BRA.U UP0, `(.L_x_429) ;  /* 0xfffffffd006c7547 */ /* 0x000fec000b83ffff */
.L_x_428:
[----:B------:R-:W0:Y:S01]  /*0410*/  LDCU.64 UR10, c[0x0][0x380] ;  /* 0x00007000ff0a77ac */ /* 0x000e220008000a00 */
[----:B------:R-:W-:Y:S02]  /*0420*/  SHF.L.U32 R6, R2, 0x2, RZ ;  /* 0x0000000202067819 */ /* 0x000fe400000006ff */
[----:B------:R-:W-:Y:S01]  /*0430*/  SHF.R.U32.HI R7, RZ, 0x1e, R2 ;  /* 0x0000001eff077819 */ /* 0x000fe20000011602 */
[----:B------:R-:W-:Y:S01]  /*0440*/  UISETP.NE.AND UP0, UPT, UR5, URZ, UPT ;  /* 0x000000ff0500728c */ /* 0x000fe2000bf05270 */
[----:B0-----:R-:W-:-:S04]  /*0450*/  IADD3 R4, P0, PT, R6, UR10, RZ ;  /* 0x0000000a06047c10 */ /* 0x001fc8000ff1e0ff */
[----:B------:R-:W-:-:S04]  /*0460*/  IADD3.X R5, PT, PT, R7, UR11, RZ, P0, !PT ;  /* 0x0000000b07057c10 */ /* 0x000fc800087fe4ff */
[----:B------:R-:W-:Y:S05]  /*0470*/  BRA.U !UP0, `(.L_x_430) ;  /* 0x0000000108c47547 */ /* 0x000fea000b800000 */
[----:B------:R-:W-:Y:S02]  /*0480*/  UISETP.GE.U32.AND UP0, UPT, UR5, 0x8, UPT ;  /* 0x000000080500788c */ /* 0x000fe4000bf06070 */
[----:B------:R-:W-:-:S04]  /*0490*/  ULOP3.LUT UR6, UR7, 0x7, URZ, 0xc0, !UPT ;  /* 0x0000000707067892 */ /* 0x000fc8000f8ec0ff */
[----:B------:R-:W-:-:S03]  /*04a0*/  UISETP.NE.AND UP1, UPT, UR6, URZ, UPT ;  /* 0x000000ff0600728c */ /* 0x000fc6000bf25270 */
[----:B------:R-:W-:Y:S08]  /*04b0*/  BRA.U !UP0, `(.L_x_431) ;  /* 0x0000000108487547 */ /* 0x000ff0000b800000 */
[----:B------:R-:W-:-:S05]  /*04c0*/  IMAD.WIDE.U32 R10, R9, 0x4, R4 ;  /* 0x00000004090a7825 */ /* 0x000fca00078e0004 */
[----:B-1----:R-:W2:Y:S04]  /*04d0*/  LDG.E R0, desc[UR8][R10.64] ;  /* 0x000000080a007981 */ /* 0x002ea8000c1e1900 */
[----:B------:R-:W3:Y:S04]  /*04e0*/  LDG.E R13, desc[UR8][R10.64+0x4] ;  /* 0x000004080a0d7981 */ /* 0x000ee8000c1e1900 */
[----:B------:R-:W4:Y:S04]  /*04f0*/  LDG.E R15, desc[UR8][R10.64+0x8] ;  /* 0x000008080a0f7981 */ /* 0x000f28000c1e1900 */
[----:B------:R-:W5:Y:S04]  /*0500*/  LDG.E R17, desc[UR8][R10.64+0xc] ;  /* 0x00000c080a117981 */ /* 0x000f68000c1e1900 */
[----:B------:R-:W5:Y:S04]  /*0510*/  LDG.E R19, desc[UR8][R10.64+0x10] ;  /* 0x000010080a137981 */ /* 0x000f68000c1e1900 */
[----:B------:R-:W5:Y:S04]  /*0520*/  LDG.E R21, desc[UR8][R10.64+0x14] ;  /* 0x000014080a157981 */ /* 0x000f68000c1e1900 */
[----:B------:R-:W5:Y:S04]  /*0530*/  LDG.E R23, desc[UR8][R10.64+0x18] ;  /* 0x000018080a177981 */ /* 0x000f68000c1e1900 */
[----:B------:R-:W5:Y:S01]  /*0540*/  LDG.E R25, desc[UR8][R10.64+0x1c] ;  /* 0x00001c080a197981 */ /* 0x000f62000c1e1900 */
[----:B------:R-:W-:-:S02]  /*0550*/  VIADD R9, R9, 0x8 ;  /* 0x0000000809097836 */ /* 0x000fc40000000000 */
[----:B--2---:R-:W-:-:S04]  /*0560*/  FFMA R0, R0, R0, R3 ;  /* 0x0000000000007223 */ /* 0x004fc80000000003 */
[----:B---3--:R-:W-:-:S04]  /*0570*/  FFMA R0, R13, R13, R0 ;  /* 0x0000000d0d007223 */ /* 0x008fc80000000000 */
[----:B----4-:R-:W-:-:S04]  /*0580*/  FFMA R0, R15, R15, R0 ;  /* 0x0000000f0f007223 */ /* 0x010fc80000000000 */
[----:B-----5:R-:W-:-:S04]  /*0590*/  FFMA R0, R17, R17, R0 ;  /* 0x0000001111007223 */ /* 0x020fc80000000000 */
[----:B------:R-:W-:-:S04]  /*05a0*/  FFMA R0, R19, R19, R0 ;  /* 0x0000001313007223 */ /* 0x000fc80000000000 */
[----:B------:R-:W-:-:S04]  /*05b0*/  FFMA R0, R21, R21, R0 ;  /* 0x0000001515007223 */ /* 0x000fc80000000000 */
[----:B------:R-:W-:-:S04]  /*05c0*/  FFMA R0, R23, R23, R0 ;  /* 0x0000001717007223 */ /* 0x000fc80000000000 */
[----:B------:R-:W-:-:S07]  /*05d0*/  FFMA R3, R25, R25, R0 ;  /* 0x0000001919037223 */ /* 0x000fce0000000000 */
.L_x_431:
        /* <DEDUP_REMOVED lines=9> */
[----:B------:R-:W5:Y:S01]  /*0670*/  LDG.E R17, desc[UR8][R10.64+0xc] ;  /* 0x00000c080a117981 */ /* 0x000f62000c1e1900 */
[----:B------:R-:W-:Y:S01]  /*0680*/  IADD3 R9, PT, PT, R9, 0x4, RZ ;  /* 0x0000000409097810 */ /* 0x000fe20007ffe0ff */
[----:B--2---:R-:W-:-:S04]  /*0690*/  FFMA R0, R0, R0, R3 ;  /* 0x0000000000007223 */ /* 0x004fc80000000003 */
[----:B---3--:R-:W-:-:S04]  /*06a0*/  FFMA R0, R13, R13, R0 ;  /* 0x0000000d0d007223 */ /* 0x008fc80000000000 */
[----:B----4-:R-:W-:-:S04]  /*06b0*/  FFMA R0, R15, R15, R0 ;  /* 0x0000000f0f007223 */ /* 0x010fc80000000000 */
[----:B-----5:R-:W-:-:S07]  /*06c0*/  FFMA R3, R17, R17, R0 ;  /* 0x0000001111037223 */ /* 0x020fce0000000000 */
.L_x_432:
[----:B------:R-:W-:Y:S05]  /*06d0*/  BRA.U !UP1, `(.L_x_430) ;  /* 0x00000001092c7547 */ /* 0x000fea000b800000 */
[----:B------:R-:W-:Y:S01]  /*06e0*/  IMAD.WIDE.U32 R8, R9, 0x4, R6 ;  /* 0x0000000409087825 */ /* 0x000fe200078e0006 */
[----:B------:R-:W-:Y:S02]  /*06f0*/  UIADD3 UR4, UPT, UPT, -UR4, URZ, URZ ;  /* 0x000000ff04047290 */ /* 0x000fe4000fffe1ff */
[----:B------:R-:W-:-:S04]  /*0700*/  IADD3 R8, P0, PT, R8, UR10, RZ ;  /* 0x0000000a08087c10 */ /* 0x000fc8000ff1e0ff */
[----:B------:R-:W-:-:S09]  /*0710*/  IADD3.X R9, PT, PT, R9, UR11, RZ, P0, !PT ;  /* 0x0000000b09097c10 */ /* 0x000fd200087fe4ff */
.L_x_433:
[----:B-1----:R0:W2:Y:S01]  /*0720*/  LDG.E R0, desc[UR8][R8.64] ;  /* 0x0000000808007981 */ /* 0x0020a2000c1e1900 */
[----:B------:R-:W-:-:S04]  /*0730*/  UIADD3 UR4, UPT, UPT, UR4, 0x1, URZ ;  /* 0x0000000104047890 */ /* 0x000fc8000fffe0ff */
[----:B------:R-:W-:Y:S01]  /*0740*/  UISETP.NE.AND UP0, UPT, UR4, URZ, UPT ;  /* 0x000000ff0400728c */ /* 0x000fe2000bf05270 */
[----:B0-----:R-:W-:-:S05]  /*0750*/  IADD3 R8, P0, PT, R8, 0x4, RZ ;  /* 0x0000000408087810 */ /* 0x001fca0007f1e0ff */
[----:B------:R-:W-:Y:S02]  /*0760*/  IMAD.X R9, RZ, RZ, R9, P0 ;  /* 0x000000ffff097224 */ /* 0x000fe400000e0609 */
[----:B--2---:R-:W-:Y:S01]  /*0770*/  FFMA R3, R0, R0, R3 ;  /* 0x0000000000037223 */ /* 0x004fe20000000003 */
[----:B------:R-:W-:Y:S06]  /*0780*/  BRA.U UP0, `(.L_x_433) ;  /* 0xfffffffd00e47547 */ /* 0x000fec000b83ffff */
.L_x_430:
[----:B------:R-:W-:Y:S01]  /*0790*/  I2FP.F32.U32 R12, UR7 ;  /* 0x00000007000c7c45 */ /* 0x000fe20008201000 */
[----:B------:R-:W-:Y:S03]  /*07a0*/  BSSY.RECONVERGENT B0, `(.L_x_434) ;  /* 0x000000b000007945 */ /* 0x000fe60003800200 */
[----:B------:R-:W0:Y:S08]  /*07b0*/  MUFU.RCP R9, R12 ;  /* 0x0000000c00097308 */ /* 0x000e300000001000 */
[----:B------:R-:W2:Y:S01]  /*07c0*/  FCHK P0, R3, R12 ;  /* 0x0000000c03007302 */ /* 0x000ea20000000000 */
[----:B0-----:R-:W-:-:S04]  /*07d0*/  FFMA R0, -R12, R9, 1 ;  /* 0x3f8000000c007423 */ /* 0x001fc80000000109 */
[----:B------:R-:W-:-:S04]  /*07e0*/  FFMA R0, R9, R0, R9 ;  /* 0x0000000009007223 */ /* 0x000fc80000000009 */
[----:B------:R-:W-:-:S04]  /*07f0*/  FFMA R9, R0, R3, RZ ;  /* 0x0000000300097223 */ /* 0x000fc800000000ff */
[----:B------:R-:W-:-:S04]  /*0800*/  FFMA R8, -R12, R9, R3 ;  /* 0x000000090c087223 */ /* 0x000fc80000000103 */
[----:B------:R-:W-:Y:S01]  /*0810*/  FFMA R0, R0, R8, R9 ;  /* 0x0000000800007223 */ /* 0x000fe20000000009 */
[----:B--2---:R-:W-:Y:S06]  /*0820*/  @!P0 BRA `(.L_x_435) ;  /* 0x0000000000088947 */ /* 0x004fec0003800000 */
[----:B------:R-:W-:-:S07]  /*0830*/  MOV R8, 0x850 ;  /* 0x0000085000087802 */ /* 0x000fce0000000f00 */
[----:B-1----:R-:W-:Y:S05]  /*0840*/  CALL.REL.NOINC `($__internal_7_$__cuda_sm3x_div_rn_noftz_f32_slowpath) ;  /* 0x00000008005c7944 */ /* 0x002fea0003c00000 */
.L_x_435:
[----:B-1----:R-:W-:Y:S05]  /*0850*/  BSYNC.RECONVERGENT B0 ;  /* 0x0000000000007941 */ /* 0x002fea0003800200 */
.L_x_434:
[----:B------:R-:W0:Y:S01]  /*0860*/  LDCU UR4, c[0x0][0x3a0] ;  /* 0x00007400ff0477ac */ /* 0x000e220008000800 */
[----:B------:R-:W1:Y:S01]  /*0870*/  LDC R8, c[0x0][0x398] ;  /* 0x0000e600ff087b82 */ /* 0x000e620000000800 */
[----:B------:R-:W-:Y:S01]  /*0880*/  MOV R3, RZ ;  /* 0x000000ff00037202 */ /* 0x000fe20000000f00 */
[----:B0-----:R-:W-:-:S05]  /*0890*/  FADD R10, R0, UR4 ;  /* 0x00000004000a7e21 */ /* 0x001fca0008000000 */
[----:B------:R-:W-:Y:S02]  /*08a0*/  FSETP.GEU.AND P1, PT, |R10|, 1.175494350822287508e-38, PT ;  /* 0x008000000a00780b */ /* 0x000fe40003f2e200 */
[C---:B-1----:R-:W-:Y:S02]  /*08b0*/  ISETP.GE.U32.AND P2, PT, R8.reuse, 0x8, PT ;  /* 0x000000080800780c */ /* 0x042fe40003f46070 */
[----:B------:R-:W-:-:S04]  /*08c0*/  LOP3.LUT R9, R8, 0x7, RZ, 0xc0, !PT ;  /* 0x0000000708097812 */ /* 0x000fc800078ec0ff */
[----:B------:R-:W-:-:S05]  /*08d0*/  ISETP.NE.AND P0, PT, R9, RZ, PT ;  /* 0x000000ff0900720c */ /* 0x000fca0003f05270 */
[----:B------:R-:W-:-:S04]  /*08e0*/  @!P1 FMUL R10, R10, 16777216 ;  /* 0x4b8000000a0a9820 */ /* 0x000fc80000400000 */
[----:B------:R-:W0:Y:S02]  /*08f0*/  MUFU.RSQ R0, R10 ;  /* 0x0000000a00007308 */ /* 0x000e240000001400 */
[----:B0-----:R-:W-:Y:S01]  /*0900*/  @!P1 FMUL R0, R0, 4096 ;  /* 0x4580000000009820 */ /* 0x001fe20000400000 */
[----:B------:R-:W-:Y:S06]  /*0910*/  @!P2 BRA `(.L_x_436) ;  /* 0x000000040004a947 */ /* 0x000fec0003800000 */
[----:B------:R-:W0:Y:S01]  /*0920*/  LDCU.128 UR12, c[0x0][0x380] ;  /* 0x00007000ff0c77ac */ /* 0x000e220008000c00 */
[----:B------:R-:W-:Y:S02]  /*0930*/  IADD3 R16, P1, PT, R6, 0x10, RZ ;  /* 0x0000001006107810 */ /* 0x000fe40007f3e0ff */
[----:B------:R-:W-:Y:S01]  /*0940*/  LOP3.LUT R3, R8, 0xfffffff8, RZ, 0xc0, !PT ;  /* 0xfffffff808037812 */ /* 0x000fe200078ec0ff */
[----:B------:R-:W1:Y:S02]  /*0950*/  LDCU.64 UR6, c[0x0][0x390] ;  /* 0x00007200ff0677ac */ /* 0x000e640008000a00 */
[----:B------:R-:W-:Y:S01]  /*0960*/  IMAD.X R19, RZ, RZ, R7, P1 ;  /* 0x000000ffff137224 */ /* 0x000fe200008e0607 */
[----:B------:R-:W-:Y:S01]  /*0970*/  IADD3 R14, PT, PT, -R3, RZ, RZ ;  /* 0x000000ff030e7210 */ /* 0x000fe20007ffe1ff */
[----:B0-----:R-:W-:Y:S01]  /*0980*/  UIADD3 UR4, UP0, UPT, UR14, 0x10, URZ ;  /* 0x000000100e047890 */ /* 0x001fe2000ff1e0ff */
[----:B------:R-:W-:-:S03]  /*0990*/  IADD3 R6, P2, PT, R16, UR12, RZ ;  /* 0x0000000c10067c10 */ /* 0x000fc6000ff5e0ff */
[----:B------:R-:W-:Y:S01]  /*09a0*/  UIADD3.X UR5, UPT, UPT, URZ, UR15, URZ, UP0, !UPT ;  /* 0x0000000fff057290 */ /* 0x000fe200087fe4ff */
[----:B-1----:R-:W-:Y:S01]  /*09b0*/  IADD3 R16, P1, PT, R16, UR6, RZ ;  /* 0x0000000610107c10 */ /* 0x002fe2000ff3e0ff */
[----:B------:R-:W-:Y:S01]  /*09c0*/  IMAD.U32 R10, RZ, RZ, UR4 ;  /* 0x00000004ff0a7e24 */ /* 0x000fe2000f8e00ff */
[C---:B------:R-:W-:Y:S02]  /*09d0*/  IADD3.X R7, PT, PT, R19.reuse, UR13, RZ, P2, !PT ;  /* 0x0000000d13077c10 */ /* 0x040fe400097fe4ff */
[----:B------:R-:W-:Y:S02]  /*09e0*/  IADD3.X R19, PT, PT, R19, UR7, RZ, P1, !PT ;  /* 0x0000000713137c10 */ /* 0x000fe40008ffe4ff */
[----:B------:R-:W-:-:S07]  /*09f0*/  MOV R11, UR5 ;  /* 0x00000005000b7c02 */ /* 0x000fce0008000f00 */
.L_x_437:
[----:B0-----:R-:W2:Y:S04]  /*0a00*/  LDG.E R13, desc[UR8][R6.64+-0x10] ;  /* 0xfffff008060d7981 */ /* 0x001ea8000c1e1900 */
[----:B------:R-:W3:Y:S01]  /*0a10*/  LDG.E R12, desc[UR8][R10.64+-0x10] ;  /* 0xfffff0080a0c7981 */ /* 0x000ee2000c1e1900 */
[----:B--2---:R-:W-:-:S04]  /*0a20*/  FMUL R13, R0, R13 ;  /* 0x0000000d000d7220 */ /* 0x004fc80000400000 */
[----:B---3--:R-:W-:Y:S01]  /*0a30*/  FMUL R15, R13, R12 ;  /* 0x0000000c0d0f7220 */ /* 0x008fe20000400000 */
[----:B------:R-:W-:Y:S01]  /*0a40*/  IMAD.MOV.U32 R12, RZ, RZ, R16 ;  /* 0x000000ffff0c7224 */ /* 0x000fe200078e0010 */
[----:B------:R-:W-:-:S05]  /*0a50*/  MOV R13, R19 ;  /* 0x00000013000d7202 */ /* 0x000fca0000000f00 */
[----:B------:R0:W-:Y:S04]  /*0a60*/  STG.E desc[UR8][R12.64+-0x10], R15 ;  /* 0xfffff00f0c007986 */ /* 0x0001e8000c101908 */
[----:B------:R-:W2:Y:S04]  /*0a70*/  LDG.E R17, desc[UR8][R6.64+-0xc] ;  /* 0xfffff40806117981 */ /* 0x000ea8000c1e1900 */
[----:B------:R-:W3:Y:S01]  /*0a80*/  LDG.E R16, desc[UR8][R10.64+-0xc] ;  /* 0xfffff4080a107981 */ /* 0x000ee2000c1e1900 */
[----:B--2---:R-:W-:-:S04]  /*0a90*/  FMUL R17, R0, R17 ;  /* 0x0000001100117220 */ /* 0x004fc80000400000 */
[----:B---3--:R-:W-:-:S05]  /*0aa0*/  FMUL R17, R17, R16 ;  /* 0x0000001011117220 */ /* 0x008fca0000400000 */
[----:B------:R1:W-:Y:S04]  /*0ab0*/  STG.E desc[UR8][R12.64+-0xc], R17 ;  /* 0xfffff4110c007986 */ /* 0x0003e8000c101908 */
[----:B------:R-:W2:Y:S04]  /*0ac0*/  LDG.E R19, desc[UR8][R6.64+-0x8] ;  /* 0xfffff80806137981 */ /* 0x000ea8000c1e1900 */
[----:B------:R-:W3:Y:S01]  /*0ad0*/  LDG.E R16, desc[UR8][R10.64+-0x8] ;  /* 0xfffff8080a107981 */ /* 0x000ee2000c1e1900 */
[----:B--2---:R-:W-:-:S04]  /*0ae0*/  FMUL R19, R0, R19 ;  /* 0x0000001300137220 */ /* 0x004fc80000400000 */
[----:B---3--:R-:W-:-:S05]  /*0af0*/  FMUL R19, R19, R16 ;  /* 0x0000001013137220 */ /* 0x008fca0000400000 */
[----:B------:R2:W-:Y:S04]  /*0b00*/  STG.E desc[UR8][R12.64+-0x8], R19 ;  /* 0xfffff8130c007986 */ /* 0x0005e8000c101908 */
[----:B0-----:R-:W3:Y:S04]  /*0b10*/  LDG.E R15, desc[UR8][R6.64+-0x4] ;  /* 0xfffffc08060f7981 */ /* 0x001ee8000c1e1900 */
[----:B------:R-:W4:Y:S01]  /*0b20*/  LDG.E R16, desc[UR8][R10.64+-0x4] ;  /* 0xfffffc080a107981 */ /* 0x000f22000c1e1900 */
[----:B---3--:R-:W-:-:S04]  /*0b30*/  FMUL R15, R0, R15 ;  /* 0x0000000f000f7220 */ /* 0x008fc80000400000 */
[----:B----4-:R-:W-:-:S05]  /*0b40*/  FMUL R15, R15, R16 ;  /* 0x000000100f0f7220 */ /* 0x010fca0000400000 */
[----:B------:R0:W-:Y:S04]  /*0b50*/  STG.E desc[UR8][R12.64+-0x4], R15 ;  /* 0xfffffc0f0c007986 */ /* 0x0001e8000c101908 */
[----:B-1----:R-:W3:Y:S04]  /*0b60*/  LDG.E R17, desc[UR8][R6.64] ;  /* 0x0000000806117981 */ /* 0x002ee8000c1e1900 */
[----:B------:R-:W4:Y:S01]  /*0b70*/  LDG.E R16, desc[UR8][R10.64] ;  /* 0x000000080a107981 */ /* 0x000f22000c1e1900 */
[----:B---3--:R-:W-:-:S04]  /*0b80*/  FMUL R17, R0, R17 ;  /* 0x0000001100117220 */ /* 0x008fc80000400000 */
[----:B----4-:R-:W-:-:S05]  /*0b90*/  FMUL R17, R17, R16 ;  /* 0x0000001011117220 */ /* 0x010fca0000400000 */
[----:B------:R1:W-:Y:S04]  /*0ba0*/  STG.E desc[UR8][R12.64], R17 ;  /* 0x000000110c007986 */ /* 0x0003e8000c101908 */
[----:B--2---:R-:W2:Y:S04]  /*0bb0*/  LDG.E R19, desc[UR8][R6.64+0x4] ;  /* 0x0000040806137981 */ /* 0x004ea8000c1e1900 */
        /* <DEDUP_REMOVED lines=9> */
[----:B-1----:R1:W3:Y:S04]  /*0c50*/  LDG.E R17, desc[UR8][R6.64+0xc] ;  /* 0x00000c0806117981 */ /* 0x0022e8000c1e1900 */
[----:B------:R4:W5:Y:S01]  /*0c60*/  LDG.E R16, desc[UR8][R10.64+0xc] ;  /* 0x00000c080a107981 */ /* 0x000962000c1e1900 */
[----:B------:R-:W-:-:S05]  /*0c70*/  VIADD R14, R14, 0x8 ;  /* 0x000000080e0e7836 */ /* 0x000fca0000000000 */
[----:B------:R-:W-:Y:S02]  /*0c80*/  ISETP.NE.AND P1, PT, R14, RZ, PT ;  /* 0x000000ff0e00720c */ /* 0x000fe40003f25270 */
[----:B-1----:R-:W-:Y:S02]  /*0c90*/  IADD3 R6, P2, PT, R6, 0x20, RZ ;  /* 0x0000002006067810 */ /* 0x002fe40007f5e0ff */
[----:B----4-:R-:W-:Y:S02]  /*0ca0*/  IADD3 R10, P3, PT, R10, 0x20, RZ ;  /* 0x000000200a0a7810 */ /* 0x010fe40007f7e0ff */
[----:B------:R-:W-:-:S03]  /*0cb0*/  IADD3.X R7, PT, PT, RZ, R7, RZ, P2, !PT ;  /* 0x00000007ff077210 */ /* 0x000fc600017fe4ff */
[----:B------:R-:W-:Y:S02]  /*0cc0*/  IMAD.X R11, RZ, RZ, R11, P3 ;  /* 0x000000ffff0b7224 */ /* 0x000fe400018e060b */
[----:B---3--:R-:W-:-:S04]  /*0cd0*/  FMUL R17, R0, R17 ;  /* 0x0000001100117220 */ /* 0x008fc80000400000 */
[----:B-----5:R-:W-:Y:S01]  /*0ce0*/  FMUL R17, R17, R16 ;  /* 0x0000001011117220 */ /* 0x020fe20000400000 */
[----:B------:R-:W-:-:S04]  /*0cf0*/  IADD3 R16, P4, PT, R12, 0x20, RZ ;  /* 0x000000200c107810 */ /* 0x000fc80007f9e0ff */
[----:B------:R0:W-:Y:S01]  /*0d00*/  STG.E desc[UR8][R12.64+0xc], R17 ;  /* 0x00000c110c007986 */ /* 0x0001e2000c101908 */
[----:B--2---:R-:W-:Y:S01]  /*0d10*/  IADD3.X R19, PT, PT, RZ, R13, RZ, P4, !PT ;  /* 0x0000000dff137210 */ /* 0x004fe200027fe4ff */
[----:B------:R-:W-:Y:S07]  /*0d20*/  @P1 BRA `(.L_x_437) ;  /* 0xfffffffc00341947 */ /* 0x000fee000383ffff */
.L_x_436:
[----:B------:R-:W-:Y:S05]  /*0d30*/  @!P0 EXIT ;  /* 0x000000000000894d */ /* 0x000fea0003800000 */
[----:B------:R-:W-:Y:S02]  /*0d40*/  ISETP.GE.U32.AND P0, PT, R9, 0x4, PT ;  /* 0x000000040900780c */ /* 0x000fe40003f06070 */
[----:B------:R-:W-:-:S04]  /*0d50*/  LOP3.LUT R16, R8, 0x3, RZ, 0xc0, !PT ;  /* 0x0000000308107812 */ /* 0x000fc800078ec0ff */
[----:B------:R-:W-:-:S07]  /*0d60*/  ISETP.NE.AND P1, PT, R16, RZ, PT ;  /* 0x000000ff1000720c */ /* 0x000fce0003f25270 */
[----:B------:R-:W-:Y:S06]  /*0d70*/  @!P0 BRA `(.L_x_438) ;  /* 0x0000000000748947 */ /* 0x000fec0003800000 */
[----:B0-----:R-:W0:Y:S01]  /*0d80*/  LDC.64 R12, c[0x0][0x388] ;  /* 0x0000e200ff0c7b82 */ /* 0x001e220000000a00 */
[C---:B------:R-:W-:Y:S01]  /*0d90*/  IMAD.WIDE.U32 R6, R3.reuse, 0x4, R4 ;  /* 0x0000000403067825 */ /* 0x040fe200078e0004 */
[----:B------:R-:W1:Y:S04]  /*0da0*/  LDCU.64 UR4, c[0x0][0x390] ;  /* 0x00007200ff0477ac */ /* 0x000e680008000a00 */
[----:B------:R-:W2:Y:S01]  /*0db0*/  LDG.E R9, desc[UR8][R6.64] ;  /* 0x0000000806097981 */ /* 0x000ea2000c1e1900 */
[----:B0-----:R-:W-:-:S05]  /*0dc0*/  IMAD.WIDE.U32 R12, R3, 0x4, R12 ;  /* 0x00000004030c7825 */ /* 0x001fca00078e000c */
[----:B------:R-:W3:Y:S01]  /*0dd0*/  LDG.E R14, desc[UR8][R12.64] ;  /* 0x000000080c0e7981 */ /* 0x000ee2000c1e1900 */
[----:B------:R-:W-:-:S05]  /*0de0*/  IADD3 R11, P0, PT, R2, R3, RZ ;  /* 0x00000003020b7210 */ /* 0x000fca0007f1e0ff */
[----:B------:R-:W-:Y:S01]  /*0df0*/  IMAD.X R18, RZ, RZ, RZ, P0 ;  /* 0x000000ffff127224 */ /* 0x000fe200000e06ff */
[----:B-1----:R-:W-:-:S04]  /*0e00*/  LEA R10, P0, R11, UR4, 0x2 ;  /* 0x000000040b0a7c11 */ /* 0x002fc8000f8010ff */
[----:B------:R-:W-:Y:S01]  /*0e10*/  LEA.HI.X R11, R11, UR5, R18, 0x2, P0 ;  /* 0x000000050b0b7c11 */ /* 0x000fe200080f1412 */
        /* <DEDUP_REMOVED lines=13> */
[----:B0-----:R-:W2:Y:S04]  /*0ef0*/  LDG.E R9, desc[UR8][R6.64+0xc] ;  /* 0x00000c0806097981 */ /* 0x001ea8000c1e1900 */
[----:B------:R-:W3:Y:S01]  /*0f00*/  LDG.E R14, desc[UR8][R12.64+0xc] ;  /* 0x00000c080c0e7981 */ /* 0x000ee2000c1e1900 */
[----:B------:R-:W-:Y:S01]  /*0f10*/  IADD3 R3, PT, PT, R3, 0x4, RZ ;  /* 0x0000000403037810 */ /* 0x000fe20007ffe0ff */
[----:B--2---:R-:W-:-:S04]  /*0f20*/  FMUL R9, R0, R9 ;  /* 0x0000000900097220 */ /* 0x004fc80000400000 */
[----:B---3--:R-:W-:-:S05]  /*0f30*/  FMUL R9, R9, R14 ;  /* 0x0000000e09097220 */ /* 0x008fca0000400000 */
[----:B------:R1:W-:Y:S02]  /*0f40*/  STG.E desc[UR8][R10.64+0xc], R9 ;  /* 0x00000c090a007986 */ /* 0x0003e4000c101908 */
.L_x_438:
[----:B------:R-:W-:Y:S05]  /*0f50*/  @!P1 EXIT ;  /* 0x000000000000994d */ /* 0x000fea0003800000 */
[----:B------:R-:W-:Y:S02]  /*0f60*/  ISETP.NE.AND P0, PT, R16, 0x1, PT ;  /* 0x000000011000780c */ /* 0x000fe40003f05270 */
[----:B------:R-:W-:-:S04]  /*0f70*/  LOP3.LUT R8, R8, 0x1, RZ, 0xc0, !PT ;  /* 0x0000000108087812 */ /* 0x000fc800078ec0ff */
[----:B------:R-:W-:-:S07]  /*0f80*/  ISETP.NE.U32.AND P1, PT, R8, 0x1, PT ;  /* 0x000000010800780c */ /* 0x000fce0003f25070 */
[----:B------:R-:W-:Y:S06]  /*0f90*/  @!P0 BRA `(.L_x_439) ;  /* 0x00000000004c8947 */ /* 0x000fec0003800000 */
[----:B------:R-:W2:Y:S01]  /*0fa0*/  LDC.64 R6, c[0x0][0x388] ;  /* 0x0000e200ff067b82 */ /* 0x000ea20000000a00 */
[C---:B-1----:R-:W-:Y:S01]  /*0fb0*/  IMAD.WIDE.U32 R8, R3.reuse, 0x4, R4 ;  /* 0x0000000403087825 */ /* 0x042fe200078e0004 */
[----:B------:R-:W1:Y:S03]  /*0fc0*/  LDCU.64 UR4, c[0x0][0x390] ;  /* 0x00007200ff0477ac */ /* 0x000e660008000a00 */
[----:B--2---:R-:W-:Y:S02]  /*0fd0*/  IMAD.WIDE.U32 R10, R3, 0x4, R6 ;  /* 0x00000004030a7825 */ /* 0x004fe400078e0006 */
[----:B------:R-:W2:Y:S04]  /*0fe0*/  LDG.E R7, desc[UR8][R8.64] ;  /* 0x0000000808077981 */ /* 0x000ea8000c1e1900 */
[----:B0-----:R-:W3:Y:S01]  /*0ff0*/  LDG.E R13, desc[UR8][R10.64] ;  /* 0x000000080a0d7981 */ /* 0x001ee2000c1e1900 */
[----:B------:R-:W-:-:S05]  /*1000*/  IADD3 R14, P0, PT, R2, R3, RZ ;  /* 0x00000003020e7210 */ /* 0x000fca0007f1e0ff */
[----:B------:R-:W-:Y:S01]  /*1010*/  IMAD.X R15, RZ, RZ, RZ, P0 ;  /* 0x000000ffff0f7224 */ /* 0x000fe200000e06ff */
[----:B-1----:R-:W-:Y:S01]  /*1020*/  LEA R6, P0, R14, UR4, 0x2 ;  /* 0x000000040e067c11 */ /* 0x002fe2000f8010ff */
[----:B--2---:R-:W-:-:S03]  /*1030*/  FMUL R12, R0, R7 ;  /* 0x00000007000c7220 */ /* 0x004fc60000400000 */
[----:B------:R-:W-:Y:S01]  /*1040*/  LEA.HI.X R7, R14, UR5, R15, 0x2, P0 ;  /* 0x000000050e077c11 */ /* 0x000fe200080f140f */
[----:B---3--:R-:W-:-:S05]  /*1050*/  FMUL R13, R12, R13 ;  /* 0x0000000d0c0d7220 */ /* 0x008fca0000400000 */
[----:B------:R2:W-:Y:S04]  /*1060*/  STG.E desc[UR8][R6.64], R13 ;  /* 0x0000000d06007986 */ /* 0x0005e8000c101908 */
[----:B------:R-:W3:Y:S04]  /*1070*/  LDG.E R15, desc[UR8][R8.64+0x4] ;  /* 0x00000408080f7981 */ /* 0x000ee8000c1e1900 */
[----:B------:R-:W4:Y:S01]  /*1080*/  LDG.E R12, desc[UR8][R10.64+0x4] ;  /* 0x000004080a0c7981 */ /* 0x000f22000c1e1900 */
[----:B------:R-:W-:Y:S01]  /*1090*/  IADD3 R3, PT, PT, R3, 0x2, RZ ;  /* 0x0000000203037810 */ /* 0x000fe20007ffe0ff */
[----:B---3--:R-:W-:-:S04]  /*10a0*/  FMUL R15, R0, R15 ;  /* 0x0000000f000f7220 */ /* 0x008fc80000400000 */
[----:B----4-:R-:W-:-:S05]  /*10b0*/  FMUL R15, R15, R12 ;  /* 0x0000000c0f0f7220 */ /* 0x010fca0000400000 */
[----:B------:R2:W-:Y:S02]  /*10c0*/  STG.E desc[UR8][R6.64+0x4], R15 ;  /* 0x0000040f06007986 */ /* 0x0005e4000c101908 */
.L_x_439:
[----:B------:R-:W-:Y:S05]  /*10d0*/  @P1 EXIT ;  /* 0x000000000000194d */ /* 0x000fea0003800000 */
[----:B--2---:R-:W2:Y:S01]  /*10e0*/  LDC.64 R6, c[0x0][0x388] ;  /* 0x0000e200ff067b82 */ /* 0x004ea20000000a00 */
[C---:B------:R-:W-:Y:S01]  /*10f0*/  IMAD.WIDE.U32 R4, R3.reuse, 0x4, R4 ;  /* 0x0000000403047825 */ /* 0x040fe200078e0004 */
[----:B------:R-:W3:Y:S05]  /*1100*/  LDCU.64 UR4, c[0x0][0x390] ;  /* 0x00007200ff0477ac */ /* 0x000eea0008000a00 */
[----:B------:R-:W4:Y:S01]  /*1110*/  LDG.E R5, desc[UR8][R4.64] ;  /* 0x0000000804057981 */ /* 0x000f22000c1e1900 */
[----:B--2---:R-:W-:-:S06]  /*1120*/  IMAD.WIDE.U32 R6, R3, 0x4, R6 ;  /* 0x0000000403067825 */ /* 0x004fcc00078e0006 */
[----:B------:R-:W1:Y:S01]  /*1130*/  LDG.E R7, desc[UR8][R6.64] ;  /* 0x0000000806077981 */ /* 0x000e62000c1e1900 */
[----:B------:R-:W-:-:S05]  /*1140*/  IADD3 R3, P0, PT, R2, R3, RZ ;  /* 0x0000000302037210 */ /* 0x000fca0007f1e0ff */
[----:B------:R-:W-:Y:S01]  /*1150*/  IMAD.X R8, RZ, RZ, RZ, P0 ;  /* 0x000000ffff087224 */ /* 0x000fe200000e06ff */
[----:B---3--:R-:W-:-:S04]  /*1160*/  LEA R2, P0, R3, UR4, 0x2 ;  /* 0x0000000403027c11 */ /* 0x008fc8000f8010ff */
[----:B------:R-:W-:Y:S01]  /*1170*/  LEA.HI.X R3, R3, UR5, R8, 0x2, P0 ;  /* 0x0000000503037c11 */ /* 0x000fe200080f1408 */
[----:B----4-:R-:W-:-:S04]  /*1180*/  FMUL R0, R0, R5 ;  /* 0x0000000500007220 */ /* 0x010fc80000400000 */
[----:B-1----:R-:W-:-:S05]  /*1190*/  FMUL R9, R0, R7 ;  /* 0x0000000700097220 */ /* 0x002fca0000400000 */
[----:B------:R-:W-:Y:S01]  /*11a0*/  STG.E desc[UR8][R2.64], R9 ;  /* 0x0000000902007986 */ /* 0x000fe2000c101908 */
[----:B------:R-:W-:Y:S05]  /*11b0*/  EXIT ;  /* 0x000000000000794d */ /* 0x000fea0003800000 */
        .weak           $__internal_7_$__cuda_sm3x_div_rn_noftz_f32_slowpath
        .type           $__internal_7_$__cuda_sm3x_div_rn_noftz_f32_slowpath,@function
        .size           $__internal_7_$__cuda_sm3x_div_rn_noftz_f32_slowpath,(.L_x_517 - $__internal_7_$__cuda_sm3x_div_rn_noftz_f32_slowpath)
$__internal_7_$__cuda_sm3x_div_rn_noftz_f32_slowpath:
[----:B------:R-:W-:Y:S01]  /*11c0*/  SHF.R.U32.HI R10, RZ, 0x17, R12 ;  /* 0x00000017ff0a7819 */ /* 0x000fe2000001160c */
[----:B------:R-:W-:Y:S01]  /*11d0*/  BSSY.RECONVERGENT B1, `(.L_x_440) ;  /* 0x0000063000017945 */ /* 0x000fe20003800200 */
[----:B------:R-:W-:Y:S02]  /*11e0*/  SHF.R.U32.HI R0, RZ, 0x17, R3 ;  /* 0x00000017ff007819 */ /* 0x000fe40000011603 */
[----:B------:R-:W-:Y:S02]  /*11f0*/  LOP3.LUT R10, R10, 0xff, RZ, 0xc0, !PT ;  /* 0x000000ff0a0a7812 */ /* 0x000fe400078ec0ff */
[----:B------:R-:W-:Y:S02]  /*1200*/  LOP3.LUT R14, R0, 0xff, RZ, 0xc0, !PT ;  /* 0x000000ff000e7812 */ /* 0x000fe400078ec0ff */
[----:B------:R-:W-:-:S03]  /*1210*/  IADD3 R11, PT, PT, R10, -0x1, RZ ;  /* 0xffffffff0a0b7810 */ /* 0x000fc60007ffe0ff */
[----:B------:R-:W-:Y:S01]  /*1220*/  VIADD R13, R14, 0xffffffff ;  /* 0xffffffff0e0d7836 */ /* 0x000fe20000000000 */
[----:B------:R-:W-:-:S04]  /*1230*/  ISETP.GT.U32.AND P0, PT, R11, 0xfd, PT ;  /* 0x000000fd0b00780c */ /* 0x000fc80003f04070 */
[----:B------:R-:W-:-:S13]  /*1240*/  ISETP.GT.U32.OR P0, PT, R13, 0xfd, P0 ;  /* 0x000000fd0d00780c */ /* 0x000fda0000704470 */
[----:B------:R-:W-:Y:S01]  /*1250*/  @!P0 MOV R9, RZ ;  /* 0x000000ff00098202 */ /* 0x000fe20000000f00 */
[----:B------:R-:W-:Y:S06]  /*1260*/  @!P0 BRA `(.L_x_441) ;  /* 0x0000000000608947 */ /* 0x000fec0003800000 */
[----:B------:R-:W-:Y:S01]  /*1270*/  FSETP.GTU.FTZ.AND P0, PT, |R3|, +INF , PT ;  /* 0x7f8000000300780b */ /* 0x000fe20003f1c200 */
[----:B------:R-:W-:Y:S01]  /*1280*/  IMAD.MOV.U32 R0, RZ, RZ, R12 ;  /* 0x000000ffff007224 */ /* 0x000fe200078e000c */
        /* <DEDUP_REMOVED lines=22> */
.L_x_441:
[----:B------:R-:W-:Y:S01]  /*13f0*/  LEA R11, R10, 0xc0800000, 0x17 ;  /* 0xc08000000a0b7811 */ /* 0x000fe200078eb8ff */
[----:B------:R-:W-:Y:S04]  /*1400*/  BSSY.RECONVERGENT B2, `(.L_x_446) ;  /* 0x0000036000027945 */ /* 0x000fe80003800200 */
[----:B------:R-:W-:Y:S01]  /*1410*/  IMAD.IADD R12, R12, 0x1, -R11 ;  /* 0x000000010c0c7824 */ /* 0x000fe200078e0a0b */
[----:B------:R-:W-:-:S03]  /*1420*/  IADD3 R11, PT, PT, R14, -0x7f, RZ ;  /* 0xffffff810e0b7810 */ /* 0x000fc60007ffe0ff */
[----:B------:R-:W0:Y:S01]  /*1430*/  MUFU.RCP R13, R12 ;  /* 0x0000000c000d7308 */ /* 0x000e220000001000 */
[----:B------:R-:W-:Y:S01]  /*1440*/  FADD.FTZ R15, -R12, -RZ ;  /* 0x800000ff0c0f7221 */ /* 0x000fe20000010100 */
[C---:B------:R-:W-:Y:S01]  /*1450*/  IMAD R0, R11.reuse, -0x800000, R3 ;  /* 0xff8000000b007824 */ /* 0x040fe200078e0203 */
[----:B------:R-:W-:-:S05]  /*1460*/  IADD3 R10, PT, PT, R11, 0x7f, -R10 ;  /* 0x0000007f0b0a7810 */ /* 0x000fca0007ffe80a */
        /* <DEDUP_REMOVED lines=22> */
[C---:B------:R-:W-:Y:S01]  /*15d0*/  IADD3 R12, PT, PT, R11.reuse, 0x20, RZ ;  /* 0x000000200b0c7810 */ /* 0x040fe20007ffe0ff */
[CCC-:B------:R-:W-:Y:S01]  /*15e0*/  FFMA.RM R10, R16.reuse, R14.reuse, R13.reuse ;  /* 0x0000000e100a7223 */ /* 0x1c0fe2000000400d */
[----:B------:R-:W-:Y:S02]  /*15f0*/  ISETP.NE.AND P2, PT, R11, RZ, PT ;  /* 0x000000ff0b00720c */ /* 0x000fe40003f45270 */
[----:B------:R-:W-:Y:S01]  /*1600*/  LOP3.LUT R9, R3, 0x7fffff, RZ, 0xc0, !PT ;  /* 0x007fffff03097812 */ /* 0x000fe200078ec0ff */
[----:B------:R-:W-:Y:S01]  /*1610*/  FFMA.RP R3, R16, R14, R13 ;  /* 0x0000000e10037223 */ /* 0x000fe2000000800d */
[----:B------:R-:W-:Y:S02]  /*1620*/  ISETP.NE.AND P1, PT, R11, RZ, PT ;  /* 0x000000ff0b00720c */ /* 0x000fe40003f25270 */
        /* <DEDUP_REMOVED lines=11> */
[----:B------:R-:W-:-:S05]  /*16e0*/  LOP3.LUT R3, R3, R10, RZ, 0xc0, !PT ;  /* 0x0000000a03037212 */ /* 0x000fca00078ec0ff */
[----:B------:R-:W-:-:S05]  /*16f0*/  IMAD.IADD R3, R12, 0x1, R3 ;  /* 0x000000010c037824 */ /* 0x000fca00078e0203 */
[----:B------:R-:W-:Y:S01]  /*1700*/  LOP3.LUT R0, R3, R0, RZ, 0xfc, !PT ;  /* 0x0000000003007212 */ /* 0x000fe200078efcff */
[----:B------:R-:W-:Y:S06]  /*1710*/  BRA `(.L_x_449) ;  /* 0x0000000000107947 */ /* 0x000fec0003800000 */
.L_x_448:
[----:B------:R-:W-:-:S04]  /*1720*/  LOP3.LUT R0, R0, 0x80000000, RZ, 0xc0, !PT ;  /* 0x8000000000007812 */ /* 0x000fc800078ec0ff */
[----:B------:R-:W-:Y:S01]  /*1730*/  LOP3.LUT R0, R0, 0x7f800000, RZ, 0xfc, !PT ;  /* 0x7f80000000007812 */ /* 0x000fe200078efcff */
[----:B------:R-:W-:Y:S06]  /*1740*/  BRA `(.L_x_449) ;  /* 0x0000000000047947 */ /* 0x000fec0003800000 */
.L_x_447:
[----:B------:R-:W-:-:S07]  /*1750*/  LEA R0, R10, R0, 0x17 ;  /* 0x000000000a007211 */ /* 0x000fce00078eb8ff */
.L_x_449:
[----:B------:R-:W-:Y:S05]  /*1760*/  BSYNC.RECONVERGENT B2 ;  /* 0x0000000000027941 */ /* 0x000fea0003800200 */
.L_x_446:
[----:B------:R-:W-:Y:S05]  /*1770*/  BRA `(.L_x_450) ;  /* 0x0000000000207947 */ /* 0x000fea0003800000 */
.L_x_445:
[----:B------:R-:W-:-:S04]  /*1780*/  LOP3.LUT R0, R12, 0x80000000, R3, 0x48, !PT ;  /* 0x800000000c007812 */ /* 0x000fc800078e4803 */
[----:B------:R-:W-:Y:S01]  /*1790*/  LOP3.LUT R0, R0, 0x7f800000, RZ, 0xfc, !PT ;  /* 0x7f80000000007812 */ /* 0x000fe200078efcff */
[----:B------:R-:W-:Y:S06]  /*17a0*/  BRA `(.L_x_450) ;  /* 0x0000000000147947 */ /* 0x000fec0003800000 */
.L_x_444:
[----:B------:R-:W-:Y:S01]  /*17b0*/  LOP3.LUT R0, R12, 0x80000000, R3, 0x48, !PT ;  /* 0x800000000c007812 */ /* 0x000fe200078e4803 */
[----:B------:R-:W-:Y:S06]  /*17c0*/  BRA `(.L_x_450) ;  /* 0x00000000000c7947 */ /* 0x000fec0003800000 */
.L_x_443:
[----:B------:R-:W0:Y:S01]  /*17d0*/  MUFU.RSQ R0, -QNAN ;  /* 0xffc0000000007908 */ /* 0x000e220000001400 */
[----:B------:R-:W-:Y:S05]  /*17e0*/  BRA `(.L_x_450) ;  /* 0x0000000000047947 */ /* 0x000fea0003800000 */
.L_x_442:
[----:B------:R-:W-:-:S07]  /*17f0*/  FADD.FTZ R0, R3, R0 ;  /* 0x0000000003007221 */ /* 0x000fce0000010000 */
.L_x_450:
[----:B------:R-:W-:Y:S05]  /*1800*/  BSYNC.RECONVERGENT B1 ;  /* 0x0000000000017941 */ /* 0x000fea0003800200 */
.L_x_440:
[----:B------:R-:W-:-:S04]  /*1810*/  HFMA2 R9, -RZ, RZ, 0, 0 ;  /* 0x00000000ff097431 */ /* 0x000fc800000001ff */
[----:B0-----:R-:W-:Y:S05]  /*1820*/  RET.REL.NODEC R8 `(rms_norm) ;  /* 0xffffffe408f47950 */ /* 0x001fea0003c3ffff */
.L_x_451:
        /* <DEDUP_REMOVED lines=13> */
.L_x_517:


//--------------------- .text.add                 --------------------------
	.section	.text.add,"ax",@progbits
	.align	128
        .global         add
        .type           add,@function
        .size           add,(.L_x_526 - add)
        .other          add,@"STO_CUDA_ENTRY STV_DEFAULT"
add:
.text.add:
        /* <DEDUP_REMOVED lines=11> */
[----:B------:R-:W3:Y:S08]  /*00b0*/  LDC.64 R8, c[0x0][0x380] ;  /* 0x0000e000ff087b82 */ /* 0x000ef00000000a00 */
[----:B------:R-:W4:Y:S01]  /*00c0*/  LDC.64 R10, c[0x0][0x388] ;  /* 0x0000e200ff0a7b82 */ /* 0x000f220000000a00 */
[----:B-1----:R-:W-:-:S07]  /*00d0*/  IMAD R15, R15, UR4, RZ ;  /* 0x000000040f0f7c24 */ /* 0x002fce000f8e02ff */
.L_x_452:
[----:B---3--:R-:W-:-:S04]  /*00e0*/  IMAD.WIDE.U32 R2, R0, 0x4, R8 ;  /* 0x0000000400027825 */ /* 0x008fc800078e0008 */
[C---:B----4-:R-:W-:Y:S02]  /*00f0*/  IMAD.WIDE.U32 R4, R0.reuse, 0x4, R10 ;  /* 0x0000000400047825 */ /* 0x050fe400078e000a */
[----:B--2---:R-:W2:Y:S04]  /*0100*/  LDG.E R2, desc[UR6][R2.64] ;  /* 0x0000000602027981 */ /* 0x004ea8000c1e1900 */
[----:B------:R-:W2:Y:S01]  /*0110*/  LDG.E R5, desc[UR6][R4.64] ;  /* 0x0000000604057981 */ /* 0x000ea2000c1e1900 */
[----:B01----:R-:W-:Y:S01]  /*0120*/  IMAD.WIDE.U32 R6, R0, 0x4, R12 ;  /* 0x0000000400067825 */ /* 0x003fe200078e000c */
[----:B------:R-:W-:-:S04]  /*0130*/  IADD3 R0, PT, PT, R15, R0, RZ ;  /* 0x000000000f007210 */ /* 0x000fc80007ffe0ff */
[----:B------:R-:W-:Y:S01]  /*0140*/  ISETP.GE.U32.AND P0, PT, R0, UR5, PT ;  /* 0x0000000500007c0c */ /* 0x000fe2000bf06070 */
[----:B--2---:R-:W-:-:S05]  /*0150*/  FADD R17, R2, R5 ;  /* 0x0000000502117221 */ /* 0x004fca0000000000 */
[----:B------:R1:W-:Y:S07]  /*0160*/  STG.E desc[UR6][R6.64], R17 ;  /* 0x0000001106007986 */ /* 0x0003ee000c101906 */
[----:B------:R-:W-:Y:S05]  /*0170*/  @!P0 BRA `(.L_x_452) ;  /* 0xfffffffc00d88947 */ /* 0x000fea000383ffff */
[----:B------:R-:W-:Y:S05]  /*0180*/  EXIT ;  /* 0x000000000000794d */ /* 0x000fea0003800000 */
.L_x_453:
        /* <DEDUP_REMOVED lines=15> */
.L_x_526:


//--------------------- .text._Z12quantized_mmILi8EEvPKfPKhPf15QuantizedConfig --------------------------
	.section	.text._Z12quantized_mmILi8EEvPKfPKhPf15QuantizedConfig,"ax",@progbits
	.align	128
        .global         _Z12quantized_mmILi8EEvPKfPKhPf15QuantizedConfig
        .type           _Z12quantized_mmILi8EEvPKfPKhPf15QuantizedConfig,@function
        .size           _Z12quantized_mmILi8EEvPKfPKhPf15QuantizedConfig,(.L_x_527 - _Z12quantized_mmILi8EEvPKfPKhPf15QuantizedConfig)
        .other          _Z12quantized_mmILi8EEvPKfPKhPf15QuantizedConfig,@"STO_CUDA_ENTRY STV_DEFAULT"
_Z12quantized_mmILi8EEvPKfPKhPf15QuantizedConfig:
.text._Z12quantized_mmILi8EEvPKfPKhPf15QuantizedConfig:
[----:B------:R-:W-:Y:S01]  /*0000*/  LDC R1, c[0x0][0x37c] ;  /* 0x0000df00ff017b82 */ /* 0x000fe20000000800 */
[----:B------:R-:W0:Y:S07]  /*0010*/  S2R R9, SR_TID.X ;  /* 0x0000000000097919 */ /* 0x000e2e0000002100 */
[----:B------:R-:W0:Y:S01]  /*0020*/  S2UR UR6, SR_CTAID.X ;  /* 0x00000000000679c3 */ /* 0x000e220000002500 */
[----:B------:R-:W1:Y:S07]  /*0030*/  LDCU.64 UR4, c[0x0][0x398] ;  /* 0x00007300ff0477ac */ /* 0x000e6e0008000a00 */
[----:B------:R-:W0:Y:S01]  /*0040*/  LDC R0, c[0x0][0x360] ;  /* 0x0000d800ff007b82 */ /* 0x000e220000000800 */
[----:B------:R-:W2:Y:S01]  /*0050*/  LDCU UR7, c[0x0][0x370] ;  /* 0x00006e00ff0777ac */ /* 0x000ea20008000800 */
[----:B-1----:R-:W-:Y:S01]  /*0060*/  UIMAD UR4, UR4, UR5, URZ ;  /* 0x00000005040472a4 */ /* 0x002fe2000f8e02ff */
[----:B0-----:R-:W-:-:S02]  /*0070*/  IMAD R9, R0, UR6, R9 ;  /* 0x0000000600097c24 */ /* 0x001fc4000f8e0209 */
[----:B--2---:R-:W-:-:S03]  /*0080*/  IMAD R0, R0, UR7, RZ ;  /* 0x0000000700007c24 */ /* 0x004fc6000f8e02ff */
[----:B------:R-:W-:-:S13]  /*0090*/  ISETP.GE.U32.AND P0, PT, R9, UR4, PT ;  /* 0x0000000409007c0c */ /* 0x000fda000bf06070 */
[----:B------:R-:W-:Y:S05]  /*00a0*/  @P0 EXIT ;  /* 0x000000000000094d */ /* 0x000fea0003800000 */
[----:B------:R-:W0:Y:S01]  /*00b0*/  LDCU UR6, c[0x0][0x3a0] ;  /* 0x00007400ff0677ac */ /* 0x000e220008000800 */
[----:B------:R-:W1:Y:S01]  /*00c0*/  LDCU.64 UR8, c[0x0][0x358] ;  /* 0x00006b00ff0877ac */ /* 0x000e620008000a00 */
[----:B0-----:R-:W-:-:S09]  /*00d0*/  UISETP.NE.AND UP0, UPT, UR6, URZ, UPT ;  /* 0x000000ff0600728c */ /* 0x001fd2000bf05270 */
[----:B-1----:R-:W-:Y:S05]  /*00e0*/  BRA.U UP0, `(.L_x_454) ;  /* 0x0000000100787547 */ /* 0x002fea000b800000 */
[----:B------:R-:W0:Y:S01]  /*00f0*/  I2F.U32.RP R6, UR5 ;  /* 0x0000000500067d06 */ /* 0x000e220008209000 */
[----:B------:R-:W1:Y:S01]  /*0100*/  LDC.64 R2, c[0x0][0x390] ;  /* 0x0000e400ff027b82 */ /* 0x000e620000000a00 */
[----:B------:R-:W-:Y:S01]  /*0110*/  ISETP.NE.U32.AND P2, PT, RZ, UR5, PT ;  /* 0x00000005ff007c0c */ /* 0x000fe2000bf45070 */
[----:B------:R-:W2:Y:S05]  /*0120*/  LDCU UR6, c[0x0][0x3ac] ;  /* 0x00007580ff0677ac */ /* 0x000eaa0008000800 */
[----:B0-----:R-:W0:Y:S02]  /*0130*/  MUFU.RCP R6, R6 ;  /* 0x0000000600067308 */ /* 0x001e240000001000 */
[----:B0-----:R-:W-:-:S06]  /*0140*/  IADD3 R4, PT, PT, R6, 0xffffffe, RZ ;  /* 0x0ffffffe06047810 */ /* 0x001fcc0007ffe0ff */
[----:B------:R0:W3:Y:S02]  /*0150*/  F2I.FTZ.U32.TRUNC.NTZ R5, R4 ;  /* 0x0000000400057305 */ /* 0x0000e4000021f000 */
[----:B0-----:R-:W-:Y:S02]  /*0160*/  HFMA2 R4, -RZ, RZ, 0, 0 ;  /* 0x00000000ff047431 */ /* 0x001fe400000001ff */
[----:B---3--:R-:W-:-:S04]  /*0170*/  IMAD.MOV R7, RZ, RZ, -R5 ;  /* 0x000000ffff077224 */ /* 0x008fc800078e0a05 */
[----:B------:R-:W-:-:S04]  /*0180*/  IMAD R7, R7, UR5, RZ ;  /* 0x0000000507077c24 */ /* 0x000fc8000f8e02ff */
[----:B------:R-:W-:Y:S01]  /*0190*/  IMAD.HI.U32 R8, R5, R7, R4 ;  /* 0x0000000705087227 */ /* 0x000fe200078e0004 */
[----:B-12---:R-:W-:-:S07]  /*01a0*/  LOP3.LUT R7, RZ, UR5, RZ, 0x33, !PT ;  /* 0x00000005ff077c12 */ /* 0x006fce000f8e33ff */
.L_x_455:
[----:B0-----:R-:W-:-:S04]  /*01b0*/  IMAD.HI.U32 R4, R8, R9, RZ ;  /* 0x0000000908047227 */ /* 0x001fc800078e00ff */
[----:B------:R-:W-:-:S04]  /*01c0*/  IMAD.MOV R6, RZ, RZ, -R4 ;  /* 0x000000ffff067224 */ /* 0x000fc800078e0a04 */
[----:B------:R-:W-:-:S05]  /*01d0*/  IMAD R5, R6, UR5, R9 ;  /* 0x0000000506057c24 */ /* 0x000fca000f8e0209 */
[----:B------:R-:W-:-:S13]  /*01e0*/  ISETP.GE.U32.AND P0, PT, R5, UR5, PT ;  /* 0x0000000505007c0c */ /* 0x000fda000bf06070 */
[----:B------:R-:W-:Y:S01]  /*01f0*/  @P0 IADD3 R5, PT, PT, R5, -UR5, RZ ;  /* 0x8000000505050c10 */ /* 0x000fe2000fffe0ff */
[----:B------:R-:W-:-:S03]  /*0200*/  @P0 VIADD R4, R4, 0x1 ;  /* 0x0000000104040836 */ /* 0x000fc60000000000 */
[----:B------:R-:W-:-:S13]  /*0210*/  ISETP.GE.U32.AND P1, PT, R5, UR5, PT ;  /* 0x0000000505007c0c */ /* 0x000fda000bf26070 */
[----:B------:R-:W-:-:S04]  /*0220*/  @P1 IADD3 R4, PT, PT, R4, 0x1, RZ ;  /* 0x0000000104041810 */ /* 0x000fc80007ffe0ff */
[----:B------:R-:W-:-:S04]  /*0230*/  SEL R4, R7, R4, !P2 ;  /* 0x0000000407047207 */ /* 0x000fc80005000000 */
[----:B------:R-:W-:-:S05]  /*0240*/  IADD3 R6, PT, PT, -R4, RZ, RZ ;  /* 0x000000ff04067210 */ /* 0x000fca0007ffe1ff */
[--C-:B------:R-:W-:Y:S02]  /*0250*/  IMAD R5, R6, UR5, R9.reuse ;  /* 0x0000000506057c24 */ /* 0x100fe4000f8e0209 */
[----:B------:R-:W-:Y:S02]  /*0260*/  IMAD.IADD R9, R0, 0x1, R9 ;  /* 0x0000000100097824 */ /* 0x000fe400078e0209 */
[----:B------:R-:W-:-:S03]  /*0270*/  IMAD R5, R4, UR6, R5 ;  /* 0x0000000604057c24 */ /* 0x000fc6000f8e0205 */
[----:B------:R-:W-:Y:S01]  /*0280*/  ISETP.GE.U32.AND P0, PT, R9, UR4, PT ;  /* 0x0000000409007c0c */ /* 0x000fe2000bf06070 */
[----:B------:R-:W-:-:S05]  /*0290*/  IMAD.WIDE.U32 R4, R5, 0x4, R2 ;  /* 0x0000000405047825 */ /* 0x000fca00078e0002 */
[----:B------:R0:W-:Y:S07]  /*02a0*/  STG.E desc[UR8][R4.64], RZ ;  /* 0x000000ff04007986 */ /* 0x0001ee000c101908 */
[----:B------:R-:W-:Y:S05]  /*02b0*/  @!P0 BRA `(.L_x_455) ;  /* 0xfffffffc00bc8947 */ /* 0x000fea000383ffff */
[----:B------:R-:W-:Y:S05]  /*02c0*/  EXIT ;  /* 0x000000000000794d */ /* 0x000fea0003800000 */
.L_x_454:
[----:B------:R-:W-:Y:S01]  /*02d0*/  ULOP3.LUT UR7, UR6, 0xfffffff8, URZ, 0xc0, !UPT ;  /* 0xfffffff806077892 */ /* 0x000fe2000f8ec0ff */
[----:B------:R-:W0:Y:S01]  /*02e0*/  LDCU UR11, c[0x0][0x3b0] ;  /* 0x00007600ff0b77ac */ /* 0x000e220008000800 */
[----:B------:R-:W1:Y:S01]  /*02f0*/  LDCU.128 UR12, c[0x0][0x380] ;  /* 0x00007000ff0c77ac */ /* 0x000e620008000c00 */
[----:B------:R-:W-:Y:S02]  /*0300*/  ULOP3.LUT UR5, UR6, 0x7, URZ, 0xc0, !UPT ;  /* 0x0000000706057892 */ /* 0x000fe4000f8ec0ff */
[----:B------:R-:W-:-:S12]  /*0310*/  UIADD3 UR10, UPT, UPT, -UR7, URZ, URZ ;  /* 0x000000ff070a7290 */ /* 0x000fd8000fffe1ff */
.L_x_461:
[----:B--2---:R-:W2:Y:S01]  /*0320*/  LDCU UR16, c[0x0][0x39c] ;  /* 0x00007380ff1077ac */ /* 0x004ea20008000800 */
[----:B------:R-:W-:Y:S01]  /*0330*/  MOV R22, RZ ;  /* 0x000000ff00167202 */ /* 0x000fe20000000f00 */
[----:B------:R-:W3:Y:S01]  /*0340*/  LDCU UR6, c[0x0][0x3a8] ;  /* 0x00007500ff0677ac */ /* 0x000ee20008000800 */
[----:B--2---:R-:W2:Y:S01]  /*0350*/  I2F.U32.RP R4, UR16 ;  /* 0x0000001000047d06 */ /* 0x004ea20008209000 */
[----:B------:R-:W-:-:S07]  /*0360*/  ISETP.NE.U32.AND P2, PT, RZ, UR16, PT ;  /* 0x00000010ff007c0c */ /* 0x000fce000bf45070 */
[----:B--2---:R-:W2:Y:S02]  /*0370*/  MUFU.RCP R4, R4 ;  /* 0x0000000400047308 */ /* 0x004ea40000001000 */
[----:B--2---:R-:W-:-:S06]  /*0380*/  IADD3 R2, PT, PT, R4, 0xffffffe, RZ ;  /* 0x0ffffffe04027810 */ /* 0x004fcc0007ffe0ff */
[----:B------:R2:W4:Y:S02]  /*0390*/  F2I.FTZ.U32.TRUNC.NTZ R3, R2 ;  /* 0x0000000200037305 */ /* 0x000524000021f000 */
[----:B--2---:R-:W-:Y:S01]  /*03a0*/  IMAD.MOV.U32 R2, RZ, RZ, RZ ;  /* 0x000000ffff027224 */ /* 0x004fe200078e00ff */
[----:B----4-:R-:W-:-:S05]  /*03b0*/  IADD3 R5, PT, PT, RZ, -R3, RZ ;  /* 0x80000003ff057210 */ /* 0x010fca0007ffe0ff */
[----:B------:R-:W-:-:S04]  /*03c0*/  IMAD R5, R5, UR16, RZ ;  /* 0x0000001005057c24 */ /* 0x000fc8000f8e02ff */
[----:B------:R-:W-:Y:S02]  /*03d0*/  IMAD.HI.U32 R8, R3, R5, R2 ;  /* 0x0000000503087227 */ /* 0x000fe400078e0002 */
[----:B------:R-:W2:Y:S04]  /*03e0*/  LDC.64 R2, c[0x0][0x3a0] ;  /* 0x0000e800ff027b82 */ /* 0x000ea80000000a00 */
[----:B------:R-:W-:-:S05]  /*03f0*/  IMAD.HI.U32 R8, R8, R9, RZ ;  /* 0x0000000908087227 */ /* 0x000fca00078e00ff */
[----:B------:R-:W-:-:S05]  /*0400*/  IADD3 R6, PT, PT, -R8, RZ, RZ ;  /* 0x000000ff08067210 */ /* 0x000fca0007ffe1ff */
[----:B------:R-:W-:-:S05]  /*0410*/  IMAD R6, R6, UR16, R9 ;  /* 0x0000001006067c24 */ /* 0x000fca000f8e0209 */
[----:B------:R-:W-:-:S13]  /*0420*/  ISETP.GE.U32.AND P0, PT, R6, UR16, PT ;  /* 0x0000001006007c0c */ /* 0x000fda000bf06070 */
[----:B------:R-:W-:Y:S01]  /*0430*/  @P0 IADD3 R6, PT, PT, R6, -UR16, RZ ;  /* 0x8000001006060c10 */ /* 0x000fe2000fffe0ff */
[----:B------:R-:W-:-:S03]  /*0440*/  @P0 VIADD R8, R8, 0x1 ;  /* 0x0000000108080836 */ /* 0x000fc60000000000 */
[----:B------:R-:W-:Y:S01]  /*0450*/  ISETP.GE.U32.AND P1, PT, R6, UR16, PT ;  /* 0x0000001006007c0c */ /* 0x000fe2000bf26070 */
[----:B------:R-:W-:-:S12]  /*0460*/  HFMA2 R6, -RZ, RZ, 0, 0 ;  /* 0x00000000ff067431 */ /* 0x000fd800000001ff */
[----:B------:R-:W-:Y:S02]  /*0470*/  @P1 IADD3 R8, PT, PT, R8, 0x1, RZ ;  /* 0x0000000108081810 */ /* 0x000fe40007ffe0ff */
[----:B------:R-:W-:Y:S02]  /*0480*/  @!P2 LOP3.LUT R8, RZ, UR16, RZ, 0x33, !PT ;  /* 0x00000010ff08ac12 */ /* 0x000fe4000f8e33ff */
[----:B--2---:R-:W-:Y:S02]  /*0490*/  ISETP.GE.U32.AND P1, PT, R2, 0x8, PT ;  /* 0x000000080200780c */ /* 0x004fe40003f26070 */
[C---:B------:R-:W-:Y:S01]  /*04a0*/  IADD3 R4, PT, PT, -R8.reuse, RZ, RZ ;  /* 0x000000ff08047210 */ /* 0x040fe20007ffe1ff */
[----:B------:R-:W-:-:S04]  /*04b0*/  IMAD R3, R8, R3, RZ ;  /* 0x0000000308037224 */ /* 0x000fc800078e02ff */
[--C-:B------:R-:W-:Y:S02]  /*04c0*/  IMAD R11, R4, UR16, R9.reuse ;  /* 0x00000010040b7c24 */ /* 0x100fe4000f8e0209 */
[----:B------:R-:W-:Y:S02]  /*04d0*/  IMAD.IADD R9, R0, 0x1, R9 ;  /* 0x0000000100097824 */ /* 0x000fe400078e0209 */
[----:B---3--:R-:W-:-:S03]  /*04e0*/  IMAD R10, R11, UR6, RZ ;  /* 0x000000060b0a7c24 */ /* 0x008fc6000f8e02ff */
[----:B------:R-:W-:Y:S01]  /*04f0*/  ISETP.GE.U32.AND P0, PT, R9, UR4, PT ;  /* 0x0000000409007c0c */ /* 0x000fe2000bf06070 */
[----:B------:R-:W-:-:S12]  /*0500*/  @!P1 BRA `(.L_x_456) ;  /* 0x0000000000d89947 */ /* 0x000fd80003800000 */
[----:B------:R-:W-:Y:S01]  /*0510*/  IMAD.MOV.U32 R22, RZ, RZ, RZ ;  /* 0x000000ffff167224 */ /* 0x000fe200078e00ff */
[----:B------:R-:W-:Y:S02]  /*0520*/  MOV R13, RZ ;  /* 0x000000ff000d7202 */ /* 0x000fe40000000f00 */
[----:B------:R-:W-:-:S07]  /*0530*/  MOV R14, UR10 ;  /* 0x0000000a000e7c02 */ /* 0x000fce0008000f00 */
.L_x_457:
[----:B-1----:R-:W-:-:S04]  /*0540*/  IADD3 R6, P1, P2, R13, UR14, R10 ;  /* 0x0000000e0d067c10 */ /* 0x002fc8000fa3e00a */
[----:B------:R-:W-:-:S05]  /*0550*/  IADD3.X R7, PT, PT, RZ, UR15, RZ, P1, P2 ;  /* 0x0000000fff077c10 */ /* 0x000fca0008fe44ff */
[----:B------:R-:W2:Y:S01]  /*0560*/  LDG.E.S8 R28, desc[UR8][R6.64] ;  /* 0x00000008061c7981 */ /* 0x000ea2000c1e1300 */
[----:B------:R-:W-:-:S03]  /*0570*/  IADD3 R5, P1, PT, R3, R13, RZ ;  /* 0x0000000d03057210 */ /* 0x000fc60007f3e0ff */
[----:B------:R-:W3:Y:S02]  /*0580*/  LDG.E.S8 R24, desc[UR8][R6.64+0x1] ;  /* 0x0000010806187981 */ /* 0x000ee4000c1e1300 */
[----:B------:R-:W-:Y:S01]  /*0590*/  IMAD.X R12, RZ, RZ, RZ, P1 ;  /* 0x000000ffff0c7224 */ /* 0x000fe200008e06ff */
[C---:B------:R-:W-:Y:S01]  /*05a0*/  LEA R4, P1, R5.reuse, UR12, 0x2 ;  /* 0x0000000c05047c11 */ /* 0x040fe2000f8210ff */
[----:B------:R-:W4:Y:S03]  /*05b0*/  LDG.E.S8 R25, desc[UR8][R6.64+0x2] ;  /* 0x0000020806197981 */ /* 0x000f26000c1e1300 */
[----:B------:R-:W-:Y:S01]  /*05c0*/  LEA.HI.X R5, R5, UR13, R12, 0x2, P1 ;  /* 0x0000000d05057c11 */ /* 0x000fe200088f140c */
[----:B------:R-:W5:Y:S04]  /*05d0*/  LDG.E.S8 R26, desc[UR8][R6.64+0x3] ;  /* 0x00000308061a7981 */ /* 0x000f68000c1e1300 */
[----:B------:R-:W3:Y:S04]  /*05e0*/  LDG.E R23, desc[UR8][R4.64] ;  /* 0x0000000804177981 */ /* 0x000ee8000c1e1900 */
[----:B------:R-:W5:Y:S04]  /*05f0*/  LDG.E.S8 R19, desc[UR8][R6.64+0x4] ;  /* 0x0000040806137981 */ /* 0x000f68000c1e1300 */
[----:B------:R-:W5:Y:S04]  /*0600*/  LDG.E.S8 R12, desc[UR8][R6.64+0x5] ;  /* 0x00000508060c7981 */ /* 0x000f68000c1e1300 */
[----:B------:R-:W5:Y:S04]  /*0610*/  LDG.E R18, desc[UR8][R4.64+0x4] ;  /* 0x0000040804127981 */ /* 0x000f68000c1e1900 */
[----:B------:R-:W5:Y:S04]  /*0620*/  LDG.E.S8 R16, desc[UR8][R6.64+0x6] ;  /* 0x0000060806107981 */ /* 0x000f68000c1e1300 */
[----:B------:R-:W5:Y:S04]  /*0630*/  LDG.E R17, desc[UR8][R4.64+0x8] ;  /* 0x0000080804117981 */ /* 0x000f68000c1e1900 */
[----:B------:R-:W5:Y:S04]  /*0640*/  LDG.E R15, desc[UR8][R4.64+0xc] ;  /* 0x00000c08040f7981 */ /* 0x000f68000c1e1900 */
[----:B------:R1:W5:Y:S04]  /*0650*/  LDG.E.S8 R20, desc[UR8][R6.64+0x7] ;  /* 0x0000070806147981 */ /* 0x000368000c1e1300 */
[----:B------:R-:W5:Y:S01]  /*0660*/  LDG.E R21, desc[UR8][R4.64+0x10] ;  /* 0x0000100804157981 */ /* 0x000f62000c1e1900 */
[----:B--2---:R-:W0:Y:S02]  /*0670*/  I2F.S16 R28, R28 ;  /* 0x0000001c001c7306 */ /* 0x004e240000101400 */
[----:B0-----:R-:W-:-:S02]  /*0680*/  FMUL R27, R28, UR11 ;  /* 0x0000000b1c1b7c20 */ /* 0x001fc40008400000 */
[----:B------:R-:W2:Y:S02]  /*0690*/  LDG.E R28, desc[UR8][R4.64+0x1c] ;  /* 0x00001c08041c7981 */ /* 0x000ea4000c1e1900 */
[----:B---3--:R-:W-:Y:S02]  /*06a0*/  FFMA R27, R27, R23, R22 ;  /* 0x000000171b1b7223 */ /* 0x008fe40000000016 */
[----:B------:R-:W3:Y:S04]  /*06b0*/  LDG.E R23, desc[UR8][R4.64+0x14] ;  /* 0x0000140804177981 */ /* 0x000ee8000c1e1900 */
[----:B------:R0:W2:Y:S01]  /*06c0*/  LDG.E R22, desc[UR8][R4.64+0x18] ;  /* 0x0000180804167981 */ /* 0x0000a2000c1e1900 */
[----:B------:R-:W1:Y:S08]  /*06d0*/  I2F.S16 R24, R24 ;  /* 0x0000001800187306 */ /* 0x000e700000101400 */
[----:B----4-:R-:W4:Y:S08]  /*06e0*/  I2F.S16 R25, R25 ;  /* 0x0000001900197306 */ /* 0x010f300000101400 */
[----:B-----5:R-:W0:Y:S01]  /*06f0*/  I2F.S16 R26, R26 ;  /* 0x0000001a001a7306 */ /* 0x020e220000101400 */
[----:B-1----:R-:W-:-:S07]  /*0700*/  FMUL R6, R24, UR11 ;  /* 0x0000000b18067c20 */ /* 0x002fce0008400000 */
[----:B------:R-:W1:Y:S01]  /*0710*/  I2F.S16 R19, R19 ;  /* 0x0000001300137306 */ /* 0x000e620000101400 */
[----:B------:R-:W-:Y:S01]  /*0720*/  FFMA R6, R6, R18, R27 ;  /* 0x0000001206067223 */ /* 0x000fe2000000001b */
[----:B----4-:R-:W-:-:S06]  /*0730*/  FMUL R7, R25, UR11 ;  /* 0x0000000b19077c20 */ /* 0x010fcc0008400000 */
[----:B------:R-:W4:Y:S01]  /*0740*/  I2F.S16 R12, R12 ;  /* 0x0000000c000c7306 */ /* 0x000f220000101400 */
[----:B------:R-:W-:Y:S01]  /*0750*/  FFMA R6, R7, R17, R6 ;  /* 0x0000001107067223 */ /* 0x000fe20000000006 */
[----:B0-----:R-:W-:Y:S01]  /*0760*/  FMUL R5, R26, UR11 ;  /* 0x0000000b1a057c20 */ /* 0x001fe20008400000 */
[----:B------:R-:W-:-:S05]  /*0770*/  IADD3 R14, PT, PT, R14, 0x8, RZ ;  /* 0x000000080e0e7810 */ /* 0x000fca0007ffe0ff */
[----:B------:R-:W0:Y:S01]  /*0780*/  I2F.S16 R16, R16 ;  /* 0x0000001000107306 */ /* 0x000e220000101400 */
[----:B------:R-:W-:Y:S01]  /*0790*/  FFMA R6, R5, R15, R6 ;  /* 0x0000000f05067223 */ /* 0x000fe20000000006 */
[----:B-1----:R-:W-:Y:S01]  /*07a0*/  FMUL R5, R19, UR11 ;  /* 0x0000000b13057c20 */ /* 0x002fe20008400000 */
[----:B------:R-:W-:-:S05]  /*07b0*/  ISETP.NE.AND P1, PT, R14, RZ, PT ;  /* 0x000000ff0e00720c */ /* 0x000fca0003f25270 */
[----:B------:R-:W1:Y:S01]  /*07c0*/  I2F.S16 R20, R20 ;  /* 0x0000001400147306 */ /* 0x000e620000101400 */
[----:B------:R-:W-:Y:S01]  /*07d0*/  FFMA R6, R5, R21, R6 ;  /* 0x0000001505067223 */ /* 0x000fe20000000006 */
[----:B----4-:R-:W-:Y:S01]  /*07e0*/  FMUL R5, R12, UR11 ;  /* 0x0000000b0c057c20 */ /* 0x010fe20008400000 */
[----:B0-----:R-:W-:Y:S01]  /*07f0*/  FMUL R4, R16, UR11 ;  /* 0x0000000b10047c20 */ /* 0x001fe20008400000 */
[----:B------:R-:W-:Y:S02]  /*0800*/  IADD3 R13, PT, PT, R13, 0x8, RZ ;  /* 0x000000080d0d7810 */ /* 0x000fe40007ffe0ff */
[----:B---3--:R-:W-:-:S04]  /*0810*/  FFMA R5, R5, R23, R6 ;  /* 0x0000001705057223 */ /* 0x008fc80000000006 */
[----:B--2---:R-:W-:Y:S01]  /*0820*/  FFMA R5, R4, R22, R5 ;  /* 0x0000001604057223 */ /* 0x004fe20000000005 */
[----:B-1----:R-:W-:-:S04]  /*0830*/  FMUL R22, R20, UR11 ;  /* 0x0000000b14167c20 */ /* 0x002fc80008400000 */
[----:B------:R-:W-:Y:S01]  /*0840*/  FFMA R22, R22, R28, R5 ;  /* 0x0000001c16167223 */ /* 0x000fe20000000005 */
[----:B------:R-:W-:Y:S06]  /*0850*/  @P1 BRA `(.L_x_457) ;  /* 0xfffffffc00381947 */ /* 0x000fec000383ffff */
[----:B------:R-:W-:-:S07]  /*0860*/  IMAD.U32 R6, RZ, RZ, UR7 ;  /* 0x00000007ff067e24 */ /* 0x000fce000f8e00ff */
.L_x_456:
[----:B------:R-:W-:-:S09]  /*0870*/  UISETP.NE.AND UP0, UPT, UR5, URZ, UPT ;  /* 0x000000ff0500728c */ /* 0x000fd2000bf05270 */
[----:B------:R-:W-:Y:S05]  /*0880*/  BRA.U !UP0, `(.L_x_458) ;  /* 0x00000005081c7547 */ /* 0x000fea000b800000 */
[----:B------:R-:W-:Y:S01]  /*0890*/  UIADD3 UR6, UPT, UPT, UR5, -0x1, URZ ;  /* 0xffffffff05067890 */ /* 0x000fe2000fffe0ff */
[----:B------:R-:W-:-:S03]  /*08a0*/  LOP3.LUT P1, R20, R2, 0x3, RZ, 0xc0, !PT ;  /* 0x0000000302147812 */ /* 0x000fc6000782c0ff */
[----:B------:R-:W-:-:S09]  /*08b0*/  UISETP.GE.U32.AND UP0, UPT, UR6, 0x3, UPT ;  /* 0x000000030600788c */ /* 0x000fd2000bf06070 */
[----:B------:R-:W-:Y:S05]  /*08c0*/  BRA.U !UP0, `(.L_x_459) ;  /* 0x0000000108747547 */ /* 0x000fea000b800000 */
[----:B------:R-:W2:Y:S01]  /*08d0*/  LDCU.128 UR16, c[0x0][0x380] ;  /* 0x00007000ff1077ac */ /* 0x000ea20008000c00 */
[----:B------:R-:W3:Y:S01]  /*08e0*/  LDCU UR6, c[0x0][0x3b0] ;  /* 0x00007600ff0677ac */ /* 0x000ee20008000800 */
[----:B--2---:R-:W-:-:S04]  /*08f0*/  IADD3 R12, P2, P3, R6, UR18, R10 ;  /* 0x00000012060c7c10 */ /* 0x004fc8000fb5e00a */
[----:B------:R-:W-:-:S05]  /*0900*/  IADD3.X R13, PT, PT, RZ, UR19, RZ, P2, P3 ;  /* 0x00000013ff0d7c10 */ /* 0x000fca00097e64ff */
[----:B------:R-:W2:Y:S01]  /*0910*/  LDG.E.S8 R14, desc[UR8][R12.64] ;  /* 0x000000080c0e7981 */ /* 0x000ea2000c1e1300 */
[----:B------:R-:W-:-:S03]  /*0920*/  IADD3 R5, P2, PT, R3, R6, RZ ;  /* 0x0000000603057210 */ /* 0x000fc60007f5e0ff */
[----:B------:R-:W4:Y:S01]  /*0930*/  LDG.E.S8 R17, desc[UR8][R12.64+0x1] ;  /* 0x000001080c117981 */ /* 0x000f22000c1e1300 */
[C---:B------:R-:W-:Y:S02]  /*0940*/  LEA R4, P3, R5.reuse, UR16, 0x2 ;  /* 0x0000001005047c11 */ /* 0x040fe4000f8610ff */
[----:B------:R-:W-:Y:S01]  /*0950*/  IADD3.X R16, PT, PT, RZ, RZ, RZ, P2, !PT ;  /* 0x000000ffff107210 */ /* 0x000fe200017fe4ff */
[----:B------:R-:W5:Y:S03]  /*0960*/  LDG.E.S8 R19, desc[UR8][R12.64+0x2] ;  /* 0x000002080c137981 */ /* 0x000f66000c1e1300 */
[----:B------:R-:W-:Y:S01]  /*0970*/  LEA.HI.X R5, R5, UR17, R16, 0x2, P3 ;  /* 0x0000001105057c11 */ /* 0x000fe200098f1410 */
[----:B------:R0:W5:Y:S04]  /*0980*/  LDG.E.S8 R21, desc[UR8][R12.64+0x3] ;  /* 0x000003080c157981 */ /* 0x000168000c1e1300 */
[----:B------:R-:W5:Y:S04]  /*0990*/  LDG.E R16, desc[UR8][R4.64] ;  /* 0x0000000804107981 */ /* 0x000f68000c1e1900 */
[----:B------:R-:W5:Y:S04]  /*09a0*/  LDG.E R18, desc[UR8][R4.64+0x4] ;  /* 0x0000040804127981 */ /* 0x000f68000c1e1900 */
[----:B------:R-:W5:Y:S04]  /*09b0*/  LDG.E R7, desc[UR8][R4.64+0x8] ;  /* 0x0000080804077981 */ /* 0x000f68000c1e1900 */
[----:B------:R-:W5:Y:S01]  /*09c0*/  LDG.E R23, desc[UR8][R4.64+0xc] ;  /* 0x00000c0804177981 */ /* 0x000f62000c1e1900 */
[----:B------:R-:W-:Y:S01]  /*09d0*/  IADD3 R6, PT, PT, R6, 0x4, RZ ;  /* 0x0000000406067810 */ /* 0x000fe20007ffe0ff */
[----:B--2---:R-:W3:Y:S08]  /*09e0*/  I2F.S16 R14, R14 ;  /* 0x0000000e000e7306 */ /* 0x004ef00000101400 */
[----:B----4-:R-:W0:Y:S01]  /*09f0*/  I2F.S16 R17, R17 ;  /* 0x0000001100117306 */ /* 0x010e220000101400 */
[----:B---3--:R-:W-:-:S07]  /*0a00*/  FMUL R15, R14, UR6 ;  /* 0x000000060e0f7c20 */ /* 0x008fce0008400000 */
[----:B-----5:R-:W2:Y:S01]  /*0a10*/  I2F.S16 R19, R19 ;  /* 0x0000001300137306 */ /* 0x020ea20000101400 */
[----:B------:R-:W-:Y:S01]  /*0a20*/  FFMA R15, R15, R16, R22 ;  /* 0x000000100f0f7223 */ /* 0x000fe20000000016 */
[----:B0-----:R-:W-:-:S06]  /*0a30*/  FMUL R12, R17, UR6 ;  /* 0x00000006110c7c20 */ /* 0x001fcc0008400000 */
[----:B------:R-:W0:Y:S01]  /*0a40*/  I2F.S16 R21, R21 ;  /* 0x0000001500157306 */ /* 0x000e220000101400 */
[----:B------:R-:W-:Y:S01]  /*0a50*/  FFMA R12, R12, R18, R15 ;  /* 0x000000120c0c7223 */ /* 0x000fe2000000000f */
[----:B--2---:R-:W-:-:S04]  /*0a60*/  FMUL R13, R19, UR6 ;  /* 0x00000006130d7c20 */ /* 0x004fc80008400000 */
[----:B------:R-:W-:Y:S01]  /*0a70*/  FFMA R7, R13, R7, R12 ;  /* 0x000000070d077223 */ /* 0x000fe2000000000c */
[----:B0-----:R-:W-:-:S04]  /*0a80*/  FMUL R22, R21, UR6 ;  /* 0x0000000615167c20 */ /* 0x001fc80008400000 */
[----:B------:R-:W-:-:S07]  /*0a90*/  FFMA R22, R22, R23, R7 ;  /* 0x0000001716167223 */ /* 0x000fce0000000007 */
.L_x_459:
[----:B------:R-:W-:Y:S05]  /*0aa0*/  @!P1 BRA `(.L_x_458) ;  /* 0x0000000000949947 */ /* 0x000fea0003800000 */
[----:B------:R-:W-:Y:S02]  /*0ab0*/  ISETP.NE.AND P2, PT, R20, 0x1, PT ;  /* 0x000000011400780c */ /* 0x000fe40003f45270 */
[----:B------:R-:W-:-:S04]  /*0ac0*/  LOP3.LUT R2, R2, 0x1, RZ, 0xc0, !PT ;  /* 0x0000000102027812 */ /* 0x000fc800078ec0ff */
[----:B------:R-:W-:-:S07]  /*0ad0*/  ISETP.NE.U32.AND P1, PT, R2, 0x1, PT ;  /* 0x000000010200780c */ /* 0x000fce0003f25070 */
[----:B------:R-:W-:Y:S06]  /*0ae0*/  @!P2 BRA `(.L_x_460) ;  /* 0x00000000004ca947 */ /* 0x000fec0003800000 */
[----:B------:R-:W2:Y:S01]  /*0af0*/  LDCU.128 UR16, c[0x0][0x380] ;  /* 0x00007000ff1077ac */ /* 0x000ea20008000c00 */
[----:B------:R-:W3:Y:S01]  /*0b00*/  LDCU UR6, c[0x0][0x3b0] ;  /* 0x00007600ff0677ac */ /* 0x000ee20008000800 */
[----:B--2---:R-:W-:-:S04]  /*0b10*/  IADD3 R4, P2, P3, R6, UR18, R10 ;  /* 0x0000001206047c10 */ /* 0x004fc8000fb5e00a */
[----:B------:R-:W-:-:S05]  /*0b20*/  IADD3.X R5, PT, PT, RZ, UR19, RZ, P2, P3 ;  /* 0x00000013ff057c10 */ /* 0x000fca00097e64ff */
[----:B------:R-:W2:Y:S01]  /*0b30*/  LDG.E.S8 R2, desc[UR8][R4.64] ;  /* 0x0000000804027981 */ /* 0x000ea2000c1e1300 */
[----:B------:R-:W-:-:S03]  /*0b40*/  IADD3 R7, P2, PT, R3, R6, RZ ;  /* 0x0000000603077210 */ /* 0x000fc60007f5e0ff */
[----:B------:R-:W4:Y:S01]  /*0b50*/  LDG.E.S8 R15, desc[UR8][R4.64+0x1] ;  /* 0x00000108040f7981 */ /* 0x000f22000c1e1300 */
[----:B------:R-:W-:Y:S01]  /*0b60*/  LEA R12, P3, R7, UR16, 0x2 ;  /* 0x00000010070c7c11 */ /* 0x000fe2000f8610ff */
[----:B------:R-:W-:-:S05]  /*0b70*/  IMAD.X R14, RZ, RZ, RZ, P2 ;  /* 0x000000ffff0e7224 */ /* 0x000fca00010e06ff */
[----:B------:R-:W-:-:S05]  /*0b80*/  LEA.HI.X R13, R7, UR17, R14, 0x2, P3 ;  /* 0x00000011070d7c11 */ /* 0x000fca00098f140e */
[----:B------:R-:W5:Y:S04]  /*0b90*/  LDG.E R14, desc[UR8][R12.64] ;  /* 0x000000080c0e7981 */ /* 0x000f68000c1e1900 */
[----:B------:R-:W5:Y:S01]  /*0ba0*/  LDG.E R16, desc[UR8][R12.64+0x4] ;  /* 0x000004080c107981 */ /* 0x000f62000c1e1900 */
[----:B------:R-:W-:Y:S01]  /*0bb0*/  IADD3 R6, PT, PT, R6, 0x2, RZ ;  /* 0x0000000206067810 */ /* 0x000fe20007ffe0ff */
[----:B--2---:R-:W3:Y:S08]  /*0bc0*/  I2F.S16 R2, R2 ;  /* 0x0000000200027306 */ /* 0x004ef00000101400 */
[----:B----4-:R-:W2:Y:S01]  /*0bd0*/  I2F.S16 R15, R15 ;  /* 0x0000000f000f7306 */ /* 0x010ea20000101400 */
[----:B---3--:R-:W-:-:S04]  /*0be0*/  FMUL R7, R2, UR6 ;  /* 0x0000000602077c20 */ /* 0x008fc80008400000 */
[----:B-----5:R-:W-:Y:S01]  /*0bf0*/  FFMA R7, R7, R14, R22 ;  /* 0x0000000e07077223 */ /* 0x020fe20000000016 */
[----:B--2---:R-:W-:-:S04]  /*0c00*/  FMUL R4, R15, UR6 ;  /* 0x000000060f047c20 */ /* 0x004fc80008400000 */
[----:B------:R-:W-:-:S07]  /*0c10*/  FFMA R22, R4, R16, R7 ;  /* 0x0000001004167223 */ /* 0x000fce0000000007 */
.L_x_460:
[----:B------:R-:W-:Y:S05]  /*0c20*/  @P1 BRA `(.L_x_458) ;  /* 0x0000000000341947 */ /* 0x000fea0003800000 */
[----:B------:R-:W2:Y:S01]  /*0c30*/  LDCU.128 UR16, c[0x0][0x380] ;  /* 0x00007000ff1077ac */ /* 0x000ea20008000c00 */
[----:B------:R-:W3:Y:S01]  /*0c40*/  LDCU UR6, c[0x0][0x3b0] ;  /* 0x00007600ff0677ac */ /* 0x000ee20008000800 */
[----:B--2---:R-:W-:-:S04]  /*0c50*/  IADD3 R4, P1, P2, R6, UR18, R10 ;  /* 0x0000001206047c10 */ /* 0x004fc8000fa3e00a */
[----:B------:R-:W-:-:S05]  /*0c60*/  IADD3.X R5, PT, PT, RZ, UR19, RZ, P1, P2 ;  /* 0x00000013ff057c10 */ /* 0x000fca0008fe44ff */
[----:B------:R-:W2:Y:S01]  /*0c70*/  LDG.E.S8 R4, desc[UR8][R4.64] ;  /* 0x0000000804047981 */ /* 0x000ea2000c1e1300 */
[----:B------:R-:W-:-:S04]  /*0c80*/  IADD3 R3, P1, PT, R3, R6, RZ ;  /* 0x0000000603037210 */ /* 0x000fc80007f3e0ff */
[----:B------:R-:W-:Y:S02]  /*0c90*/  LEA R2, P2, R3, UR16, 0x2 ;  /* 0x0000001003027c11 */ /* 0x000fe4000f8410ff */
[----:B------:R-:W-:-:S04]  /*0ca0*/  IADD3.X R6, PT, PT, RZ, RZ, RZ, P1, !PT ;  /* 0x000000ffff067210 */ /* 0x000fc80000ffe4ff */
[----:B------:R-:W-:-:S05]  /*0cb0*/  LEA.HI.X R3, R3, UR17, R6, 0x2, P2 ;  /* 0x0000001103037c11 */ /* 0x000fca00090f1406 */
[----:B------:R-:W4:Y:S01]  /*0cc0*/  LDG.E R2, desc[UR8][R2.64] ;  /* 0x0000000802027981 */ /* 0x000f22000c1e1900 */
[----:B--2---:R-:W3:Y:S02]  /*0cd0*/  I2F.S16 R6, R4 ;  /* 0x0000000400067306 */ /* 0x004ee40000101400 */
[----:B---3--:R-:W-:-:S04]  /*0ce0*/  FMUL R7, R6, UR6 ;  /* 0x0000000606077c20 */ /* 0x008fc80008400000 */
[----:B----4-:R-:W-:-:S07]  /*0cf0*/  FFMA R22, R7, R2, R22 ;  /* 0x0000000207167223 */ /* 0x010fce0000000016 */
.L_x_458:
[----:B------:R-:W2:Y:S01]  /*0d00*/  LDC.64 R2, c[0x0][0x390] ;  /* 0x0000e400ff027b82 */ /* 0x000ea20000000a00 */
[----:B------:R-:W3:Y:S02]  /*0d10*/  LDCU UR6, c[0x0][0x3ac] ;  /* 0x00007580ff0677ac */ /* 0x000ee40008000800 */
[----:B---3--:R-:W-:-:S04]  /*0d20*/  IMAD R11, R8, UR6, R11 ;  /* 0x00000006080b7c24 */ /* 0x008fc8000f8e020b */
[----:B--2---:R-:W-:-:S05]  /*0d30*/  IMAD.WIDE.U32 R2, R11, 0x4, R2 ;  /* 0x000000040b027825 */ /* 0x004fca00078e0002 */
[----:B------:R2:W-:Y:S01]  /*0d40*/  STG.E desc[UR8][R2.64], R22 ;  /* 0x0000001602007986 */ /* 0x0005e2000c101908 */
[----:B------:R-:W-:Y:S05]  /*0d50*/  @!P0 BRA `(.L_x_461) ;  /* 0xfffffff400708947 */ /* 0x000fea000383ffff */
[----:B01----:R-:W-:Y:S05]  /*0d60*/  EXIT ;  /* 0x000000000000794d */ /* 0x003fea0003800000 */
.L_x_462:
        /* <DEDUP_REMOVED lines=9> */
.L_x_527:


//--------------------- .text._Z12quantized_mmILi4EEvPKfPKhPf15QuantizedConfig --------------------------
	.section	.text._Z12quantized_mmILi4EEvPKfPKhPf15QuantizedConfig,"ax",@progbits
	.align	128
        .global         _Z12quantized_mmILi4EEvPKfPKhPf15QuantizedConfig
        .type           _Z12quantized_mmILi4EEvPKfPKhPf15QuantizedConfig,@function
        .size           _Z12quantized_mmILi4EEvPKfPKhPf15QuantizedConfig,(.L_x_528 - _Z12quantized_mmILi4EEvPKfPKhPf15QuantizedConfig)
        .other          _Z12quantized_mmILi4EEvPKfPKhPf15QuantizedConfig,@"STO_CUDA_ENTRY STV_DEFAULT"
_Z12quantized_mmILi4EEvPKfPKhPf15QuantizedConfig:
.text._Z12quantized_mmILi4EEvPKfPKhPf15QuantizedConfig:
        /* <DEDUP_REMOVED lines=20> */
[----:B0-----:R-:W-:-:S06]  /*0140*/  VIADD R4, R6, 0xffffffe ;  /* 0x0ffffffe06047836 */ /* 0x001fcc0000000000 */
[----:B------:R0:W3:Y:S02]  /*0150*/  F2I.FTZ.U32.TRUNC.NTZ R5, R4 ;  /* 0x0000000400057305 */ /* 0x0000e4000021f000 */
[----:B0-----:R-:W-:Y:S02]  /*0160*/  IMAD.MOV.U32 R4, RZ, RZ, RZ ;  /* 0x000000ffff047224 */ /* 0x001fe400078e00ff */
[----:B---3--:R-:W-:-:S04]  /*0170*/  IMAD.MOV R7, RZ, RZ, -R5 ;  /* 0x000000ffff077224 */ /* 0x008fc800078e0a05 */
[----:B------:R-:W-:-:S04]  /*0180*/  IMAD R7, R7, UR5, RZ ;  /* 0x0000000507077c24 */ /* 0x000fc8000f8e02ff */
[----:B------:R-:W-:Y:S01]  /*0190*/  IMAD.HI.U32 R8, R5, R7, R4 ;  /* 0x0000000705087227 */ /* 0x000fe200078e0004 */
[----:B-12---:R-:W-:-:S07]  /*01a0*/  LOP3.LUT R7, RZ, UR5, RZ, 0x33, !PT ;  /* 0x00000005ff077c12 */ /* 0x006fce000f8e33ff */
.L_x_464:
[----:B0-----:R-:W-:-:S04]  /*01b0*/  IMAD.HI.U32 R4, R8, R9, RZ ;  /* 0x0000000908047227 */ /* 0x001fc800078e00ff */
[----:B------:R-:W-:-:S04]  /*01c0*/  IMAD.MOV R6, RZ, RZ, -R4 ;  /* 0x000000ffff067224 */ /* 0x000fc800078e0a04 */
[----:B------:R-:W-:-:S05]  /*01d0*/  IMAD R5, R6, UR5, R9 ;  /* 0x0000000506057c24 */ /* 0x000fca000f8e0209 */
[----:B------:R-:W-:-:S13]  /*01e0*/  ISETP.GE.U32.AND P0, PT, R5, UR5, PT ;  /* 0x0000000505007c0c */ /* 0x000fda000bf06070 */
[----:B------:R-:W-:Y:S02]  /*01f0*/  @P0 VIADD R5, R5, -UR5 ;  /* 0x8000000505050c36 */ /* 0x000fe40008000000 */
[----:B------:R-:W-:-:S03]  /*0200*/  @P0 VIADD R4, R4, 0x1 ;  /* 0x0000000104040836 */ /* 0x000fc60000000000 */
[----:B------:R-:W-:-:S13]  /*0210*/  ISETP.GE.U32.AND P1, PT, R5, UR5, PT ;  /* 0x0000000505007c0c */ /* 0x000fda000bf26070 */
[----:B------:R-:W-:-:S05]  /*0220*/  @P1 VIADD R4, R4, 0x1 ;  /* 0x0000000104041836 */ /* 0x000fca0000000000 */
[----:B------:R-:W-:-:S05]  /*0230*/  SEL R4, R7, R4, !P2 ;  /* 0x0000000407047207 */ /* 0x000fca0005000000 */
[----:B------:R-:W-:-:S04]  /*0240*/  IMAD.MOV R6, RZ, RZ, -R4 ;  /* 0x000000ffff067224 */ /* 0x000fc800078e0a04 */
        /* <DEDUP_REMOVED lines=8> */
.L_x_463:
[----:B------:R-:W-:Y:S01]  /*02d0*/  ULOP3.LUT UR7, UR6, 0xfffffff8, URZ, 0xc0, !UPT ;  /* 0xfffffff806077892 */ /* 0x000fe2000f8ec0ff */
[----:B------:R-:W0:Y:S01]  /*02e0*/  LDCU UR11, c[0x0][0x3b0] ;  /* 0x00007600ff0b77ac */ /* 0x000e220008000800 */
[----:B------:R-:W1:Y:S01]  /*02f0*/  LDCU.128 UR12, c[0x0][0x380] ;  /* 0x00007000ff0c77ac */ /* 0x000e620008000c00 */
[----:B------:R-:W-:Y:S02]  /*0300*/  ULOP3.LUT UR5, UR6, 0x7, URZ, 0xc0, !UPT ;  /* 0x0000000706057892 */ /* 0x000fe4000f8ec0ff */
[----:B------:R-:W-:-:S12]  /*0310*/  UIADD3 UR10, UPT, UPT, -UR7, URZ, URZ ;  /* 0x000000ff070a7290 */ /* 0x000fd8000fffe1ff */
.L_x_470:
[----:B--2---:R-:W2:Y:S01]  /*0320*/  LDCU UR16, c[0x0][0x39c] ;  /* 0x00007380ff1077ac */ /* 0x004ea20008000800 */
[----:B------:R-:W-:Y:S01]  /*0330*/  IMAD.MOV.U32 R10, RZ, RZ, RZ ;  /* 0x000000ffff0a7224 */ /* 0x000fe200078e00ff */
[----:B------:R-:W3:Y:S01]  /*0340*/  LDCU UR6, c[0x0][0x3a8] ;  /* 0x00007500ff0677ac */ /* 0x000ee20008000800 */
[----:B--2---:R-:W2:Y:S01]  /*0350*/  I2F.U32.RP R4, UR16 ;  /* 0x0000001000047d06 */ /* 0x004ea20008209000 */
[----:B------:R-:W-:-:S07]  /*0360*/  ISETP.NE.U32.AND P2, PT, RZ, UR16, PT ;  /* 0x00000010ff007c0c */ /* 0x000fce000bf45070 */
[----:B--2---:R-:W2:Y:S02]  /*0370*/  MUFU.RCP R4, R4 ;  /* 0x0000000400047308 */ /* 0x004ea40000001000 */
[----:B--2---:R-:W-:-:S06]  /*0380*/  VIADD R2, R4, 0xffffffe ;  /* 0x0ffffffe04027836 */ /* 0x004fcc0000000000 */
[----:B------:R2:W4:Y:S02]  /*0390*/  F2I.FTZ.U32.TRUNC.NTZ R3, R2 ;  /* 0x0000000200037305 */ /* 0x000524000021f000 */
[----:B--2---:R-:W-:Y:S02]  /*03a0*/  IMAD.MOV.U32 R2, RZ, RZ, RZ ;  /* 0x000000ffff027224 */ /* 0x004fe400078e00ff */
[----:B----4-:R-:W-:-:S04]  /*03b0*/  IMAD.MOV R5, RZ, RZ, -R3 ;  /* 0x000000ffff057224 */ /* 0x010fc800078e0a03 */
[----:B------:R-:W-:-:S04]  /*03c0*/  IMAD R5, R5, UR16, RZ ;  /* 0x0000001005057c24 */ /* 0x000fc8000f8e02ff */
[----:B------:R-:W-:Y:S02]  /*03d0*/  IMAD.HI.U32 R8, R3, R5, R2 ;  /* 0x0000000503087227 */ /* 0x000fe400078e0002 */
[----:B------:R-:W2:Y:S04]  /*03e0*/  LDC.64 R2, c[0x0][0x3a0] ;  /* 0x0000e800ff027b82 */ /* 0x000ea80000000a00 */
[----:B------:R-:W-:-:S04]  /*03f0*/  IMAD.HI.U32 R8, R8, R9, RZ ;  /* 0x0000000908087227 */ /* 0x000fc800078e00ff */
[----:B------:R-:W-:-:S04]  /*0400*/  IMAD.MOV R6, RZ, RZ, -R8 ;  /* 0x000000ffff067224 */ /* 0x000fc800078e0a08 */
[----:B------:R-:W-:-:S05]  /*0410*/  IMAD R6, R6, UR16, R9 ;  /* 0x0000001006067c24 */ /* 0x000fca000f8e0209 */
[----:B------:R-:W-:-:S13]  /*0420*/  ISETP.GE.U32.AND P0, PT, R6, UR16, PT ;  /* 0x0000001006007c0c */ /* 0x000fda000bf06070 */
[----:B------:R-:W-:Y:S02]  /*0430*/  @P0 VIADD R6, R6, -UR16 ;  /* 0x8000001006060c36 */ /* 0x000fe40008000000 */
[----:B------:R-:W-:-:S03]  /*0440*/  @P0 VIADD R8, R8, 0x1 ;  /* 0x0000000108080836 */ /* 0x000fc60000000000 */
[----:B------:R-:W-:Y:S01]  /*0450*/  ISETP.GE.U32.AND P1, PT, R6, UR16, PT ;  /* 0x0000001006007c0c */ /* 0x000fe2000bf26070 */
[----:B------:R-:W-:-:S12]  /*0460*/  IMAD.MOV.U32 R6, RZ, RZ, RZ ;  /* 0x000000ffff067224 */ /* 0x000fd800078e00ff */
[----:B------:R-:W-:Y:S01]  /*0470*/  @P1 VIADD R8, R8, 0x1 ;  /* 0x0000000108081836 */ /* 0x000fe20000000000 */
[----:B------:R-:W-:Y:S02]  /*0480*/  @!P2 LOP3.LUT R8, RZ, UR16, RZ, 0x33, !PT ;  /* 0x00000010ff08ac12 */ /* 0x000fe4000f8e33ff */
[----:B--2---:R-:W-:-:S03]  /*0490*/  ISETP.GE.U32.AND P1, PT, R2, 0x8, PT ;  /* 0x000000080200780c */ /* 0x004fc60003f26070 */
[----:B------:R-:W-:Y:S02]  /*04a0*/  IMAD.MOV R4, RZ, RZ, -R8 ;  /* 0x000000ffff047224 */ /* 0x000fe400078e0a08 */
[----:B------:R-:W-:Y:S02]  /*04b0*/  IMAD R3, R8, R3, RZ ;  /* 0x0000000308037224 */ /* 0x000fe400078e02ff */
[--C-:B------:R-:W-:Y:S02]  /*04c0*/  IMAD R11, R4, UR16, R9.reuse ;  /* 0x00000010040b7c24 */ /* 0x100fe4000f8e0209 */
[----:B------:R-:W-:Y:S02]  /*04d0*/  IMAD.IADD R9, R0, 0x1, R9 ;  /* 0x0000000100097824 */ /* 0x000fe400078e0209 */
[----:B---3--:R-:W-:-:S03]  /*04e0*/  IMAD R12, R11, UR6, RZ ;  /* 0x000000060b0c7c24 */ /* 0x008fc6000f8e02ff */
[----:B------:R-:W-:Y:S01]  /*04f0*/  ISETP.GE.U32.AND P0, PT, R9, UR4, PT ;  /* 0x0000000409007c0c */ /* 0x000fe2000bf06070 */
[----:B------:R-:W-:-:S12]  /*0500*/  @!P1 BRA `(.L_x_465) ;  /* 0x00000004006c9947 */ /* 0x000fd80003800000 */
[----:B------:R-:W-:Y:S02]  /*0510*/  IMAD.MOV.U32 R10, RZ, RZ, RZ ;  /* 0x000000ffff0a7224 */ /* 0x000fe400078e00ff */
[----:B------:R-:W-:Y:S02]  /*0520*/  IMAD.MOV.U32 R14, RZ, RZ, RZ ;  /* 0x000000ffff0e7224 */ /* 0x000fe400078e00ff */
[----:B------:R-:W-:-:S07]  /*0530*/  IMAD.U32 R13, RZ, RZ, UR10 ;  /* 0x0000000aff0d7e24 */ /* 0x000fce000f8e00ff */
.L_x_466:
[----:B------:R-:W-:-:S04]  /*0540*/  SHF.R.U32.HI R7, RZ, 0x1, R14 ;  /* 0x00000001ff077819 */ /* 0x000fc8000001160e */
[----:B-1----:R-:W-:-:S04]  /*0550*/  IADD3 R6, P1, P2, R7, UR14, R12 ;  /* 0x0000000e07067c10 */ /* 0x002fc8000fa3e00c */
[----:B------:R-:W-:-:S05]  /*0560*/  IADD3.X R7, PT, PT, RZ, UR15, RZ, P1, P2 ;  /* 0x0000000fff077c10 */ /* 0x000fca0008fe44ff */
[----:B------:R-:W2:Y:S01]  /*0570*/  LDG.E.U8 R25, desc[UR8][R6.64] ;  /* 0x0000000806197981 */ /* 0x000ea2000c1e1100 */
[----:B------:R-:W-:-:S03]  /*0580*/  IADD3 R5, P1, PT, R3, R14, RZ ;  /* 0x0000000e03057210 */ /* 0x000fc60007f3e0ff */
[----:B------:R-:W3:Y:S02]  /*0590*/  LDG.E.U8 R24, desc[UR8][R6.64+0x1] ;  /* 0x0000010806187981 */ /* 0x000ee4000c1e1100 */
[----:B------:R-:W-:Y:S01]  /*05a0*/  IMAD.X R16, RZ, RZ, RZ, P1 ;  /* 0x000000ffff107224 */ /* 0x000fe200008e06ff */
[C---:B------:R-:W-:Y:S01]  /*05b0*/  LEA R4, P1, R5.reuse, UR12, 0x2 ;  /* 0x0000000c05047c11 */ /* 0x040fe2000f8210ff */
[----:B------:R-:W4:Y:S03]  /*05c0*/  LDG.E.U8 R15, desc[UR8][R6.64+0x2] ;  /* 0x00000208060f7981 */ /* 0x000f26000c1e1100 */
[----:B------:R-:W-:Y:S01]  /*05d0*/  LEA.HI.X R5, R5, UR13, R16, 0x2, P1 ;  /* 0x0000000d05057c11 */ /* 0x000fe200088f1410 */
[----:B------:R1:W5:Y:S04]  /*05e0*/  LDG.E.U8 R20, desc[UR8][R6.64+0x3] ;  /* 0x0000030806147981 */ /* 0x000368000c1e1100 */
[----:B------:R-:W4:Y:S04]  /*05f0*/  LDG.E R27, desc[UR8][R4.64] ;  /* 0x00000008041b7981 */ /* 0x000f28000c1e1900 */
[----:B------:R-:W5:Y:S04]  /*0600*/  LDG.E R22, desc[UR8][R4.64+0x4] ;  /* 0x0000040804167981 */ /* 0x000f68000c1e1900 */
[----:B------:R-:W5:Y:S04]  /*0610*/  LDG.E R21, desc[UR8][R4.64+0x8] ;  /* 0x0000080804157981 */ /* 0x000f68000c1e1900 */
[----:B------:R-:W5:Y:S04]  /*0620*/  LDG.E R19, desc[UR8][R4.64+0xc] ;  /* 0x00000c0804137981 */ /* 0x000f68000c1e1900 */
[----:B------:R-:W5:Y:S04]  /*0630*/  LDG.E R18, desc[UR8][R4.64+0x10] ;  /* 0x0000100804127981 */ /* 0x000f68000c1e1900 */
[----:B------:R-:W5:Y:S04]  /*0640*/  LDG.E R17, desc[UR8][R4.64+0x14] ;  /* 0x0000140804117981 */ /* 0x000f68000c1e1900 */
[----:B------:R-:W5:Y:S04]  /*0650*/  LDG.E R16, desc[UR8][R4.64+0x18] ;  /* 0x0000180804107981 */ /* 0x000f68000c1e1900 */
[----:B------:R3:W5:Y:S01]  /*0660*/  LDG.E R23, desc[UR8][R4.64+0x1c] ;  /* 0x00001c0804177981 */ /* 0x000762000c1e1900 */
[----:B------:R-:W-:-:S05]  /*0670*/  VIADD R13, R13, 0x8 ;  /* 0x000000080d0d7836 */ /* 0x000fca0000000000 */
[----:B------:R-:W-:Y:S01]  /*0680*/  ISETP.NE.AND P1, PT, R13, RZ, PT ;  /* 0x000000ff0d00720c */ /* 0x000fe20003f25270 */
[----:B------:R-:W-:Y:S02]  /*0690*/  VIADD R14, R14, 0x8 ;  /* 0x000000080e0e7836 */ /* 0x000fe40000000000 */
[----:B--2---:R-:W-:-:S05]  /*06a0*/  IMAD.SHL.U32 R26, R25, 0x10, RZ ;  /* 0x00000010191a7824 */ /* 0x004fca00078e00ff */
[----:B------:R-:W-:-:S04]  /*06b0*/  PRMT R26, R26, 0x8880, RZ ;  /* 0x000088801a1a7816 */ /* 0x000fc800000000ff */
[----:B-1----:R-:W-:-:S04]  /*06c0*/  SHF.R.S32.HI R6, RZ, 0x7, R26 ;  /* 0x00000007ff067819 */ /* 0x002fc8000001141a */
[----:B------:R-:W-:-:S04]  /*06d0*/  LOP3.LUT R6, R6, 0xfff0, RZ, 0xc0, !PT ;  /* 0x0000fff006067812 */ /* 0x000fc800078ec0ff */
[----:B------:R-:W-:-:S06]  /*06e0*/  LOP3.LUT R6, R6, 0xf, R25, 0xf8, !PT ;  /* 0x0000000f06067812 */ /* 0x000fcc00078ef819 */
[----:B------:R-:W0:Y:S01]  /*06f0*/  I2F.S16 R6, R6 ;  /* 0x0000000600067306 */ /* 0x000e220000101400 */
[----:B------:R-:W-:Y:S01]  /*0700*/  PRMT R26, R25, 0x8880, RZ ;  /* 0x00008880191a7816 */ /* 0x000fe200000000ff */
[----:B---3--:R-:W-:-:S04]  /*0710*/  IMAD.SHL.U32 R4, R24, 0x10, RZ ;  /* 0x0000001018047824 */ /* 0x008fc800078e00ff */
[----:B------:R-:W-:Y:S02]  /*0720*/  IMAD.MOV.U32 R5, RZ, RZ, R26 ;  /* 0x000000ffff057224 */ /* 0x000fe400078e001a */
[----:B0-----:R-:W-:-:S04]  /*0730*/  FMUL R7, R6, UR11 ;  /* 0x0000000b06077c20 */ /* 0x001fc80008400000 */
[----:B----4-:R-:W-:Y:S01]  /*0740*/  FFMA R27, R7, R27, R10 ;  /* 0x0000001b071b7223 */ /* 0x010fe2000000000a */
[----:B------:R-:W-:Y:S02]  /*0750*/  PRMT R10, R4, 0x8880, RZ ;  /* 0x00008880040a7816 */ /* 0x000fe400000000ff */
[----:B------:R-:W-:Y:S02]  /*0760*/  SHF.R.S32.HI R4, RZ, 0x7, R5 ;  /* 0x00000007ff047819 */ /* 0x000fe40000011405 */
[----:B------:R-:W-:Y:S01]  /*0770*/  PRMT R7, R24, 0x8880, RZ ;  /* 0x0000888018077816 */ /* 0x000fe200000000ff */
[----:B------:R-:W-:-:S03]  /*0780*/  IMAD.MOV.U32 R5, RZ, RZ, R10 ;  /* 0x000000ffff057224 */ /* 0x000fc600078e000a */
[----:B------:R-:W-:Y:S02]  /*0790*/  SHF.R.S32.HI R7, RZ, 0x7, R7 ;  /* 0x00000007ff077819 */ /* 0x000fe40000011407 */
[----:B------:R-:W-:Y:S02]  /*07a0*/  SHF.R.S32.HI R5, RZ, 0x7, R5 ;  /* 0x00000007ff057819 */ /* 0x000fe40000011405 */
[----:B------:R-:W-:Y:S02]  /*07b0*/  LOP3.LUT R4, R4, 0xfff0, RZ, 0xc0, !PT ;  /* 0x0000fff004047812 */ /* 0x000fe400078ec0ff */
[----:B------:R-:W-:Y:S02]  /*07c0*/  LOP3.LUT R7, R7, 0xfff0, RZ, 0xc0, !PT ;  /* 0x0000fff007077812 */ /* 0x000fe400078ec0ff */
[----:B------:R-:W-:Y:S02]  /*07d0*/  LOP3.LUT R5, R5, 0xfff0, RZ, 0xc0, !PT ;  /* 0x0000fff005057812 */ /* 0x000fe400078ec0ff */
[----:B------:R-:W-:Y:S01]  /*07e0*/  LEA.HI R6, R25, R4, RZ, 0x1c ;  /* 0x0000000419067211 */ /* 0x000fe200078fe0ff */
[----:B------:R-:W-:Y:S01]  /*07f0*/  IMAD.SHL.U32 R10, R15, 0x10, RZ ;  /* 0x000000100f0a7824 */ /* 0x000fe200078e00ff */
[----:B------:R-:W-:-:S02]  /*0800*/  LEA.HI R4, R24, R7, RZ, 0x1c ;  /* 0x0000000718047211 */ /* 0x000fc400078fe0ff */
[----:B------:R-:W-:Y:S02]  /*0810*/  LOP3.LUT R7, R5, 0xf, R24, 0xf8, !PT ;  /* 0x0000000f05077812 */ /* 0x000fe400078ef818 */
[----:B------:R-:W-:Y:S02]  /*0820*/  PRMT R24, R15, 0x8880, RZ ;  /* 0x000088800f187816 */ /* 0x000fe400000000ff */
[----:B------:R-:W-:-:S03]  /*0830*/  PRMT R5, R10, 0x8880, RZ ;  /* 0x000088800a057816 */ /* 0x000fc600000000ff */
[----:B------:R-:W-:Y:S02]  /*0840*/  IMAD.MOV.U32 R10, RZ, RZ, R24 ;  /* 0x000000ffff0a7224 */ /* 0x000fe400078e0018 */
[----:B-----5:R-:W-:-:S03]  /*0850*/  IMAD.SHL.U32 R25, R20, 0x10, RZ ;  /* 0x0000001014197824 */ /* 0x020fc600078e00ff */
[----:B------:R-:W-:Y:S01]  /*0860*/  SHF.R.S32.HI R10, RZ, 0x7, R10 ;  /* 0x00000007ff0a7819 */ /* 0x000fe2000001140a */
[----:B------:R-:W0:Y:S01]  /*0870*/  I2F.S16 R6, R6 ;  /* 0x0000000600067306 */ /* 0x000e220000101400 */
[----:B------:R-:W-:Y:S02]  /*0880*/  SHF.R.S32.HI R5, RZ, 0x7, R5 ;  /* 0x00000007ff057819 */ /* 0x000fe40000011405 */
[----:B------:R-:W-:Y:S02]  /*0890*/  LOP3.LUT R24, R10, 0xfff0, RZ, 0xc0, !PT ;  /* 0x0000fff00a187812 */ /* 0x000fe400078ec0ff */
[----:B------:R-:W-:Y:S02]  /*08a0*/  PRMT R25, R25, 0x8880, RZ ;  /* 0x0000888019197816 */ /* 0x000fe400000000ff */
[----:B------:R-:W-:Y:S02]  /*08b0*/  LOP3.LUT R10, R5, 0xfff0, RZ, 0xc0, !PT ;  /* 0x0000fff0050a7812 */ /* 0x000fe400078ec0ff */
[----:B------:R-:W-:Y:S01]  /*08c0*/  LEA.HI R5, R15, R24, RZ, 0x1c ;  /* 0x000000180f057211 */ /* 0x000fe200078fe0ff */
[----:B------:R-:W-:Y:S01]  /*08d0*/  IMAD.MOV.U32 R24, RZ, RZ, R25 ;  /* 0x000000ffff187224 */ /* 0x000fe200078e0019 */
[----:B------:R-:W1:Y:S01]  /*08e0*/  I2F.S16 R7, R7 ;  /* 0x0000000700077306 */ /* 0x000e620000101400 */
[----:B------:R-:W-:-:S03]  /*08f0*/  PRMT R26, R20, 0x8880, RZ ;  /* 0x00008880141a7816 */ /* 0x000fc600000000ff */
[----:B------:R-:W-:Y:S02]  /*0900*/  SHF.R.S32.HI R24, RZ, 0x7, R24 ;  /* 0x00000007ff187819 */ /* 0x000fe40000011418 */
[----:B------:R-:W-:Y:S02]  /*0910*/  LOP3.LUT R15, R10, 0xf, R15, 0xf8, !PT ;  /* 0x0000000f0a0f7812 */ /* 0x000fe400078ef80f */
[----:B------:R-:W2:Y:S01]  /*0920*/  I2F.S16 R4, R4 ;  /* 0x0000000400047306 */ /* 0x000ea20000101400 */
[----:B0-----:R-:W-:Y:S01]  /*0930*/  FMUL R10, R6, UR11 ;  /* 0x0000000b060a7c20 */ /* 0x001fe20008400000 */
[----:B------:R-:W-:Y:S02]  /*0940*/  LOP3.LUT R25, R24, 0xfff0, RZ, 0xc0, !PT ;  /* 0x0000fff018197812 */ /* 0x000fe400078ec0ff */
[----:B------:R-:W-:Y:S01]  /*0950*/  SHF.R.S32.HI R24, RZ, 0x7, R26 ;  /* 0x00000007ff187819 */ /* 0x000fe2000001141a */
[----:B------:R-:W-:-:S03]  /*0960*/  FFMA R10, R10, R22, R27 ;  /* 0x000000160a0a7223 */ /* 0x000fc6000000001b */
[----:B------:R-:W0:Y:S01]  /*0970*/  I2F.S16 R6, R15 ;  /* 0x0000000f00067306 */ /* 0x000e220000101400 */
[----:B------:R-:W-:Y:S02]  /*0980*/  LOP3.LUT R27, R24, 0xfff0, RZ, 0xc0, !PT ;  /* 0x0000fff0181b7812 */ /* 0x000fe400078ec0ff */
[----:B------:R-:W-:Y:S01]  /*0990*/  LOP3.LUT R22, R25, 0xf, R20, 0xf8, !PT ;  /* 0x0000000f19167812 */ /* 0x000fe200078ef814 */
[----:B-1----:R-:W-:Y:S01]  /*09a0*/  FMUL R25, R7, UR11 ;  /* 0x0000000b07197c20 */ /* 0x002fe20008400000 */
[----:B------:R-:W-:-:S03]  /*09b0*/  LEA.HI R27, R20, R27, RZ, 0x1c ;  /* 0x0000001b141b7211 */ /* 0x000fc600078fe0ff */
[----:B------:R-:W1:Y:S01]  /*09c0*/  I2F.S16 R5, R5 ;  /* 0x0000000500057306 */ /* 0x000e620000101400 */
[----:B------:R-:W-:Y:S01]  /*09d0*/  FFMA R10, R25, R21, R10 ;  /* 0x00000015190a7223 */ /* 0x000fe2000000000a */
[----:B--2---:R-:W-:-:S06]  /*09e0*/  FMUL R21, R4, UR11 ;  /* 0x0000000b04157c20 */ /* 0x004fcc0008400000 */
[----:B------:R-:W2:Y:S01]  /*09f0*/  I2F.S16 R7, R22 ;  /* 0x0000001600077306 */ /* 0x000ea20000101400 */
[----:B------:R-:W-:Y:S01]  /*0a00*/  FFMA R19, R21, R19, R10 ;  /* 0x0000001315137223 */ /* 0x000fe2000000000a */
[----:B0-----:R-:W-:-:S06]  /*0a10*/  FMUL R6, R6, UR11 ;  /* 0x0000000b06067c20 */ /* 0x001fcc0008400000 */
[----:B------:R-:W0:Y:S01]  /*0a20*/  I2F.S16 R27, R27 ;  /* 0x0000001b001b7306 */ /* 0x000e220000101400 */
[----:B------:R-:W-:Y:S01]  /*0a30*/  FFMA R6, R6, R18, R19 ;  /* 0x0000001206067223 */ /* 0x000fe20000000013 */
[----:B-1----:R-:W-:-:S04]  /*0a40*/  FMUL R5, R5, UR11 ;  /* 0x0000000b05057c20 */ /* 0x002fc80008400000 */
[----:B------:R-:W-:Y:S01]  /*0a50*/  FFMA R5, R5, R17, R6 ;  /* 0x0000001105057223 */ /* 0x000fe20000000006 */
[----:B--2---:R-:W-:-:S04]  /*0a60*/  FMUL R4, R7, UR11 ;  /* 0x0000000b07047c20 */ /* 0x004fc80008400000 */
[----:B------:R-:W-:Y:S01]  /*0a70*/  FFMA R4, R4, R16, R5 ;  /* 0x0000001004047223 */ /* 0x000fe20000000005 */
[----:B0-----:R-:W-:-:S04]  /*0a80*/  FMUL R5, R27, UR11 ;  /* 0x0000000b1b057c20 */ /* 0x001fc80008400000 */
[----:B------:R-:W-:Y:S01]  /*0a90*/  FFMA R10, R5, R23, R4 ;  /* 0x00000017050a7223 */ /* 0x000fe20000000004 */
[----:B------:R-:W-:Y:S06]  /*0aa0*/  @P1 BRA `(.L_x_466) ;  /* 0xfffffff800a41947 */ /* 0x000fec000383ffff */
[----:B------:R-:W-:-:S07]  /*0ab0*/  IMAD.U32 R6, RZ, RZ, UR7 ;  /* 0x00000007ff067e24 */ /* 0x000fce000f8e00ff */
.L_x_465:
[----:B------:R-:W-:-:S09]  /*0ac0*/  UISETP.NE.AND UP0, UPT, UR5, URZ, UPT ;  /* 0x000000ff0500728c */ /* 0x000fd2000bf05270 */
[----:B------:R-:W-:Y:S05]  /*0ad0*/  BRA.U !UP0, `(.L_x_467) ;  /* 0x0000000908107547 */ /* 0x000fea000b800000 */
[----:B------:R-:W-:Y:S01]  /*0ae0*/  UIADD3 UR6, UPT, UPT, UR5, -0x1, URZ ;  /* 0xffffffff05067890 */ /* 0x000fe2000fffe0ff */
[----:B------:R-:W-:-:S03]  /*0af0*/  LOP3.LUT P1, R24, R2, 0x3, RZ, 0xc0, !PT ;  /* 0x0000000302187812 */ /* 0x000fc6000782c0ff */
[----:B------:R-:W-:-:S09]  /*0b00*/  UISETP.GE.U32.AND UP0, UPT, UR6, 0x3, UPT ;  /* 0x000000030600788c */ /* 0x000fd2000bf06070 */
[----:B------:R-:W-:Y:S05]  /*0b10*/  BRA.U !UP0, `(.L_x_468) ;  /* 0x0000000108f47547 */ /* 0x000fea000b800000 */
[----:B------:R-:W2:Y:S01]  /*0b20*/  LDCU.128 UR16, c[0x0][0x380] ;  /* 0x00007000ff1077ac */ /* 0x000ea20008000c00 */
[----:B------:R-:W-:Y:S01]  /*0b30*/  SHF.R.U32.HI R5, RZ, 0x1, R6 ;  /* 0x00000001ff057819 */ /* 0x000fe20000011606 */
[C---:B------:R-:W-:Y:S02]  /*0b40*/  VIADD R7, R6.reuse, 0x1 ;  /* 0x0000000106077836 */ /* 0x040fe40000000000 */
[C---:B------:R-:W-:Y:S01]  /*0b50*/  VIADD R13, R6.reuse, 0x2 ;  /* 0x00000002060d7836 */ /* 0x040fe20000000000 */
[----:B------:R-:W3:Y:S02]  /*0b60*/  LDCU UR6, c[0x0][0x3b0] ;  /* 0x00007600ff0677ac */ /* 0x000ee40008000800 */
[----:B------:R-:W-:Y:S01]  /*0b70*/  SHF.R.U32.HI R7, RZ, 0x1, R7 ;  /* 0x00000001ff077819 */ /* 0x000fe20000011607 */
[----:B------:R-:W-:Y:S01]  /*0b80*/  VIADD R14, R6, 0x3 ;  /* 0x00000003060e7836 */ /* 0x000fe20000000000 */
[----:B------:R-:W-:Y:S02]  /*0b90*/  SHF.R.U32.HI R23, RZ, 0x1, R13 ;  /* 0x00000001ff177819 */ /* 0x000fe4000001160d */
[----:B--2---:R-:W-:-:S04]  /*0ba0*/  IADD3 R4, P2, P3, R5, UR18, R12 ;  /* 0x0000001205047c10 */ /* 0x004fc8000fb5e00c */
[----:B------:R-:W-:Y:S02]  /*0bb0*/  IADD3.X R5, PT, PT, RZ, UR19, RZ, P2, P3 ;  /* 0x00000013ff057c10 */ /* 0x000fe400097e64ff */
[----:B------:R-:W-:-:S03]  /*0bc0*/  IADD3 R18, P2, P3, R7, UR18, R12 ;  /* 0x0000001207127c10 */ /* 0x000fc6000fb5e00c */
[----:B------:R2:W4:Y:S01]  /*0bd0*/  LDG.E.U8 R13, desc[UR8][R4.64] ;  /* 0x00000008040d7981 */ /* 0x000522000c1e1100 */
[----:B------:R-:W-:Y:S02]  /*0be0*/  IADD3.X R19, PT, PT, RZ, UR19, RZ, P2, P3 ;  /* 0x00000013ff137c10 */ /* 0x000fe400097e64ff */
[----:B------:R-:W-:Y:S02]  /*0bf0*/  SHF.R.U32.HI R21, RZ, 0x1, R14 ;  /* 0x00000001ff157819 */ /* 0x000fe4000001160e */
[--C-:B------:R-:W-:Y:S01]  /*0c00*/  IADD3 R22, P4, P5, R23, UR18, R12.reuse ;  /* 0x0000001217167c10 */ /* 0x100fe2000fd9e00c */
[----:B------:R4:W5:Y:S01]  /*0c10*/  LDG.E.U8 R7, desc[UR8][R18.64] ;  /* 0x0000000812077981 */ /* 0x000962000c1e1100 */
[----:B------:R-:W-:Y:S02]  /*0c20*/  IADD3 R20, P2, P3, R21, UR18, R12 ;  /* 0x0000001215147c10 */ /* 0x000fe4000fb5e00c */
[----:B------:R-:W-:Y:S02]  /*0c30*/  IADD3.X R23, PT, PT, RZ, UR19, RZ, P4, P5 ;  /* 0x00000013ff177c10 */ /* 0x000fe4000a7ea4ff */
[----:B------:R-:W-:-:S03]  /*0c40*/  IADD3.X R21, PT, PT, RZ, UR19, RZ, P2, P3 ;  /* 0x00000013ff157c10 */ /* 0x000fc600097e64ff */
[----:B------:R5:W3:Y:S04]  /*0c50*/  LDG.E.U8 R14, desc[UR8][R22.64] ;  /* 0x00000008160e7981 */ /* 0x000ae8000c1e1100 */
[----:B------:R3:W3:Y:S01]  /*0c60*/  LDG.E.U8 R20, desc[UR8][R20.64] ;  /* 0x0000000814147981 */ /* 0x0006e2000c1e1100 */
[----:B--2---:R-:W-:-:S04]  /*0c70*/  IADD3 R5, P2, PT, R3, R6, RZ ;  /* 0x0000000603057210 */ /* 0x004fc80007f5e0ff */
[----:B------:R-:W-:Y:S01]  /*0c80*/  LEA R4, P3, R5, UR16, 0x2 ;  /* 0x0000001005047c11 */ /* 0x000fe2000f8610ff */
[----:B------:R-:W-:-:S05]  /*0c90*/  IMAD.X R16, RZ, RZ, RZ, P2 ;  /* 0x000000ffff107224 */ /* 0x000fca00010e06ff */
[----:B------:R-:W-:-:S05]  /*0ca0*/  LEA.HI.X R5, R5, UR17, R16, 0x2, P3 ;  /* 0x0000001105057c11 */ /* 0x000fca00098f1410 */
[----:B------:R-:W2:Y:S04]  /*0cb0*/  LDG.E R17, desc[UR8][R4.64] ;  /* 0x0000000804117981 */ /* 0x000ea8000c1e1900 */
[----:B------:R-:W2:Y:S04]  /*0cc0*/  LDG.E R16, desc[UR8][R4.64+0x4] ;  /* 0x0000040804107981 */ /* 0x000ea8000c1e1900 */
[----:B------:R-:W2:Y:S04]  /*0cd0*/  LDG.E R15, desc[UR8][R4.64+0x8] ;  /* 0x00000808040f7981 */ /* 0x000ea8000c1e1900 */
[----:B------:R0:W2:Y:S01]  /*0ce0*/  LDG.E R18, desc[UR8][R4.64+0xc] ;  /* 0x00000c0804127981 */ /* 0x0000a2000c1e1900 */
[----:B------:R-:W-:-:S02]  /*0cf0*/  VIADD R6, R6, 0x4 ;  /* 0x0000000406067836 */ /* 0x000fc40000000000 */
[----:B----4-:R-:W-:-:S05]  /*0d00*/  IMAD.SHL.U32 R19, R13, 0x10, RZ ;  /* 0x000000100d137824 */ /* 0x010fca00078e00ff */
[----:B------:R-:W-:Y:S02]  /*0d10*/  PRMT R19, R19, 0x8880, RZ ;  /* 0x0000888013137816 */ /* 0x000fe400000000ff */
[----:B-----5:R-:W-:Y:S02]  /*0d20*/  PRMT R23, R7, 0x8880, RZ ;  /* 0x0000888007177816 */ /* 0x020fe400000000ff */
[----:B------:R-:W-:-:S04]  /*0d30*/  SHF.R.S32.HI R19, RZ, 0x7, R19 ;  /* 0x00000007ff137819 */ /* 0x000fc80000011413 */
[----:B------:R-:W-:Y:S01]  /*0d40*/  LOP3.LUT R22, R19, 0xfff0, RZ, 0xc0, !PT ;  /* 0x0000fff013167812 */ /* 0x000fe200078ec0ff */
[----:B---3--:R-:W-:Y:S01]  /*0d50*/  IMAD.SHL.U32 R21, R14, 0x10, RZ ;  /* 0x000000100e157824 */ /* 0x008fe200078e00ff */
[----:B------:R-:W-:Y:S02]  /*0d60*/  SHF.R.S32.HI R19, RZ, 0x7, R23 ;  /* 0x00000007ff137819 */ /* 0x000fe40000011417 */
[----:B0-----:R-:W-:Y:S02]  /*0d70*/  LOP3.LUT R4, R22, 0xf, R13, 0xf8, !PT ;  /* 0x0000000f16047812 */ /* 0x001fe400078ef80d */
[----:B------:R-:W-:Y:S02]  /*0d80*/  LOP3.LUT R22, R19, 0xfff0, RZ, 0xc0, !PT ;  /* 0x0000fff013167812 */ /* 0x000fe400078ec0ff */
[----:B------:R-:W-:Y:S02]  /*0d90*/  PRMT R13, R20, 0x8880, RZ ;  /* 0x00008880140d7816 */ /* 0x000fe400000000ff */
[----:B------:R-:W-:-:S02]  /*0da0*/  PRMT R5, R21, 0x8880, RZ ;  /* 0x0000888015057816 */ /* 0x000fc400000000ff */
[----:B------:R-:W-:Y:S01]  /*0db0*/  LEA.HI R22, R7, R22, RZ, 0x1c ;  /* 0x0000001607167211 */ /* 0x000fe200078fe0ff */
[----:B------:R-:W-:Y:S01]  /*0dc0*/  IMAD.MOV.U32 R7, RZ, RZ, R13 ;  /* 0x000000ffff077224 */ /* 0x000fe200078e000d */
[----:B------:R-:W-:Y:S01]  /*0dd0*/  SHF.R.S32.HI R5, RZ, 0x7, R5 ;  /* 0x00000007ff057819 */ /* 0x000fe20000011405 */
[----:B------:R-:W0:Y:S03]  /*0de0*/  I2F.S16 R4, R4 ;  /* 0x0000000400047306 */ /* 0x000e260000101400 */
[----:B------:R-:W-:Y:S02]  /*0df0*/  LOP3.LUT R5, R5, 0xfff0, RZ, 0xc0, !PT ;  /* 0x0000fff005057812 */ /* 0x000fe400078ec0ff */
[----:B------:R-:W-:Y:S02]  /*0e00*/  SHF.R.S32.HI R7, RZ, 0x7, R7 ;  /* 0x00000007ff077819 */ /* 0x000fe40000011407 */
[----:B------:R-:W-:Y:S01]  /*0e10*/  LOP3.LUT R14, R5, 0xf, R14, 0xf8, !PT ;  /* 0x0000000f050e7812 */ /* 0x000fe200078ef80e */
[----:B------:R-:W3:Y:S01]  /*0e20*/  I2F.S16 R22, R22 ;  /* 0x0000001600167306 */ /* 0x000ee20000101400 */
[----:B------:R-:W-:-:S04]  /*0e30*/  LOP3.LUT R7, R7, 0xfff0, RZ, 0xc0, !PT ;  /* 0x0000fff007077812 */ /* 0x000fc800078ec0ff */
[----:B------:R-:W-:-:S03]  /*0e40*/  LEA.HI R7, R20, R7, RZ, 0x1c ;  /* 0x0000000714077211 */ /* 0x000fc600078fe0ff */
[----:B------:R-:W4:Y:S01]  /*0e50*/  I2F.S16 R14, R14 ;  /* 0x0000000e000e7306 */ /* 0x000f220000101400 */
[----:B0-----:R-:W-:-:S07]  /*0e60*/  FMUL R5, R4, UR6 ;  /* 0x0000000604057c20 */ /* 0x001fce0008400000 */
[----:B------:R-:W0:Y:S01]  /*0e70*/  I2F.S16 R7, R7 ;  /* 0x0000000700077306 */ /* 0x000e220000101400 */
[----:B--2---:R-:W-:Y:S01]  /*0e80*/  FFMA R5, R5, R17, R10 ;  /* 0x0000001105057223 */ /* 0x004fe2000000000a */
[----:B---3--:R-:W-:-:S04]  /*0e90*/  FMUL R4, R22, UR6 ;  /* 0x0000000616047c20 */ /* 0x008fc80008400000 */
[----:B------:R-:W-:Y:S01]  /*0ea0*/  FFMA R4, R4, R16, R5 ;  /* 0x0000001004047223 */ /* 0x000fe20000000005 */
[----:B----4-:R-:W-:-:S04]  /*0eb0*/  FMUL R5, R14, UR6 ;  /* 0x000000060e057c20 */ /* 0x010fc80008400000 */
[----:B------:R-:W-:Y:S01]  /*0ec0*/  FFMA R5, R5, R15, R4 ;  /* 0x0000000f05057223 */ /* 0x000fe20000000004 */
[----:B0-----:R-:W-:-:S04]  /*0ed0*/  FMUL R10, R7, UR6 ;  /* 0x00000006070a7c20 */ /* 0x001fc80008400000 */
[----:B------:R-:W-:-:S07]  /*0ee0*/  FFMA R10, R10, R18, R5 ;  /* 0x000000120a0a7223 */ /* 0x000fce0000000005 */
.L_x_468:
[----:B------:R-:W-:Y:S05]  /*0ef0*/  @!P1 BRA `(.L_x_467) ;  /* 0x0000000400089947 */ /* 0x000fea0003800000 */
[----:B------:R-:W-:Y:S02]  /*0f00*/  ISETP.NE.AND P2, PT, R24, 0x1, PT ;  /* 0x000000011800780c */ /* 0x000fe40003f45270 */
[----:B------:R-:W-:-:S04]  /*0f10*/  LOP3.LUT R2, R2, 0x1, RZ, 0xc0, !PT ;  /* 0x0000000102027812 */ /* 0x000fc800078ec0ff */
[----:B------:R-:W-:-:S07]  /*0f20*/  ISETP.NE.U32.AND P1, PT, R2, 0x1, PT ;  /* 0x000000010200780c */ /* 0x000fce0003f25070 */
[----:B------:R-:W-:Y:S06]  /*0f30*/  @!P2 BRA `(.L_x_469) ;  /* 0x00000000009ca947 */ /* 0x000fec0003800000 */
[----:B------:R-:W2:Y:S01]  /*0f40*/  LDCU.128 UR16, c[0x0][0x380] ;  /* 0x00007000ff1077ac */ /* 0x000ea20008000c00 */
[----:B------:R-:W-:Y:S01]  /*0f50*/  SHF.R.U32.HI R15, RZ, 0x1, R6 ;  /* 0x00000001ff0f7819 */ /* 0x000fe20000011606 */
[C---:B------:R-:W-:Y:S01]  /*0f60*/  VIADD R2, R6.reuse, 0x1 ;  /* 0x0000000106027836 */ /* 0x040fe20000000000 */
[----:B------:R-:W-:Y:S01]  /*0f70*/  LOP3.LUT R4, R6, 0x1, RZ, 0xc0, !PT ;  /* 0x0000000106047812 */ /* 0x000fe200078ec0ff */
[----:B------:R-:W3:Y:S03]  /*0f80*/  LDCU UR6, c[0x0][0x3b0] ;  /* 0x00007600ff0677ac */ /* 0x000ee60008000800 */
[----:B------:R-:W-:Y:S02]  /*0f90*/  SHF.R.U32.HI R19, RZ, 0x1, R2 ;  /* 0x00000001ff137819 */ /* 0x000fe40000011602 */
[--C-:B--2---:R-:W-:Y:S02]  /*0fa0*/  IADD3 R14, P2, P3, R15, UR18, R12.reuse ;  /* 0x000000120f0e7c10 */ /* 0x104fe4000fb5e00c */
[----:B------:R-:W-:-:S02]  /*0fb0*/  IADD3 R18, P4, P5, R19, UR18, R12 ;  /* 0x0000001213127c10 */ /* 0x000fc4000fd9e00c */
[----:B------:R-:W-:Y:S02]  /*0fc0*/  IADD3.X R15, PT, PT, RZ, UR19, RZ, P2, P3 ;  /* 0x00000013ff0f7c10 */ /* 0x000fe400097e64ff */
[----:B------:R-:W-:-:S03]  /*0fd0*/  IADD3.X R19, PT, PT, RZ, UR19, RZ, P4, P5 ;  /* 0x00000013ff137c10 */ /* 0x000fc6000a7ea4ff */
[----:B------:R-:W2:Y:S04]  /*0fe0*/  LDG.E.U8 R14, desc[UR8][R14.64] ;  /* 0x000000080e0e7981 */ /* 0x000ea8000c1e1100 */
[----:B------:R-:W4:Y:S01]  /*0ff0*/  LDG.E.U8 R18, desc[UR8][R18.64] ;  /* 0x0000000812127981 */ /* 0x000f22000c1e1100 */
[----:B------:R-:W-:-:S04]  /*1000*/  IADD3 R2, P2, PT, R3, R6, RZ ;  /* 0x0000000603027210 */ /* 0x000fc80007f5e0ff */
[----:B------:R-:W-:Y:S01]  /*1010*/  LEA R16, P3, R2, UR16, 0x2 ;  /* 0x0000001002107c11 */ /* 0x000fe2000f8610ff */
[----:B------:R-:W-:-:S05]  /*1020*/  IMAD.X R5, RZ, RZ, RZ, P2 ;  /* 0x000000ffff057224 */ /* 0x000fca00010e06ff */
[----:B------:R-:W-:-:S05]  /*1030*/  LEA.HI.X R17, R2, UR17, R5, 0x2, P3 ;  /* 0x0000001102117c11 */ /* 0x000fca00098f1405 */
[----:B------:R-:W5:Y:S04]  /*1040*/  LDG.E R5, desc[UR8][R16.64] ;  /* 0x0000000810057981 */ /* 0x000f68000c1e1900 */
[----:B------:R-:W5:Y:S01]  /*1050*/  LDG.E R2, desc[UR8][R16.64+0x4] ;  /* 0x0000040810027981 */ /* 0x000f62000c1e1900 */
[----:B------:R-:W-:Y:S01]  /*1060*/  ISETP.NE.U32.AND P2, PT, R4, 0x1, PT ;  /* 0x000000010400780c */ /* 0x000fe20003f45070 */
[----:B------:R-:W-:Y:S01]  /*1070*/  VIADD R6, R6, 0x2 ;  /* 0x0000000206067836 */ /* 0x000fe20000000000 */
[----:B--2---:R-:W-:-:S11]  /*1080*/  SHF.R.U32.HI R4, RZ, 0x4, R14 ;  /* 0x00000004ff047819 */ /* 0x004fd6000001160e */
[----:B------:R-:W-:Y:S02]  /*1090*/  @P2 LOP3.LUT R4, R14, 0xf, RZ, 0xc0, !PT ;  /* 0x0000000f0e042812 */ /* 0x000fe400078ec0ff */
[----:B----4-:R-:W-:Y:S02]  /*10a0*/  SHF.R.U32.HI R13, RZ, 0x4, R18 ;  /* 0x00000004ff0d7819 */ /* 0x010fe40000011612 */
[----:B------:R-:W-:Y:S01]  /*10b0*/  @!P2 LOP3.LUT R13, R18, 0xf, RZ, 0xc0, !PT ;  /* 0x0000000f120da812 */ /* 0x000fe200078ec0ff */
[----:B------:R-:W-:-:S05]  /*10c0*/  IMAD.SHL.U32 R7, R4, 0x10, RZ ;  /* 0x0000001004077824 */ /* 0x000fca00078e00ff */
[----:B------:R-:W-:Y:S01]  /*10d0*/  PRMT R14, R7, 0x8880, RZ ;  /* 0x00008880070e7816 */ /* 0x000fe200000000ff */
[----:B------:R-:W-:-:S05]  /*10e0*/  IMAD.SHL.U32 R7, R13, 0x10, RZ ;  /* 0x000000100d077824 */ /* 0x000fca00078e00ff */
[----:B------:R-:W-:Y:S02]  /*10f0*/  PRMT R15, R7, 0x8880, RZ ;  /* 0x00008880070f7816 */ /* 0x000fe400000000ff */
[----:B------:R-:W-:-:S03]  /*1100*/  SHF.R.S32.HI R7, RZ, 0x7, R14 ;  /* 0x00000007ff077819 */ /* 0x000fc6000001140e */
[----:B------:R-:W-:Y:S01]  /*1110*/  IMAD.MOV.U32 R14, RZ, RZ, R15 ;  /* 0x000000ffff0e7224 */ /* 0x000fe200078e000f */
[----:B------:R-:W-:-:S04]  /*1120*/  LOP3.LUT R7, R4, 0xfff0, R7, 0xf8, !PT ;  /* 0x0000fff004077812 */ /* 0x000fc800078ef807 */
[----:B------:R-:W-:Y:S02]  /*1130*/  SHF.R.S32.HI R4, RZ, 0x7, R14 ;  /* 0x00000007ff047819 */ /* 0x000fe4000001140e */
[----:B------:R-:W3:Y:S02]  /*1140*/  I2F.S16 R7, R7 ;  /* 0x0000000700077306 */ /* 0x000ee40000101400 */
[----:B------:R-:W-:-:S06]  /*1150*/  LOP3.LUT R13, R13, 0xfff0, R4, 0xf8, !PT ;  /* 0x0000fff00d0d7812 */ /* 0x000fcc00078ef804 */
[----:B------:R-:W2:Y:S01]  /*1160*/  I2F.S16 R13, R13 ;  /* 0x0000000d000d7306 */ /* 0x000ea20000101400 */
[----:B---3--:R-:W-:-:S04]  /*1170*/  FMUL R4, R7, UR6 ;  /* 0x0000000607047c20 */ /* 0x008fc80008400000 */
[----:B-----5:R-:W-:Y:S01]  /*1180*/  FFMA R5, R5, R4, R10 ;  /* 0x0000000405057223 */ /* 0x020fe2000000000a */
[----:B--2---:R-:W-:-:S04]  /*1190*/  FMUL R10, R13, UR6 ;  /* 0x000000060d0a7c20 */ /* 0x004fc80008400000 */
[----:B------:R-:W-:-:S07]  /*11a0*/  FFMA R10, R2, R10, R5 ;  /* 0x0000000a020a7223 */ /* 0x000fce0000000005 */
.L_x_469:
[----:B------:R-:W-:Y:S05]  /*11b0*/  @P1 BRA `(.L_x_467) ;  /* 0x0000000000581947 */ /* 0x000fea0003800000 */
[----:B------:R-:W2:Y:S01]  /*11c0*/  LDCU.128 UR16, c[0x0][0x380] ;  /* 0x00007000ff1077ac */ /* 0x000ea20008000c00 */
[----:B------:R-:W-:Y:S01]  /*11d0*/  SHF.R.U32.HI R13, RZ, 0x1, R6 ;  /* 0x00000001ff0d7819 */ /* 0x000fe20000011606 */
[----:B------:R-:W3:Y:S03]  /*11e0*/  LDCU UR6, c[0x0][0x3b0] ;  /* 0x00007600ff0677ac */ /* 0x000ee60008000800 */
[----:B--2---:R-:W-:-:S04]  /*11f0*/  IADD3 R12, P1, P2, R13, UR18, R12 ;  /* 0x000000120d0c7c10 */ /* 0x004fc8000fa3e00c */
[----:B------:R-:W-:-:S05]  /*1200*/  IADD3.X R13, PT, PT, RZ, UR19, RZ, P1, P2 ;  /* 0x00000013ff0d7c10 */ /* 0x000fca0008fe44ff */
[----:B------:R-:W2:Y:S01]  /*1210*/  LDG.E.U8 R12, desc[UR8][R12.64] ;  /* 0x000000080c0c7981 */ /* 0x000ea2000c1e1100 */
[----:B------:R-:W-:-:S04]  /*1220*/  IADD3 R3, P1, PT, R3, R6, RZ ;  /* 0x0000000603037210 */ /* 0x000fc80007f3e0ff */
[----:B------:R-:W-:Y:S01]  /*1230*/  LEA R2, P2, R3, UR16, 0x2 ;  /* 0x0000001003027c11 */ /* 0x000fe2000f8410ff */
[----:B------:R-:W-:-:S05]  /*1240*/  IMAD.X R4, RZ, RZ, RZ, P1 ;  /* 0x000000ffff047224 */ /* 0x000fca00008e06ff */
[----:B------:R-:W-:-:S05]  /*1250*/  LEA.HI.X R3, R3, UR17, R4, 0x2, P2 ;  /* 0x0000001103037c11 */ /* 0x000fca00090f1404 */
[----:B------:R3:W4:Y:S01]  /*1260*/  LDG.E R2, desc[UR8][R2.64] ;  /* 0x0000000802027981 */ /* 0x000722000c1e1900 */
[----:B------:R-:W-:-:S04]  /*1270*/  LOP3.LUT R6, R6, 0x1, RZ, 0xc0, !PT ;  /* 0x0000000106067812 */ /* 0x000fc800078ec0ff */
[----:B------:R-:W-:Y:S02]  /*1280*/  ISETP.NE.U32.AND P1, PT, R6, 0x1, PT ;  /* 0x000000010600780c */ /* 0x000fe40003f25070 */
[----:B--2---:R-:W-:-:S11]  /*1290*/  SHF.R.U32.HI R4, RZ, 0x4, R12 ;  /* 0x00000004ff047819 */ /* 0x004fd6000001160c */
[----:B------:R-:W-:-:S05]  /*12a0*/  @P1 LOP3.LUT R4, R12, 0xf, RZ, 0xc0, !PT ;  /* 0x0000000f0c041812 */ /* 0x000fca00078ec0ff */
[----:B------:R-:W-:-:S05]  /*12b0*/  IMAD.SHL.U32 R5, R4, 0x10, RZ ;  /* 0x0000001004057824 */ /* 0x000fca00078e00ff */
[----:B------:R-:W-:-:S04]  /*12c0*/  PRMT R5, R5, 0x8880, RZ ;  /* 0x0000888005057816 */ /* 0x000fc800000000ff */
[----:B------:R-:W-:-:S04]  /*12d0*/  SHF.R.S32.HI R5, RZ, 0x7, R5 ;  /* 0x00000007ff057819 */ /* 0x000fc80000011405 */
[----:B------:R-:W-:-:S06]  /*12e0*/  LOP3.LUT R5, R4, 0xfff0, R5, 0xf8, !PT ;  /* 0x0000fff004057812 */ /* 0x000fcc00078ef805 */
[----:B------:R-:W3:Y:S02]  /*12f0*/  I2F.S16 R5, R5 ;  /* 0x0000000500057306 */ /* 0x000ee40000101400 */
[----:B---3--:R-:W-:-:S04]  /*1300*/  FMUL R3, R5, UR6 ;  /* 0x0000000605037c20 */ /* 0x008fc80008400000 */
[----:B----4-:R-:W-:-:S07]  /*1310*/  FFMA R10, R3, R2, R10 ;  /* 0x00000002030a7223 */ /* 0x010fce000000000a */
.L_x_467:
[----:B------:R-:W2:Y:S01]  /*1320*/  LDC.64 R2, c[0x0][0x390] ;  /* 0x0000e400ff027b82 */ /* 0x000ea20000000a00 */
[----:B------:R-:W3:Y:S02]  /*1330*/  LDCU UR6, c[0x0][0x3ac] ;  /* 0x00007580ff0677ac */ /* 0x000ee40008000800 */
[----:B---3--:R-:W-:-:S04]  /*1340*/  IMAD R11, R8, UR6, R11 ;  /* 0x00000006080b7c24 */ /* 0x008fc8000f8e020b */
[----:B--2---:R-:W-:-:S05]  /*1350*/  IMAD.WIDE.U32 R2, R11, 0x4, R2 ;  /* 0x000000040b027825 */ /* 0x004fca00078e0002 */
[----:B------:R2:W-:Y:S01]  /*1360*/  STG.E desc[UR8][R2.64], R10 ;  /* 0x0000000a02007986 */ /* 0x0005e2000c101908 */
[----:B------:R-:W-:Y:S05]  /*1370*/  @!P0 BRA `(.L_x_470) ;  /* 0xffffffec00e88947 */ /* 0x000fea000383ffff */
[----:B01----:R-:W-:Y:S05]  /*1380*/  EXIT ;  /* 0x000000000000794d */ /* 0x003fea0003800000 */
.L_x_471:
        /* <DEDUP_REMOVED lines=15> */
.L_x_528:


//--------------------- .text._Z12quantized_mmILi2EEvPKfPKhPf15QuantizedConfig --------------------------
	.section	.text._Z12quantized_mmILi2EEvPKfPKhPf15QuantizedConfig,"ax",@progbits
	.align	128
        .global         _Z12quantized_mmILi2EEvPKfPKhPf15QuantizedConfig
        .type           _Z12quantized_mmILi2EEvPKfPKhPf15QuantizedConfig,@function
        .size           _Z12quantized_mmILi2EEvPKfPKhPf15QuantizedConfig,(.L_x_529 - _Z12quantized_mmILi2EEvPKfPKhPf15QuantizedConfig)
        .other          _Z12quantized_mmILi2EEvPKfPKhPf15QuantizedConfig,@"STO_CUDA_ENTRY STV_DEFAULT"
_Z12quantized_mmILi2EEvPKfPKhPf15QuantizedConfig:
.text._Z12quantized_mmILi2EEvPKfPKhPf15QuantizedConfig:
        /* <DEDUP_REMOVED lines=27> */
.L_x_473:
        /* <DEDUP_REMOVED lines=18> */
.L_x_472:
[----:B------:R-:W-:Y:S01]  /*02d0*/  ULOP3.LUT UR7, UR6, 0xfffffff8, URZ, 0xc0, !UPT ;  /* 0xfffffff806077892 */ /* 0x000fe2000f8ec0ff */
[----:B------:R-:W0:Y:S01]  /*02e0*/  LDCU UR11, c[0x0][0x3b0] ;  /* 0x00007600ff0b77ac */ /* 0x000e220008000800 */
[----:B------:R-:W1:Y:S01]  /*02f0*/  LDCU.128 UR12, c[0x0][0x380] ;  /* 0x00007000ff0c77ac */ /* 0x000e620008000c00 */
[----:B------:R-:W-:Y:S02]  /*0300*/  ULOP3.LUT UR5, UR6, 0x7, URZ, 0xc0, !UPT ;  /* 0x0000000706057892 */ /* 0x000fe4000f8ec0ff */
[----:B------:R-:W-:-:S12]  /*0310*/  UIADD3 UR10, UPT, UPT, -UR7, URZ, URZ ;  /* 0x000000ff070a7290 */ /* 0x000fd8000fffe1ff */
.L_x_479:
[----:B--2---:R-:W2:Y:S01]  /*0320*/  LDCU UR16, c[0x0][0x39c] ;  /* 0x00007380ff1077ac */ /* 0x004ea20008000800 */
[----:B------:R-:W-:Y:S02]  /*0330*/  IMAD.MOV.U32 R14, RZ, RZ, RZ ;  /* 0x000000ffff0e7224 */ /* 0x000fe400078e00ff */
        /* <DEDUP_REMOVED lines=18> */
[----:B------:R-:W-:-:S13]  /*0460*/  ISETP.GE.U32.AND P1, PT, R6, UR16, PT ;  /* 0x0000001006007c0c */ /* 0x000fda000bf26070 */
        /* <DEDUP_REMOVED lines=13> */
.L_x_475:
[----:B------:R-:W-:-:S04]  /*0540*/  SHF.R.U32.HI R23, RZ, 0x2, R8 ;  /* 0x00000002ff177819 */ /* 0x000fc80000011608 */
[----:B-1----:R-:W-:-:S04]  /*0550*/  IADD3 R22, P1, P2, R23, UR14, R16 ;  /* 0x0000000e17167c10 */ /* 0x002fc8000fa3e010 */
[----:B------:R-:W-:-:S05]  /*0560*/  IADD3.X R23, PT, PT, RZ, UR15, RZ, P1, P2 ;  /* 0x0000000fff177c10 */ /* 0x000fca0008fe44ff */
[----:B------:R-:W2:Y:S01]  /*0570*/  LDG.E.S8 R25, desc[UR8][R22.64] ;  /* 0x0000000816197981 */ /* 0x000ea2000c1e1300 */
[----:B------:R-:W-:-:S03]  /*0580*/  IADD3 R5, P1, PT, R3, R8, RZ ;  /* 0x0000000803057210 */ /* 0x000fc60007f3e0ff */
[----:B------:R1:W3:Y:S02]  /*0590*/  LDG.E.S8 R19, desc[UR8][R22.64+0x1] ;  /* 0x0000010816137981 */ /* 0x0002e4000c1e1300 */
[----:B------:R-:W-:Y:S01]  /*05a0*/  IMAD.X R10, RZ, RZ, RZ, P1 ;  /* 0x000000ffff0a7224 */ /* 0x000fe200008e06ff */
[----:B------:R-:W-:-:S04]  /*05b0*/  LEA R4, P1, R5, UR12, 0x2 ;  /* 0x0000000c05047c11 */ /* 0x000fc8000f8210ff */
[----:B------:R-:W-:-:S05]  /*05c0*/  LEA.HI.X R5, R5, UR13, R10, 0x2, P1 ;  /* 0x0000000d05057c11 */ /* 0x000fca00088f140a */
        /* <DEDUP_REMOVED lines=8> */
[----:B------:R-:W-:-:S02]  /*0650*/  VIADD R6, R6, 0x8 ;  /* 0x0000000806067836 */ /* 0x000fc40000000000 */
[----:B------:R-:W-:Y:S01]  /*0660*/  VIADD R8, R8, 0x8 ;  /* 0x0000000808087836 */ /* 0x000fe20000000000 */
[----:B--2---:R-:W-:-:S04]  /*0670*/  LOP3.LUT R24, R25, 0xffff, RZ, 0xc0, !PT ;  /* 0x0000ffff19187812 */ /* 0x004fc800078ec0ff */
[C---:B------:R-:W-:Y:S02]  /*0680*/  LOP3.LUT P1, RZ, R24.reuse, 0x2, RZ, 0xc0, !PT ;  /* 0x0000000218ff7812 */ /* 0x040fe4000782c0ff */
[----:B------:R-:W-:Y:S02]  /*0690*/  LOP3.LUT R24, R24, 0x3, RZ, 0xc0, !PT ;  /* 0x0000000318187812 */ /* 0x000fe400078ec0ff */
[C---:B------:R-:W-:Y:S02]  /*06a0*/  ISETP.GE.AND P2, PT, R25.reuse, RZ, PT ;  /* 0x000000ff1900720c */ /* 0x040fe40003f46270 */
[----:B-1----:R-:W-:-:S07]  /*06b0*/  LOP3.LUT R22, R25, 0xff, RZ, 0xc0, !PT ;  /* 0x000000ff19167812 */ /* 0x002fce00078ec0ff */
[----:B------:R-:W-:Y:S02]  /*06c0*/  @P1 LOP3.LUT R24, R24, 0xfc, RZ, 0xfc, !PT ;  /* 0x000000fc18181812 */ /* 0x000fe400078efcff */
[----:B------:R-:W-:-:S04]  /*06d0*/  SHF.R.U32.HI R25, RZ, 0x2, R22 ;  /* 0x00000002ff197819 */ /* 0x000fc80000011616 */
[----:B------:R-:W1:Y:S01]  /*06e0*/  I2F.S8 R24, R24 ;  /* 0x0000001800187306 */ /* 0x000e620000001400 */
[--C-:B0-----:R-:W-:Y:S02]  /*06f0*/  SHF.R.U32.HI R4, RZ, 0x6, R22.reuse ;  /* 0x00000006ff047819 */ /* 0x101fe40000011616 */
[----:B------:R-:W-:Y:S02]  /*0700*/  LOP3.LUT P1, RZ, R25, 0x2, RZ, 0xc0, !PT ;  /* 0x0000000219ff7812 */ /* 0x000fe4000782c0ff */
[----:B------:R-:W-:Y:S01]  /*0710*/  SHF.R.U32.HI R22, RZ, 0x4, R22 ;  /* 0x00000004ff167819 */ /* 0x000fe20000011616 */
[----:B------:R-:W-:-:S03]  /*0720*/  @!P2 VIADD R4, R4, 0xfffc ;  /* 0x0000fffc0404a836 */ /* 0x000fc60000000000 */
[----:B------:R-:W-:Y:S02]  /*0730*/  LOP3.LUT P2, RZ, R22, 0x2, RZ, 0xc0, !PT ;  /* 0x0000000216ff7812 */ /* 0x000fe4000784c0ff */
[----:B------:R-:W-:Y:S01]  /*0740*/  LOP3.LUT R25, R25, 0x3, RZ, 0xc0, !PT ;  /* 0x0000000319197812 */ /* 0x000fe200078ec0ff */
[----:B-1----:R-:W-:-:S04]  /*0750*/  FMUL R23, R24, UR11 ;  /* 0x0000000b18177c20 */ /* 0x002fc80008400000 */
[----:B------:R-:W-:Y:S02]  /*0760*/  @P1 LOP3.LUT R25, R25, 0xfc, RZ, 0xfc, !PT ;  /* 0x000000fc19191812 */ /* 0x000fe400078efcff */
[----:B------:R-:W-:Y:S01]  /*0770*/  LOP3.LUT R22, R22, 0x3, RZ, 0xc0, !PT ;  /* 0x0000000316167812 */ /* 0x000fe200078ec0ff */
[----:B----4-:R-:W-:Y:S01]  /*0780*/  FFMA R21, R23, R21, R14 ;  /* 0x0000001517157223 */ /* 0x010fe2000000000e */
[C---:B---3--:R-:W-:Y:S02]  /*0790*/  LOP3.LUT R14, R19.reuse, 0xffff, RZ, 0xc0, !PT ;  /* 0x0000ffff130e7812 */ /* 0x048fe400078ec0ff */
[----:B------:R-:W-:Y:S01]  /*07a0*/  LOP3.LUT R5, R19, 0xff, RZ, 0xc0, !PT ;  /* 0x000000ff13057812 */ /* 0x000fe200078ec0ff */
[----:B------:R-:W0:Y:S01]  /*07b0*/  I2F.S8 R25, R25 ;  /* 0x0000001900197306 */ /* 0x000e220000001400 */
[----:B------:R-:W-:Y:S02]  /*07c0*/  LOP3.LUT P3, RZ, R14, 0x2, RZ, 0xc0, !PT ;  /* 0x000000020eff7812 */ /* 0x000fe4000786c0ff */
[----:B------:R-:W-:-:S02]  /*07d0*/  @P2 LOP3.LUT R22, R22, 0xfc, RZ, 0xfc, !PT ;  /* 0x000000fc16162812 */ /* 0x000fc400078efcff */
[--C-:B------:R-:W-:Y:S02]  /*07e0*/  SHF.R.U32.HI R24, RZ, 0x2, R5.reuse ;  /* 0x00000002ff187819 */ /* 0x100fe40000011605 */
[----:B------:R-:W-:Y:S02]  /*07f0*/  SHF.R.U32.HI R23, RZ, 0x4, R5 ;  /* 0x00000004ff177819 */ /* 0x000fe40000011605 */
[----:B------:R-:W1:Y:S01]  /*0800*/  I2F.S8 R22, R22 ;  /* 0x0000001600167306 */ /* 0x000e620000001400 */
[----:B------:R-:W-:Y:S02]  /*0810*/  LOP3.LUT P1, RZ, R24, 0x2, RZ, 0xc0, !PT ;  /* 0x0000000218ff7812 */ /* 0x000fe4000782c0ff */
[----:B------:R-:W-:Y:S02]  /*0820*/  LOP3.LUT R14, R14, 0x3, RZ, 0xc0, !PT ;  /* 0x000000030e0e7812 */ /* 0x000fe400078ec0ff */
[----:B------:R-:W-:Y:S02]  /*0830*/  LOP3.LUT P2, RZ, R23, 0x2, RZ, 0xc0, !PT ;  /* 0x0000000217ff7812 */ /* 0x000fe4000784c0ff */
[----:B------:R-:W-:-:S02]  /*0840*/  @P3 LOP3.LUT R14, R14, 0xfc, RZ, 0xfc, !PT ;  /* 0x000000fc0e0e3812 */ /* 0x000fc400078efcff */
[----:B------:R-:W-:Y:S01]  /*0850*/  ISETP.GE.AND P3, PT, R19, RZ, PT ;  /* 0x000000ff1300720c */ /* 0x000fe20003f66270 */
[----:B------:R-:W2:Y:S01]  /*0860*/  I2F.S16 R4, R4 ;  /* 0x0000000400047306 */ /* 0x000ea20000101400 */
[----:B------:R-:W-:Y:S01]  /*0870*/  LOP3.LUT R26, R24, 0x3, RZ, 0xc0, !PT ;  /* 0x00000003181a7812 */ /* 0x000fe200078ec0ff */
[----:B0-----:R-:W-:Y:S01]  /*0880*/  FMUL R24, R25, UR11 ;  /* 0x0000000b19187c20 */ /* 0x001fe20008400000 */
[----:B------:R-:W-:Y:S02]  /*0890*/  LOP3.LUT R23, R23, 0x3, RZ, 0xc0, !PT ;  /* 0x0000000317177812 */ /* 0x000fe400078ec0ff */
[----:B------:R-:W-:Y:S01]  /*08a0*/  @P1 LOP3.LUT R26, R26, 0xfc, RZ, 0xfc, !PT ;  /* 0x000000fc1a1a1812 */ /* 0x000fe200078efcff */
[----:B-----5:R-:W-:Y:S01]  /*08b0*/  FFMA R18, R24, R18, R21 ;  /* 0x0000001218127223 */ /* 0x020fe20000000015 */
[----:B-1----:R-:W-:Y:S01]  /*08c0*/  FMUL R21, R22, UR11 ;  /* 0x0000000b16157c20 */ /* 0x002fe20008400000 */
[----:B------:R-:W0:Y:S01]  /*08d0*/  I2F.S8 R14, R14 ;  /* 0x0000000e000e7306 */ /* 0x000e220000001400 */
[----:B------:R-:W-:-:S02]  /*08e0*/  SHF.R.U32.HI R22, RZ, 0x6, R5 ;  /* 0x00000006ff167819 */ /* 0x000fc40000011605 */
[----:B------:R-:W-:-:S03]  /*08f0*/  @P2 LOP3.LUT R23, R23, 0xfc, RZ, 0xfc, !PT ;  /* 0x000000fc17172812 */ /* 0x000fc600078efcff */
[----:B------:R-:W-:Y:S02]  /*0900*/  @!P3 VIADD R22, R22, 0xfffc ;  /* 0x0000fffc1616b836 */ /* 0x000fe40000000000 */
[----:B------:R-:W1:Y:S01]  /*0910*/  I2F.S8 R19, R26 ;  /* 0x0000001a00137306 */ /* 0x000e620000001400 */
[----:B------:R-:W-:Y:S01]  /*0920*/  FFMA R18, R21, R9, R18 ;  /* 0x0000000915127223 */ /* 0x000fe20000000012 */
[----:B--2---:R-:W-:-:S06]  /*0930*/  FMUL R9, R4, UR11 ;  /* 0x0000000b04097c20 */ /* 0x004fcc0008400000 */
[----:B------:R-:W2:Y:S01]  /*0940*/  I2F.S8 R5, R23 ;  /* 0x0000001700057306 */ /* 0x000ea20000001400 */
[----:B------:R-:W-:Y:S01]  /*0950*/  FFMA R18, R9, R17, R18 ;  /* 0x0000001109127223 */ /* 0x000fe20000000012 */
[----:B0-----:R-:W-:Y:S01]  /*0960*/  FMUL R9, R14, UR11 ;  /* 0x0000000b0e097c20 */ /* 0x001fe20008400000 */
[----:B------:R-:W-:-:S05]  /*0970*/  ISETP.NE.AND P1, PT, R6, RZ, PT ;  /* 0x000000ff0600720c */ /* 0x000fca0003f25270 */
        /* <DEDUP_REMOVED lines=10> */
.L_x_474:
[----:B------:R-:W-:-:S09]  /*0a20*/  UISETP.NE.AND UP0, UPT, UR5, URZ, UPT ;  /* 0x000000ff0500728c */ /* 0x000fd2000bf05270 */
[----:B------:R-:W-:Y:S05]  /*0a30*/  BRA.U !UP0, `(.L_x_476) ;  /* 0x0000000908047547 */ /* 0x000fea000b800000 */
[----:B------:R-:W-:Y:S01]  /*0a40*/  UIADD3 UR6, UPT, UPT, UR5, -0x1, URZ ;  /* 0xffffffff05067890 */ /* 0x000fe2000fffe0ff */
[----:B------:R-:W-:-:S03]  /*0a50*/  LOP3.LUT P1, R24, R2, 0x3, RZ, 0xc0, !PT ;  /* 0x0000000302187812 */ /* 0x000fc6000782c0ff */
[----:B------:R-:W-:-:S09]  /*0a60*/  UISETP.GE.U32.AND UP0, UPT, UR6, 0x3, UPT ;  /* 0x000000030600788c */ /* 0x000fd2000bf06070 */
[----:B------:R-:W-:Y:S05]  /*0a70*/  BRA.U !UP0, `(.L_x_477) ;  /* 0x0000000108fc7547 */ /* 0x000fea000b800000 */
[----:B------:R-:W2:Y:S01]  /*0a80*/  LDCU.128 UR16, c[0x0][0x380] ;  /* 0x00007000ff1077ac */ /* 0x000ea20008000c00 */
[C---:B------:R-:W-:Y:S01]  /*0a90*/  VIADD R17, R20.reuse, 0x1 ;  /* 0x0000000114117836 */ /* 0x040fe20000000000 */
[----:B------:R-:W-:Y:S01]  /*0aa0*/  SHF.R.U32.HI R9, RZ, 0x2, R20 ;  /* 0x00000002ff097819 */ /* 0x000fe20000011614 */
[C---:B------:R-:W-:Y:S01]  /*0ab0*/  VIADD R21, R20.reuse, 0x2 ;  /* 0x0000000214157836 */ /* 0x040fe20000000000 */
[----:B------:R-:W3:Y:S01]  /*0ac0*/  LDCU UR6, c[0x0][0x3b0] ;  /* 0x00007600ff0677ac */ /* 0x000ee20008000800 */
[----:B------:R-:W-:Y:S01]  /*0ad0*/  VIADD R22, R20, 0x3 ;  /* 0x0000000314167836 */ /* 0x000fe20000000000 */
[----:B------:R-:W-:Y:S02]  /*0ae0*/  SHF.R.U32.HI R5, RZ, 0x2, R17 ;  /* 0x00000002ff057819 */ /* 0x000fe40000011611 */
[----:B------:R-:W-:Y:S02]  /*0af0*/  SHF.R.U32.HI R7, RZ, 0x2, R21 ;  /* 0x00000002ff077819 */ /* 0x000fe40000011615 */
[----:B------:R-:W-:-:S02]  /*0b00*/  SHF.R.U32.HI R11, RZ, 0x2, R22 ;  /* 0x00000002ff0b7819 */ /* 0x000fc40000011616 */
[--C-:B--2---:R-:W-:Y:S02]  /*0b10*/  IADD3 R8, P2, P3, R9, UR18, R16.reuse ;  /* 0x0000001209087c10 */ /* 0x104fe4000fb5e010 */
[--C-:B------:R-:W-:Y:S02]  /*0b20*/  IADD3 R4, P4, P5, R5, UR18, R16.reuse ;  /* 0x0000001205047c10 */ /* 0x100fe4000fd9e010 */
[----:B------:R-:W-:Y:S02]  /*0b30*/  IADD3.X R9, PT, PT, RZ, UR19, RZ, P2, P3 ;  /* 0x00000013ff097c10 */ /* 0x000fe400097e64ff */
[----:B------:R-:W-:Y:S02]  /*0b40*/  IADD3.X R5, PT, PT, RZ, UR19, RZ, P4, P5 ;  /* 0x00000013ff057c10 */ /* 0x000fe4000a7ea4ff */
[--C-:B------:R-:W-:Y:S01]  /*0b50*/  IADD3 R6, P2, P3, R7, UR18, R16.reuse ;  /* 0x0000001207067c10 */ /* 0x100fe2000fb5e010 */
[----:B------:R-:W2:Y:S01]  /*0b60*/  LDG.E.U8 R8, desc[UR8][R8.64] ;  /* 0x0000000808087981 */ /* 0x000ea2000c1e1100 */
[----:B------:R-:W-:-:S02]  /*0b70*/  IADD3 R10, P4, P5, R11, UR18, R16 ;  /* 0x000000120b0a7c10 */ /* 0x000fc4000fd9e010 */
[----:B------:R-:W-:Y:S01]  /*0b80*/  IADD3.X R7, PT, PT, RZ, UR19, RZ, P2, P3 ;  /* 0x00000013ff077c10 */ /* 0x000fe200097e64ff */
[----:B------:R-:W4:Y:S01]  /*0b90*/  LDG.E.U8 R5, desc[UR8][R4.64] ;  /* 0x0000000804057981 */ /* 0x000f22000c1e1100 */
[----:B------:R-:W-:-:S03]  /*0ba0*/  IADD3.X R11, PT, PT, RZ, UR19, RZ, P4, P5 ;  /* 0x00000013ff0b7c10 */ /* 0x000fc6000a7ea4ff */
[----:B------:R5:W3:Y:S04]  /*0bb0*/  LDG.E.U8 R6, desc[UR8][R6.64] ;  /* 0x0000000806067981 */ /* 0x000ae8000c1e1100 */
[----:B------:R-:W3:Y:S01]  /*0bc0*/  LDG.E.U8 R10, desc[UR8][R10.64] ;  /* 0x000000080a0a7981 */ /* 0x000ee2000c1e1100 */
[----:B------:R-:W-:-:S04]  /*0bd0*/  IADD3 R19, P2, PT, R3, R20, RZ ;  /* 0x0000001403137210 */ /* 0x000fc80007f5e0ff */
[----:B------:R-:W-:Y:S01]  /*0be0*/  LEA R18, P3, R19, UR16, 0x2 ;  /* 0x0000001013127c11 */ /* 0x000fe2000f8610ff */
[----:B------:R-:W-:-:S05]  /*0bf0*/  IMAD.X R26, RZ, RZ, RZ, P2 ;  /* 0x000000ffff1a7224 */ /* 0x000fca00010e06ff */
[----:B------:R-:W-:-:S05]  /*0c00*/  LEA.HI.X R19, R19, UR17, R26, 0x2, P3 ;  /* 0x0000001113137c11 */ /* 0x000fca00098f141a */
[----:B------:R-:W3:Y:S04]  /*0c10*/  LDG.E R25, desc[UR8][R18.64] ;  /* 0x0000000812197981 */ /* 0x000ee8000c1e1900 */
[----:B------:R-:W3:Y:S04]  /*0c20*/  LDG.E R23, desc[UR8][R18.64+0x4] ;  /* 0x0000040812177981 */ /* 0x000ee8000c1e1900 */
[----:B------:R-:W3:Y:S04]  /*0c30*/  LDG.E R9, desc[UR8][R18.64+0x8] ;  /* 0x0000080812097981 */ /* 0x000ee8000c1e1900 */
[----:B------:R-:W3:Y:S01]  /*0c40*/  LDG.E R4, desc[UR8][R18.64+0xc] ;  /* 0x00000c0812047981 */ /* 0x000ee2000c1e1900 */
[----:B------:R-:W-:-:S02]  /*0c50*/  IMAD.SHL.U32 R17, R17, 0x2, RZ ;  /* 0x0000000211117824 */ /* 0x000fc400078e00ff */
[----:B------:R-:W-:Y:S02]  /*0c60*/  IMAD.SHL.U32 R21, R21, 0x2, RZ ;  /* 0x0000000215157824 */ /* 0x000fe400078e00ff */
[----:B------:R-:W-:Y:S01]  /*0c70*/  IMAD.SHL.U32 R22, R22, 0x2, RZ ;  /* 0x0000000216167824 */ /* 0x000fe200078e00ff */
[----:B------:R-:W-:Y:S01]  /*0c80*/  LOP3.LUT R26, R17, 0x6, RZ, 0xc0, !PT ;  /* 0x00000006111a7812 */ /* 0x000fe200078ec0ff */
[----:B------:R-:W-:Y:S01]  /*0c90*/  VIADD R20, R20, 0x4 ;  /* 0x0000000414147836 */ /* 0x000fe20000000000 */
[----:B------:R-:W-:Y:S02]  /*0ca0*/  LOP3.LUT R21, R21, 0x6, RZ, 0xc0, !PT ;  /* 0x0000000615157812 */ /* 0x000fe400078ec0ff */
[----:B-----5:R-:W-:Y:S02]  /*0cb0*/  LOP3.LUT R7, R22, 0x6, RZ, 0xc0, !PT ;  /* 0x0000000616077812 */ /* 0x020fe400078ec0ff */
[C---:B--2---:R-:W-:Y:S02]  /*0cc0*/  LOP3.LUT P2, RZ, R8.reuse, 0x2, RZ, 0xc0, !PT ;  /* 0x0000000208ff7812 */ /* 0x044fe4000784c0ff */
[----:B------:R-:W-:-:S02]  /*0cd0*/  LOP3.LUT R8, R8, 0x3, RZ, 0xc0, !PT ;  /* 0x0000000308087812 */ /* 0x000fc400078ec0ff */
[----:B----4-:R-:W-:-:S04]  /*0ce0*/  SHF.R.U32.HI R5, RZ, R26, R5 ;  /* 0x0000001aff057219 */ /* 0x010fc80000011605 */
[----:B------:R-:W-:Y:S02]  /*0cf0*/  LOP3.LUT P3, RZ, R5, 0x2, RZ, 0xc0, !PT ;  /* 0x0000000205ff7812 */ /* 0x000fe4000786c0ff */
[----:B---3--:R-:W-:Y:S02]  /*0d00*/  SHF.R.U32.HI R21, RZ, R21, R6 ;  /* 0x00000015ff157219 */ /* 0x008fe40000011606 */
[----:B------:R-:W-:Y:S02]  /*0d10*/  SHF.R.U32.HI R7, RZ, R7, R10 ;  /* 0x00000007ff077219 */ /* 0x000fe4000001160a */
[----:B------:R-:W-:Y:S02]  /*0d20*/  @P2 LOP3.LUT R8, R8, 0xfc, RZ, 0xfc, !PT ;  /* 0x000000fc08082812 */ /* 0x000fe400078efcff */
[----:B------:R-:W-:Y:S02]  /*0d30*/  LOP3.LUT P2, RZ, R21, 0x2, RZ, 0xc0, !PT ;  /* 0x0000000215ff7812 */ /* 0x000fe4000784c0ff */
[----:B------:R-:W-:-:S02]  /*0d40*/  LOP3.LUT R6, R5, 0x3, RZ, 0xc0, !PT ;  /* 0x0000000305067812 */ /* 0x000fc400078ec0ff */
[----:B------:R-:W-:Y:S01]  /*0d50*/  LOP3.LUT P4, RZ, R7, 0x2, RZ, 0xc0, !PT ;  /* 0x0000000207ff7812 */ /* 0x000fe2000788c0ff */
[----:B------:R-:W2:Y:S01]  /*0d60*/  I2F.S8 R8, R8 ;  /* 0x0000000800087306 */ /* 0x000ea20000001400 */
[----:B------:R-:W-:Y:S02]  /*0d70*/  @P3 LOP3.LUT R6, R6, 0xfc, RZ, 0xfc, !PT ;  /* 0x000000fc06063812 */ /* 0x000fe400078efcff */
[----:B------:R-:W-:Y:S02]  /*0d80*/  LOP3.LUT R21, R21, 0x3, RZ, 0xc0, !PT ;  /* 0x0000000315157812 */ /* 0x000fe400078ec0ff */
[----:B------:R-:W-:-:S03]  /*0d90*/  LOP3.LUT R7, R7, 0x3, RZ, 0xc0, !PT ;  /* 0x0000000307077812 */ /* 0x000fc600078ec0ff */
[----:B------:R-:W-:Y:S01]  /*0da0*/  @P2 LOP3.LUT R21, R21, 0xfc, RZ, 0xfc, !PT ;  /* 0x000000fc15152812 */ /* 0x000fe200078efcff */
[----:B------:R-:W3:Y:S03]  /*0db0*/  I2F.S8 R6, R6 ;  /* 0x0000000600067306 */ /* 0x000ee60000001400 */
[----:B------:R-:W-:Y:S01]  /*0dc0*/  @P4 LOP3.LUT R7, R7, 0xfc, RZ, 0xfc, !PT ;  /* 0x000000fc07074812 */ /* 0x000fe200078efcff */
[----:B--2---:R-:W-:-:S04]  /*0dd0*/  FMUL R5, R8, UR6 ;  /* 0x0000000608057c20 */ /* 0x004fc80008400000 */
[----:B------:R-:W2:Y:S01]  /*0de0*/  I2F.S8 R21, R21 ;  /* 0x0000001500157306 */ /* 0x000ea20000001400 */
[----:B------:R-:W-:Y:S01]  /*0df0*/  FFMA R14, R5, R25, R14 ;  /* 0x00000019050e7223 */ /* 0x000fe2000000000e */
[----:B---3--:R-:W-:-:S06]  /*0e00*/  FMUL R5, R6, UR6 ;  /* 0x0000000606057c20 */ /* 0x008fcc0008400000 */
[----:B------:R-:W3:Y:S01]  /*0e10*/  I2F.S8 R7, R7 ;  /* 0x0000000700077306 */ /* 0x000ee20000001400 */
[----:B------:R-:W-:Y:S01]  /*0e20*/  FFMA R14, R5, R23, R14 ;  /* 0x00000017050e7223 */ /* 0x000fe2000000000e */
[----:B--2---:R-:W-:-:S04]  /*0e30*/  FMUL R5, R21, UR6 ;  /* 0x0000000615057c20 */ /* 0x004fc80008400000 */
[----:B------:R-:W-:Y:S01]  /*0e40*/  FFMA R5, R5, R9, R14 ;  /* 0x0000000905057223 */ /* 0x000fe2000000000e */
[----:B---3--:R-:W-:-:S04]  /*0e50*/  FMUL R6, R7, UR6 ;  /* 0x0000000607067c20 */ /* 0x008fc80008400000 */
[----:B------:R-:W-:-:S07]  /*0e60*/  FFMA R14, R6, R4, R5 ;  /* 0x00000004060e7223 */ /* 0x000fce0000000005 */
.L_x_477:
[----:B------:R-:W-:Y:S05]  /*0e70*/  @!P1 BRA `(.L_x_476) ;  /* 0x0000000000f49947 */ /* 0x000fea0003800000 */
[----:B------:R-:W-:Y:S02]  /*0e80*/  ISETP.NE.AND P2, PT, R24, 0x1, PT ;  /* 0x000000011800780c */ /* 0x000fe40003f45270 */
[----:B------:R-:W-:-:S04]  /*0e90*/  LOP3.LUT R2, R2, 0x1, RZ, 0xc0, !PT ;  /* 0x0000000102027812 */ /* 0x000fc800078ec0ff */
[----:B------:R-:W-:-:S07]  /*0ea0*/  ISETP.NE.U32.AND P1, PT, R2, 0x1, PT ;  /* 0x000000010200780c */ /* 0x000fce0003f25070 */
[----:B------:R-:W-:Y:S06]  /*0eb0*/  @!P2 BRA `(.L_x_478) ;  /* 0x000000000090a947 */ /* 0x000fec0003800000 */
[----:B------:R-:W2:Y:S01]  /*0ec0*/  LDCU.128 UR16, c[0x0][0x380] ;  /* 0x00007000ff1077ac */ /* 0x000ea20008000c00 */
[----:B------:R-:W-:Y:S01]  /*0ed0*/  SHF.R.U32.HI R7, RZ, 0x2, R20 ;  /* 0x00000002ff077819 */ /* 0x000fe20000011614 */
[----:B------:R-:W-:Y:S01]  /*0ee0*/  VIADD R10, R20, 0x1 ;  /* 0x00000001140a7836 */ /* 0x000fe20000000000 */
[----:B------:R-:W3:Y:S04]  /*0ef0*/  LDCU UR6, c[0x0][0x3b0] ;  /* 0x00007600ff0677ac */ /* 0x000ee80008000800 */
[----:B------:R-:W-:Y:S02]  /*0f00*/  SHF.R.U32.HI R9, RZ, 0x2, R10 ;  /* 0x00000002ff097819 */ /* 0x000fe4000001160a */
[--C-:B--2---:R-:W-:Y:S02]  /*0f10*/  IADD3 R6, P2, P3, R7, UR18, R16.reuse ;  /* 0x0000001207067c10 */ /* 0x104fe4000fb5e010 */
[----:B------:R-:W-:-:S02]  /*0f20*/  IADD3 R8, P4, P5, R9, UR18, R16 ;  /* 0x0000001209087c10 */ /* 0x000fc4000fd9e010 */
[----:B------:R-:W-:Y:S02]  /*0f30*/  IADD3.X R7, PT, PT, RZ, UR19, RZ, P2, P3 ;  /* 0x00000013ff077c10 */ /* 0x000fe400097e64ff */
[----:B------:R-:W-:-:S04]  /*0f40*/  IADD3.X R9, PT, PT, RZ, UR19, RZ, P4, P5 ;  /* 0x00000013ff097c10 */ /* 0x000fc8000a7ea4ff */
[----:B------:R-:W2:Y:S04]  /*0f50*/  LDG.E.U8 R7, desc[UR8][R6.64] ;  /* 0x0000000806077981 */ /* 0x000ea8000c1e1100 */
[----:B------:R-:W4:Y:S01]  /*0f60*/  LDG.E.U8 R8, desc[UR8][R8.64] ;  /* 0x0000000808087981 */ /* 0x000f22000c1e1100 */
[----:B------:R-:W-:-:S04]  /*0f70*/  IADD3 R2, P2, PT, R3, R20, RZ ;  /* 0x0000001403027210 */ /* 0x000fc80007f5e0ff */
[----:B------:R-:W-:Y:S01]  /*0f80*/  LEA R4, P3, R2, UR16, 0x2 ;  /* 0x0000001002047c11 */ /* 0x000fe2000f8610ff */
[----:B------:R-:W-:-:S05]  /*0f90*/  IMAD.X R5, RZ, RZ, RZ, P2 ;  /* 0x000000ffff057224 */ /* 0x000fca00010e06ff */
[----:B------:R-:W-:-:S05]  /*0fa0*/  LEA.HI.X R5, R2, UR17, R5, 0x2, P3 ;  /* 0x0000001102057c11 */ /* 0x000fca00098f1405 */
[----:B------:R-:W5:Y:S04]  /*0fb0*/  LDG.E R11, desc[UR8][R4.64] ;  /* 0x00000008040b7981 */ /* 0x000f68000c1e1900 */
[----:B------:R3:W5:Y:S01]  /*0fc0*/  LDG.E R17, desc[UR8][R4.64+0x4] ;  /* 0x0000040804117981 */ /* 0x000762000c1e1900 */
[----:B------:R-:W-:Y:S02]  /*0fd0*/  IMAD.SHL.U32 R2, R20, 0x2, RZ ;  /* 0x0000000214027824 */ /* 0x000fe400078e00ff */
[----:B------:R-:W-:Y:S02]  /*0fe0*/  IMAD.SHL.U32 R10, R10, 0x2, RZ ;  /* 0x000000020a0a7824 */ /* 0x000fe400078e00ff */
[----:B------:R-:W-:Y:S01]  /*0ff0*/  VIADD R20, R20, 0x2 ;  /* 0x0000000214147836 */ /* 0x000fe20000000000 */
[----:B------:R-:W-:-:S04]  /*1000*/  LOP3.LUT R2, R2, 0x6, RZ, 0xc0, !PT ;  /* 0x0000000602027812 */ /* 0x000fc800078ec0ff */
[----:B--2---:R-:W-:Y:S02]  /*1010*/  SHF.R.U32.HI R2, RZ, R2, R7 ;  /* 0x00000002ff027219 */ /* 0x004fe40000011607 */
[----:B------:R-:W-:Y:S02]  /*1020*/  LOP3.LUT R7, R10, 0x6, RZ, 0xc0, !PT ;  /* 0x000000060a077812 */ /* 0x000fe400078ec0ff */
[C---:B------:R-:W-:Y:S02]  /*1030*/  LOP3.LUT P2, RZ, R2.reuse, 0x2, RZ, 0xc0, !PT ;  /* 0x0000000202ff7812 */ /* 0x040fe4000784c0ff */
[----:B----4-:R-:W-:Y:S02]  /*1040*/  SHF.R.U32.HI R7, RZ, R7, R8 ;  /* 0x00000007ff077219 */ /* 0x010fe40000011608 */
[----:B------:R-:W-:Y:S02]  /*1050*/  LOP3.LUT R2, R2, 0x3, RZ, 0xc0, !PT ;  /* 0x0000000302027812 */ /* 0x000fe400078ec0ff */
[----:B------:R-:W-:-:S02]  /*1060*/  LOP3.LUT P3, RZ, R7, 0x2, RZ, 0xc0, !PT ;  /* 0x0000000207ff7812 */ /* 0x000fc4000786c0ff */
[----:B------:R-:W-:-:S05]  /*1070*/  LOP3.LUT R7, R7, 0x3, RZ, 0xc0, !PT ;  /* 0x0000000307077812 */ /* 0x000fca00078ec0ff */
[----:B------:R-:W-:-:S06]  /*1080*/  @P2 LOP3.LUT R2, R2, 0xfc, RZ, 0xfc, !PT ;  /* 0x000000fc02022812 */ /* 0x000fcc00078efcff */
[----:B------:R-:W-:Y:S01]  /*1090*/  @P3 LOP3.LUT R7, R7, 0xfc, RZ, 0xfc, !PT ;  /* 0x000000fc07073812 */ /* 0x000fe200078efcff */
[----:B------:R-:W3:Y:S08]  /*10a0*/  I2F.S8 R2, R2 ;  /* 0x0000000200027306 */ /* 0x000ef00000001400 */
[----:B------:R-:W2:Y:S01]  /*10b0*/  I2F.S8 R7, R7 ;  /* 0x0000000700077306 */ /* 0x000ea20000001400 */
[----:B---3--:R-:W-:-:S04]  /*10c0*/  FMUL R5, R2, UR6 ;  /* 0x0000000602057c20 */ /* 0x008fc80008400000 */
[----:B-----5:R-:W-:Y:S01]  /*10d0*/  FFMA R5, R11, R5, R14 ;  /* 0x000000050b057223 */ /* 0x020fe2000000000e */
[----:B--2---:R-:W-:-:S04]  /*10e0*/  FMUL R14, R7, UR6 ;  /* 0x00000006070e7c20 */ /* 0x004fc80008400000 */
[----:B------:R-:W-:-:S07]  /*10f0*/  FFMA R14, R14, R17, R5 ;  /* 0x000000110e0e7223 */ /* 0x000fce0000000005 */
.L_x_478:
        /* <DEDUP_REMOVED lines=11> */
[----:B------:R-:W4:Y:S01]  /*11b0*/  LDG.E R2, desc[UR8][R2.64] ;  /* 0x0000000802027981 */ /* 0x000f22000c1e1900 */
[----:B------:R-:W-:-:S05]  /*11c0*/  IMAD.SHL.U32 R20, R20, 0x2, RZ ;  /* 0x0000000214147824 */ /* 0x000fca00078e00ff */
[----:B------:R-:W-:-:S04]  /*11d0*/  LOP3.LUT R5, R20, 0x6, RZ, 0xc0, !PT ;  /* 0x0000000614057812 */ /* 0x000fc800078ec0ff */
[----:B--2---:R-:W-:-:S04]  /*11e0*/  SHF.R.U32.HI R5, RZ, R5, R16 ;  /* 0x00000005ff057219 */ /* 0x004fc80000011610 */
[C---:B------:R-:W-:Y:S02]  /*11f0*/  LOP3.LUT P1, RZ, R5.reuse, 0x2, RZ, 0xc0, !PT ;  /* 0x0000000205ff7812 */ /* 0x040fe4000782c0ff */
[----:B------:R-:W-:-:S11]  /*1200*/  LOP3.LUT R5, R5, 0x3, RZ, 0xc0, !PT ;  /* 0x0000000305057812 */ /* 0x000fd600078ec0ff */
[----:B------:R-:W-:-:S06]  /*1210*/  @P1 LOP3.LUT R5, R5, 0xfc, RZ, 0xfc, !PT ;  /* 0x000000fc05051812 */ /* 0x000fcc00078efcff */
[----:B------:R-:W3:Y:S02]  /*1220*/  I2F.S8 R5, R5 ;  /* 0x0000000500057306 */ /* 0x000ee40000001400 */
[----:B---3--:R-:W-:-:S04]  /*1230*/  FMUL R7, R5, UR6 ;  /* 0x0000000605077c20 */ /* 0x008fc80008400000 */
[----:B----4-:R-:W-:-:S07]  /*1240*/  FFMA R14, R7, R2, R14 ;  /* 0x00000002070e7223 */ /* 0x010fce000000000e */
.L_x_476:
[----:B------:R-:W2:Y:S01]  /*1250*/  LDC.64 R2, c[0x0][0x390] ;  /* 0x0000e400ff027b82 */ /* 0x000ea20000000a00 */
[----:B------:R-:W3:Y:S02]  /*1260*/  LDCU UR6, c[0x0][0x3ac] ;  /* 0x00007580ff0677ac */ /* 0x000ee40008000800 */
[----:B---3--:R-:W-:-:S04]  /*1270*/  IMAD R15, R12, UR6, R15 ;  /* 0x000000060c0f7c24 */ /* 0x008fc8000f8e020f */
[----:B--2---:R-:W-:-:S05]  /*1280*/  IMAD.WIDE.U32 R2, R15, 0x4, R2 ;  /* 0x000000040f027825 */ /* 0x004fca00078e0002 */
[----:B------:R2:W-:Y:S01]  /*1290*/  STG.E desc[UR8][R2.64], R14 ;  /* 0x0000000e02007986 */ /* 0x0005e2000c101908 */
[----:B------:R-:W-:Y:S05]  /*12a0*/  @!P0 BRA `(.L_x_479) ;  /* 0xfffffff0001c8947 */ /* 0x000fea000383ffff */
[----:B01----:R-:W-:Y:S05]  /*12b0*/  EXIT ;  /* 0x000000000000794d */ /* 0x003fea0003800000 */
.L_x_480:
        /* <DEDUP_REMOVED lines=12> */
.L_x_529:


//--------------------- .text._Z12quantized_mmILi1EEvPKfPKhPf15QuantizedConfig --------------------------
	.section	.text._Z12quantized_mmILi1EEvPKfPKhPf15QuantizedConfig,"ax",@progbits
	.align	128
        .global         _Z12quantized_mmILi1EEvPKfPKhPf15QuantizedConfig
        .type           _Z12quantized_mmILi1EEvPKfPKhPf15QuantizedConfig,@function
        .size           _Z12quantized_mmILi1EEvPKfPKhPf15QuantizedConfig,(.L_x_530 - _Z12quantized_mmILi1EEvPKfPKhPf15QuantizedConfig)
        .other          _Z12quantized_mmILi1EEvPKfPKhPf15QuantizedConfig,@"STO_CUDA_ENTRY STV_DEFAULT"
_Z12quantized_mmILi1EEvPKfPKhPf15QuantizedConfig:
.text._Z12quantized_mmILi1EEvPKfPKhPf15QuantizedConfig:
        /* <DEDUP_REMOVED lines=27> */
.L_x_482:
        /* <DEDUP_REMOVED lines=18> */
.L_x_481:
[----:B------:R-:W-:Y:S01]  /*02d0*/  ULOP3.LUT UR6, UR7, 0xfffffff8, URZ, 0xc0, !UPT ;  /* 0xfffffff807067892 */ /* 0x000fe2000f8ec0ff */
[----:B------:R-:W0:Y:S01]  /*02e0*/  LDCU.128 UR12, c[0x0][0x380] ;  /* 0x00007000ff0c77ac */ /* 0x000e220008000c00 */
[----:B------:R-:W-:Y:S02]  /*02f0*/  ULOP3.LUT UR5, UR7, 0x7, URZ, 0xc0, !UPT ;  /* 0x0000000707057892 */ /* 0x000fe4000f8ec0ff */
[----:B------:R-:W-:-:S12]  /*0300*/  UIADD3 UR6, UPT, UPT, -UR6, URZ, URZ ;  /* 0x000000ff06067290 */ /* 0x000fd8000fffe1ff */
.L_x_488:
[----:B-1----:R-:W1:Y:S01]  /*0310*/  LDCU UR10, c[0x0][0x39c] ;  /* 0x00007380ff0a77ac */ /* 0x002e620008000800 */
[----:B------:R-:W-:Y:S02]  /*0320*/  IMAD.MOV.U32 R16, RZ, RZ, RZ ;  /* 0x000000ffff107224 */ /* 0x000fe400078e00ff */
[----:B------:R-:W-:Y:S01]  /*0330*/  IMAD.MOV.U32 R20, RZ, RZ, RZ ;  /* 0x000000ffff147224 */ /* 0x000fe200078e00ff */
[----:B------:R-:W2:Y:S01]  /*0340*/  LDCU UR7, c[0x0][0x3a8] ;  /* 0x00007500ff0777ac */ /* 0x000ea20008000800 */
[----:B-1----:R-:W1:Y:S01]  /*0350*/  I2F.U32.RP R4, UR10 ;  /* 0x0000000a00047d06 */ /* 0x002e620008209000 */
[----:B------:R-:W-:-:S07]  /*0360*/  ISETP.NE.U32.AND P2, PT, RZ, UR10, PT ;  /* 0x0000000aff007c0c */ /* 0x000fce000bf45070 */
[----:B-1----:R-:W1:Y:S02]  /*0370*/  MUFU.RCP R4, R4 ;  /* 0x0000000400047308 */ /* 0x002e640000001000 */
[----:B-1----:R-:W-:-:S06]  /*0380*/  VIADD R2, R4, 0xffffffe ;  /* 0x0ffffffe04027836 */ /* 0x002fcc0000000000 */
[----:B------:R1:W3:Y:S02]  /*0390*/  F2I.FTZ.U32.TRUNC.NTZ R3, R2 ;  /* 0x0000000200037305 */ /* 0x0002e4000021f000 */
[----:B-1----:R-:W-:Y:S02]  /*03a0*/  IMAD.MOV.U32 R2, RZ, RZ, RZ ;  /* 0x000000ffff027224 */ /* 0x002fe400078e00ff */
[----:B---3--:R-:W-:-:S04]  /*03b0*/  IMAD.MOV R5, RZ, RZ, -R3 ;  /* 0x000000ffff057224 */ /* 0x008fc800078e0a03 */
[----:B------:R-:W-:-:S04]  /*03c0*/  IMAD R5, R5, UR10, RZ ;  /* 0x0000000a05057c24 */ /* 0x000fc8000f8e02ff */
[----:B------:R-:W-:Y:S02]  /*03d0*/  IMAD.HI.U32 R14, R3, R5, R2 ;  /* 0x00000005030e7227 */ /* 0x000fe400078e0002 */
[----:B------:R-:W1:Y:S04]  /*03e0*/  LDC.64 R2, c[0x0][0x3a0] ;  /* 0x0000e800ff027b82 */ /* 0x000e680000000a00 */
        /* <DEDUP_REMOVED lines=9> */
[----:B-1----:R-:W-:-:S03]  /*0480*/  ISETP.GE.U32.AND P1, PT, R2, 0x8, PT ;  /* 0x000000080200780c */ /* 0x002fc60003f26070 */
[----:B------:R-:W-:Y:S02]  /*0490*/  IMAD.MOV R4, RZ, RZ, -R14 ;  /* 0x000000ffff047224 */ /* 0x000fe400078e0a0e */
[----:B------:R-:W-:Y:S02]  /*04a0*/  IMAD R3, R14, R3, RZ ;  /* 0x000000030e037224 */ /* 0x000fe400078e02ff */
[--C-:B------:R-:W-:Y:S02]  /*04b0*/  IMAD R17, R4, UR10, R15.reuse ;  /* 0x0000000a04117c24 */ /* 0x100fe4000f8e020f */
[----:B------:R-:W-:Y:S02]  /*04c0*/  IMAD.IADD R15, R0, 0x1, R15 ;  /* 0x00000001000f7824 */ /* 0x000fe400078e020f */
[----:B--2---:R-:W-:-:S03]  /*04d0*/  IMAD R18, R17, UR7, RZ ;  /* 0x0000000711127c24 */ /* 0x004fc6000f8e02ff */
[----:B------:R-:W-:Y:S01]  /*04e0*/  ISETP.GE.U32.AND P0, PT, R15, UR4, PT ;  /* 0x000000040f007c0c */ /* 0x000fe2000bf06070 */
[----:B------:R-:W-:-:S12]  /*04f0*/  @!P1 BRA `(.L_x_483) ;  /* 0x0000000000b49947 */ /* 0x000fd80003800000 */
[----:B------:R-:W1:Y:S01]  /*0500*/  LDC R24, c[0x0][0x3b0] ;  /* 0x0000ec00ff187b82 */ /* 0x000e620000000800 */
[----:B------:R-:W-:Y:S01]  /*0510*/  IMAD.MOV.U32 R16, RZ, RZ, RZ ;  /* 0x000000ffff107224 */ /* 0x000fe200078e00ff */
[----:B------:R-:W-:Y:S01]  /*0520*/  LOP3.LUT R20, R2, 0xfffffff8, RZ, 0xc0, !PT ;  /* 0xfffffff802147812 */ /* 0x000fe200078ec0ff */
[----:B------:R-:W-:Y:S02]  /*0530*/  IMAD.MOV.U32 R6, RZ, RZ, RZ ;  /* 0x000000ffff067224 */ /* 0x000fe400078e00ff */
[----:B------:R-:W-:-:S07]  /*0540*/  IMAD.U32 R25, RZ, RZ, UR6 ;  /* 0x00000006ff197e24 */ /* 0x000fce000f8e00ff */
.L_x_484:
[----:B------:R-:W-:-:S04]  /*0550*/  SHF.R.U32.HI R23, RZ, 0x3, R6 ;  /* 0x00000003ff177819 */ /* 0x000fc80000011606 */
[----:B0-----:R-:W-:-:S04]  /*0560*/  IADD3 R22, P1, P2, R23, UR14, R18 ;  /* 0x0000000e17167c10 */ /* 0x001fc8000fa3e012 */
[----:B------:R-:W-:Y:S02]  /*0570*/  IADD3.X R23, PT, PT, RZ, UR15, RZ, P1, P2 ;  /* 0x0000000fff177c10 */ /* 0x000fe40008fe44ff */
[----:B------:R-:W-:-:S03]  /*0580*/  IADD3 R5, P1, PT, R3, R6, RZ ;  /* 0x0000000603057210 */ /* 0x000fc60007f3e0ff */
[----:B------:R-:W2:Y:S02]  /*0590*/  LDG.E.S8 R9, desc[UR8][R22.64] ;  /* 0x0000000816097981 */ /* 0x000ea4000c1e1300 */
[----:B------:R-:W-:Y:S01]  /*05a0*/  IMAD.X R8, RZ, RZ, RZ, P1 ;  /* 0x000000ffff087224 */ /* 0x000fe200008e06ff */
[----:B------:R-:W-:-:S04]  /*05b0*/  LEA R4, P1, R5, UR12, 0x2 ;  /* 0x0000000c05047c11 */ /* 0x000fc8000f8210ff */
[----:B------:R-:W-:-:S05]  /*05c0*/  LEA.HI.X R5, R5, UR13, R8, 0x2, P1 ;  /* 0x0000000d05057c11 */ /* 0x000fca00088f1408 */
[----:B------:R-:W3:Y:S04]  /*05d0*/  LDG.E R21, desc[UR8][R4.64] ;  /* 0x0000000804157981 */ /* 0x000ee8000c1e1900 */
[----:B------:R-:W4:Y:S04]  /*05e0*/  LDG.E R26, desc[UR8][R4.64+0x4] ;  /* 0x00000408041a7981 */ /* 0x000f28000c1e1900 */
        /* <DEDUP_REMOVED lines=9> */
[----:B------:R-:W-:-:S04]  /*0680*/  ISETP.NE.U32.AND P1, PT, R19, 0x1, PT ;  /* 0x000000011300780c */ /* 0x000fc80003f25070 */
[----:B-1----:R-:W-:Y:S02]  /*0690*/  FSEL R19, R24, -R24, !P1 ;  /* 0x8000001818137208 */ /* 0x002fe40004800000 */
[----:B------:R-:W-:-:S03]  /*06a0*/  R2P PR, R9, 0x7e ;  /* 0x0000007e09007804 */ /* 0x000fc60000000000 */
[----:B---3--:R-:W-:Y:S02]  /*06b0*/  FFMA R19, R19, R21, R16 ;  /* 0x0000001513137223 */ /* 0x008fe40000000010 */
[CC--:B------:R-:W-:Y:S02]  /*06c0*/  FSEL R22, -R24.reuse, R24.reuse, !P1 ;  /* 0x0000001818167208 */ /* 0x0c0fe40004800100 */
[CC--:B------:R-:W-:Y:S02]  /*06d0*/  FSEL R16, -R24.reuse, R24.reuse, !P2 ;  /* 0x0000001818107208 */ /* 0x0c0fe40005000100 */
[----:B------:R-:W-:Y:S01]  /*06e0*/  FSEL R21, -R24, R24, !P3 ;  /* 0x0000001818157208 */ /* 0x000fe20005800100 */
[----:B----4-:R-:W-:Y:S01]  /*06f0*/  FFMA R19, R22, R26, R19 ;  /* 0x0000001a16137223 */ /* 0x010fe20000000013 */
[----:B0-----:R-:W-:Y:S02]  /*0700*/  FSEL R4, -R24, R24, !P4 ;  /* 0x0000001818047208 */ /* 0x001fe40006000100 */
[----:B------:R-:W-:Y:S01]  /*0710*/  ISETP.NE.AND P2, PT, R25, RZ, PT ;  /* 0x000000ff1900720c */ /* 0x000fe20003f45270 */
[----:B-----5:R-:W-:Y:S01]  /*0720*/  FFMA R12, R16, R12, R19 ;  /* 0x0000000c100c7223 */ /* 0x020fe20000000013 */
[----:B------:R-:W-:-:S02]  /*0730*/  FSEL R5, -R24, R24, !P5 ;  /* 0x0000001818057208 */ /* 0x000fc40006800100 */
[----:B------:R-:W-:Y:S01]  /*0740*/  ISETP.GE.AND P1, PT, R9, RZ, PT ;  /* 0x000000ff0900720c */ /* 0x000fe20003f26270 */
[----:B------:R-:W-:-:S04]  /*0750*/  FFMA R11, R21, R11, R12 ;  /* 0x0000000b150b7223 */ /* 0x000fc8000000000c */
[----:B------:R-:W-:Y:S01]  /*0760*/  FFMA R4, R4, R10, R11 ;  /* 0x0000000a04047223 */ /* 0x000fe2000000000b */
[----:B------:R-:W-:-:S03]  /*0770*/  FSEL R10, -R24, R24, !P6 ;  /* 0x00000018180a7208 */ /* 0x000fc60007000100 */
[----:B------:R-:W-:Y:S01]  /*0780*/  FFMA R5, R5, R7, R4 ;  /* 0x0000000705057223 */ /* 0x000fe20000000004 */
[----:B------:R-:W-:-:S03]  /*0790*/  FSEL R7, R24, -R24, !P1 ;  /* 0x8000001818077208 */ /* 0x000fc60004800000 */
[----:B------:R-:W-:-:S04]  /*07a0*/  FFMA R8, R10, R8, R5 ;  /* 0x000000080a087223 */ /* 0x000fc80000000005 */
[----:B------:R-:W-:Y:S01]  /*07b0*/  FFMA R16, R7, R13, R8 ;  /* 0x0000000d07107223 */ /* 0x000fe20000000008 */
[----:B------:R-:W-:Y:S06]  /*07c0*/  @P2 BRA `(.L_x_484) ;  /* 0xfffffffc00602947 */ /* 0x000fec000383ffff */
.L_x_483:
[----:B------:R-:W-:-:S09]  /*07d0*/  UISETP.NE.AND UP0, UPT, UR5, URZ, UPT ;  /* 0x000000ff0500728c */ /* 0x000fd2000bf05270 */
[----:B------:R-:W-:Y:S05]  /*07e0*/  BRA.U !UP0, `(.L_x_485) ;  /* 0x0000000508b47547 */ /* 0x000fea000b800000 */
[----:B------:R-:W-:Y:S01]  /*07f0*/  UIADD3 UR7, UPT, UPT, UR5, -0x1, URZ ;  /* 0xffffffff05077890 */ /* 0x000fe2000fffe0ff */
[----:B------:R-:W-:-:S03]  /*0800*/  LOP3.LUT P1, R26, R2, 0x3, RZ, 0xc0, !PT ;  /* 0x00000003021a7812 */ /* 0x000fc6000782c0ff */
[----:B------:R-:W-:-:S09]  /*0810*/  UISETP.GE.U32.AND UP0, UPT, UR7, 0x3, UPT ;  /* 0x000000030700788c */ /* 0x000fd2000bf06070 */
[----:B------:R-:W-:Y:S05]  /*0820*/  BRA.U !UP0, `(.L_x_486) ;  /* 0x0000000108d07547 */ /* 0x000fea000b800000 */
[----:B------:R-:W1:Y:S01]  /*0830*/  LDCU.128 UR16, c[0x0][0x380] ;  /* 0x00007000ff1077ac */ /* 0x000e620008000c00 */
[----:B------:R-:W-:Y:S01]  /*0840*/  SHF.R.U32.HI R11, RZ, 0x3, R20 ;  /* 0x00000003ff0b7819 */ /* 0x000fe20000011614 */
[C---:B------:R-:W-:Y:S02]  /*0850*/  VIADD R22, R20.reuse, 0x1 ;  /* 0x0000000114167836 */ /* 0x040fe40000000000 */
[C---:B------:R-:W-:Y:S02]  /*0860*/  VIADD R19, R20.reuse, 0x2 ;  /* 0x0000000214137836 */ /* 0x040fe40000000000 */
[----:B------:R-:W-:Y:S01]  /*0870*/  VIADD R21, R20, 0x3 ;  /* 0x0000000314157836 */ /* 0x000fe20000000000 */
[----:B------:R-:W-:Y:S02]  /*0880*/  SHF.R.U32.HI R7, RZ, 0x3, R22 ;  /* 0x00000003ff077819 */ /* 0x000fe40000011616 */
[----:B------:R-:W-:Y:S02]  /*0890*/  SHF.R.U32.HI R5, RZ, 0x3, R19 ;  /* 0x00000003ff057819 */ /* 0x000fe40000011613 */
[----:B------:R-:W-:-:S02]  /*08a0*/  SHF.R.U32.HI R9, RZ, 0x3, R21 ;  /* 0x00000003ff097819 */ /* 0x000fc40000011615 */
[--C-:B-1----:R-:W-:Y:S02]  /*08b0*/  IADD3 R10, P2, P3, R11, UR18, R18.reuse ;  /* 0x000000120b0a7c10 */ /* 0x102fe4000fb5e012 */
[--C-:B------:R-:W-:Y:S02]  /*08c0*/  IADD3 R4, P5, P6, R5, UR18, R18.reuse ;  /* 0x0000001205047c10 */ /* 0x100fe4000febe012 */
[----:B------:R-:W-:Y:S02]  /*08d0*/  IADD3.X R11, PT, PT, RZ, UR19, RZ, P2, P3 ;  /* 0x00000013ff0b7c10 */ /* 0x000fe400097e64ff */
[----:B------:R-:W-:Y:S02]  /*08e0*/  IADD3 R6, P2, P3, R7, UR18, R18 ;  /* 0x0000001207067c10 */ /* 0x000fe4000fb5e012 */
[----:B------:R-:W-:Y:S01]  /*08f0*/  IADD3 R13, P4, PT, R3, R20, RZ ;  /* 0x00000014030d7210 */ /* 0x000fe20007f9e0ff */
[----:B------:R-:W2:Y:S01]  /*0900*/  LDG.E.U8 R10, desc[UR8][R10.64] ;  /* 0x000000080a0a7981 */ /* 0x000ea2000c1e1100 */
[----:B------:R-:W-:-:S02]  /*0910*/  IADD3.X R7, PT, PT, RZ, UR19, RZ, P2, P3 ;  /* 0x00000013ff077c10 */ /* 0x000fc400097e64ff */
[----:B------:R-:W-:Y:S02]  /*0920*/  IADD3 R8, P2, P3, R9, UR18, R18 ;  /* 0x0000001209087c10 */ /* 0x000fe4000fb5e012 */
[----:B------:R-:W-:Y:S02]  /*0930*/  IADD3.X R5, PT, PT, RZ, UR19, RZ, P5, P6 ;  /* 0x00000013ff057c10 */ /* 0x000fe4000afec4ff */
[----:B------:R1:W3:Y:S01]  /*0940*/  LDG.E.U8 R7, desc[UR8][R6.64] ;  /* 0x0000000806077981 */ /* 0x0002e2000c1e1100 */
[----:B------:R-:W-:Y:S01]  /*0950*/  IMAD.X R24, RZ, RZ, RZ, P4 ;  /* 0x000000ffff187224 */ /* 0x000fe200020e06ff */
[----:B------:R-:W-:Y:S02]  /*0960*/  IADD3.X R9, PT, PT, RZ, UR19, RZ, P2, P3 ;  /* 0x00000013ff097c10 */ /* 0x000fe400097e64ff */
[C---:B------:R-:W-:Y:S01]  /*0970*/  LEA R12, P5, R13.reuse, UR16, 0x2 ;  /* 0x000000100d0c7c11 */ /* 0x040fe2000f8a10ff */
[----:B------:R-:W4:Y:S03]  /*0980*/  LDG.E.U8 R4, desc[UR8][R4.64] ;  /* 0x0000000804047981 */ /* 0x000f26000c1e1100 */
[----:B------:R-:W-:Y:S01]  /*0990*/  LEA.HI.X R13, R13, UR17, R24, 0x2, P5 ;  /* 0x000000110d0d7c11 */ /* 0x000fe2000a8f1418 */
[----:B------:R-:W5:Y:S01]  /*09a0*/  LDG.E.U8 R8, desc[UR8][R8.64] ;  /* 0x0000000808087981 */ /* 0x000f62000c1e1100 */
[----:B-1----:R-:W1:Y:S03]  /*09b0*/  LDC R6, c[0x0][0x3b0] ;  /* 0x0000ec00ff067b82 */ /* 0x002e660000000800 */
[----:B------:R-:W5:Y:S04]  /*09c0*/  LDG.E R25, desc[UR8][R12.64] ;  /* 0x000000080c197981 */ /* 0x000f68000c1e1900 */
[----:B------:R-:W5:Y:S04]  /*09d0*/  LDG.E R23, desc[UR8][R12.64+0x4] ;  /* 0x000004080c177981 */ /* 0x000f68000c1e1900 */
[----:B------:R-:W5:Y:S04]  /*09e0*/  LDG.E R11, desc[UR8][R12.64+0x8] ;  /* 0x000008080c0b7981 */ /* 0x000f68000c1e1900 */
[----:B------:R-:W5:Y:S01]  /*09f0*/  LDG.E R24, desc[UR8][R12.64+0xc] ;  /* 0x00000c080c187981 */ /* 0x000f62000c1e1900 */
[----:B------:R-:W-:-:S02]  /*0a00*/  LOP3.LUT R22, R22, 0x7, RZ, 0xc0, !PT ;  /* 0x0000000716167812 */ /* 0x000fc400078ec0ff */
[----:B------:R-:W-:Y:S02]  /*0a10*/  LOP3.LUT R19, R19, 0x7, RZ, 0xc0, !PT ;  /* 0x0000000713137812 */ /* 0x000fe400078ec0ff */
[----:B------:R-:W-:Y:S01]  /*0a20*/  LOP3.LUT R21, R21, 0x7, RZ, 0xc0, !PT ;  /* 0x0000000715157812 */ /* 0x000fe200078ec0ff */
[----:B------:R-:W-:Y:S01]  /*0a30*/  VIADD R20, R20, 0x4 ;  /* 0x0000000414147836 */ /* 0x000fe20000000000 */
[----:B--2---:R-:W-:Y:S02]  /*0a40*/  LOP3.LUT R10, R10, 0x1, RZ, 0xc0, !PT ;  /* 0x000000010a0a7812 */ /* 0x004fe400078ec0ff */
[----:B---3--:R-:W-:Y:S02]  /*0a50*/  SHF.R.U32.HI R7, RZ, R22, R7 ;  /* 0x00000016ff077219 */ /* 0x008fe40000011607 */
[----:B------:R-:W-:Y:S02]  /*0a60*/  ISETP.NE.U32.AND P2, PT, R10, 0x1, PT ;  /* 0x000000010a00780c */ /* 0x000fe40003f45070 */
[----:B------:R-:W-:-:S02]  /*0a70*/  LOP3.LUT R7, R7, 0x1, RZ, 0xc0, !PT ;  /* 0x0000000107077812 */ /* 0x000fc400078ec0ff */
[----:B----4-:R-:W-:Y:S02]  /*0a80*/  SHF.R.U32.HI R4, RZ, R19, R4 ;  /* 0x00000013ff047219 */ /* 0x010fe40000011604 */
[----:B------:R-:W-:Y:S02]  /*0a90*/  ISETP.NE.U32.AND P3, PT, R7, 0x1, PT ;  /* 0x000000010700780c */ /* 0x000fe40003f65070 */
[----:B------:R-:W-:Y:S02]  /*0aa0*/  LOP3.LUT R4, R4, 0x1, RZ, 0xc0, !PT ;  /* 0x0000000104047812 */ /* 0x000fe400078ec0ff */
[----:B-----5:R-:W-:Y:S02]  /*0ab0*/  SHF.R.U32.HI R8, RZ, R21, R8 ;  /* 0x00000015ff087219 */ /* 0x020fe40000011608 */
[----:B-1----:R-:W-:Y:S02]  /*0ac0*/  FSEL R5, R6, -R6, !P2 ;  /* 0x8000000606057208 */ /* 0x002fe40005000000 */
[----:B------:R-:W-:-:S02]  /*0ad0*/  ISETP.NE.U32.AND P2, PT, R4, 0x1, PT ;  /* 0x000000010400780c */ /* 0x000fc40003f45070 */
[----:B------:R-:W-:Y:S01]  /*0ae0*/  LOP3.LUT R8, R8, 0x1, RZ, 0xc0, !PT ;  /* 0x0000000108087812 */ /* 0x000fe200078ec0ff */
[----:B------:R-:W-:Y:S01]  /*0af0*/  FFMA R16, R5, R25, R16 ;  /* 0x0000001905107223 */ /* 0x000fe20000000010 */
[-C--:B------:R-:W-:Y:S02]  /*0b00*/  FSEL R7, R6, -R6.reuse, !P3 ;  /* 0x8000000606077208 */ /* 0x080fe40005800000 */
[----:B------:R-:W-:Y:S02]  /*0b10*/  ISETP.NE.U32.AND P3, PT, R8, 0x1, PT ;  /* 0x000000010800780c */ /* 0x000fe40003f65070 */
[CC--:B------:R-:W-:Y:S01]  /*0b20*/  FSEL R5, R6.reuse, -R6.reuse, !P2 ;  /* 0x8000000606057208 */ /* 0x0c0fe20005000000 */
[----:B------:R-:W-:Y:S01]  /*0b30*/  FFMA R16, R7, R23, R16 ;  /* 0x0000001707107223 */ /* 0x000fe20000000010 */
[----:B------:R-:W-:-:S03]  /*0b40*/  FSEL R6, R6, -R6, !P3 ;  /* 0x8000000606067208 */ /* 0x000fc60005800000 */
[----:B------:R-:W-:-:S04]  /*0b50*/  FFMA R5, R5, R11, R16 ;  /* 0x0000000b05057223 */ /* 0x000fc80000000010 */
[----:B------:R-:W-:-:S07]  /*0b60*/  FFMA R16, R6, R24, R5 ;  /* 0x0000001806107223 */ /* 0x000fce0000000005 */
.L_x_486:
[----:B------:R-:W-:Y:S05]  /*0b70*/  @!P1 BRA `(.L_x_485) ;  /* 0x0000000000d09947 */ /* 0x000fea0003800000 */
[----:B------:R-:W-:Y:S02]  /*0b80*/  ISETP.NE.AND P2, PT, R26, 0x1, PT ;  /* 0x000000011a00780c */ /* 0x000fe40003f45270 */
[----:B------:R-:W-:-:S04]  /*0b90*/  LOP3.LUT R2, R2, 0x1, RZ, 0xc0, !PT ;  /* 0x0000000102027812 */ /* 0x000fc800078ec0ff */
[----:B------:R-:W-:-:S07]  /*0ba0*/  ISETP.NE.U32.AND P1, PT, R2, 0x1, PT ;  /* 0x000000010200780c */ /* 0x000fce0003f25070 */
[----:B------:R-:W-:Y:S06]  /*0bb0*/  @!P2 BRA `(.L_x_487) ;  /* 0x000000000078a947 */ /* 0x000fec0003800000 */
[----:B------:R-:W1:Y:S01]  /*0bc0*/  LDCU.128 UR16, c[0x0][0x380] ;  /* 0x00007000ff1077ac */ /* 0x000e620008000c00 */
[----:B------:R-:W-:Y:S01]  /*0bd0*/  VIADD R12, R20, 0x1 ;  /* 0x00000001140c7836 */ /* 0x000fe20000000000 */
[----:B------:R-:W-:Y:S01]  /*0be0*/  SHF.R.U32.HI R7, RZ, 0x3, R20 ;  /* 0x00000003ff077819 */ /* 0x000fe20000011614 */
[----:B------:R-:W2:Y:S03]  /*0bf0*/  LDC R10, c[0x0][0x3b0] ;  /* 0x0000ec00ff0a7b82 */ /* 0x000ea60000000800 */
[----:B------:R-:W-:Y:S02]  /*0c00*/  SHF.R.U32.HI R9, RZ, 0x3, R12 ;  /* 0x00000003ff097819 */ /* 0x000fe4000001160c */
[--C-:B-1----:R-:W-:Y:S02]  /*0c10*/  IADD3 R6, P2, P3, R7, UR18, R18.reuse ;  /* 0x0000001207067c10 */ /* 0x102fe4000fb5e012 */
[----:B------:R-:W-:-:S02]  /*0c20*/  IADD3 R8, P4, P5, R9, UR18, R18 ;  /* 0x0000001209087c10 */ /* 0x000fc4000fd9e012 */
[----:B------:R-:W-:Y:S02]  /*0c30*/  IADD3.X R7, PT, PT, RZ, UR19, RZ, P2, P3 ;  /* 0x00000013ff077c10 */ /* 0x000fe400097e64ff */
[----:B------:R-:W-:Y:S02]  /*0c40*/  IADD3.X R9, PT, PT, RZ, UR19, RZ, P4, P5 ;  /* 0x00000013ff097c10 */ /* 0x000fe4000a7ea4ff */
[----:B------:R-:W-:Y:S02]  /*0c50*/  IADD3 R2, P2, PT, R3, R20, RZ ;  /* 0x0000001403027210 */ /* 0x000fe40007f5e0ff */
[----:B------:R-:W3:Y:S04]  /*0c60*/  LDG.E.U8 R7, desc[UR8][R6.64] ;  /* 0x0000000806077981 */ /* 0x000ee8000c1e1100 */
[----:B------:R-:W4:Y:S01]  /*0c70*/  LDG.E.U8 R8, desc[UR8][R8.64] ;  /* 0x0000000808087981 */ /* 0x000f22000c1e1100 */
[----:B------:R-:W-:Y:S01]  /*0c80*/  IMAD.X R5, RZ, RZ, RZ, P2 ;  /* 0x000000ffff057224 */ /* 0x000fe200010e06ff */
[----:B------:R-:W-:-:S04]  /*0c90*/  LEA R4, P3, R2, UR16, 0x2 ;  /* 0x0000001002047c11 */ /* 0x000fc8000f8610ff */
[----:B------:R-:W-:-:S05]  /*0ca0*/  LEA.HI.X R5, R2, UR17, R5, 0x2, P3 ;  /* 0x0000001102057c11 */ /* 0x000fca00098f1405 */
[----:B------:R-:W5:Y:S04]  /*0cb0*/  LDG.E R11, desc[UR8][R4.64] ;  /* 0x00000008040b7981 */ /* 0x000f68000c1e1900 */
[----:B------:R-:W5:Y:S01]  /*0cc0*/  LDG.E R19, desc[UR8][R4.64+0x4] ;  /* 0x0000040804137981 */ /* 0x000f62000c1e1900 */
[C---:B------:R-:W-:Y:S01]  /*0cd0*/  LOP3.LUT R2, R20.reuse, 0x7, RZ, 0xc0, !PT ;  /* 0x0000000714027812 */ /* 0x040fe200078ec0ff */
[----:B------:R-:W-:Y:S01]  /*0ce0*/  VIADD R20, R20, 0x2 ;  /* 0x0000000214147836 */ /* 0x000fe20000000000 */
[----:B------:R-:W-:Y:S02]  /*0cf0*/  LOP3.LUT R13, R12, 0x7, RZ, 0xc0, !PT ;  /* 0x000000070c0d7812 */ /* 0x000fe400078ec0ff */
[----:B---3--:R-:W-:Y:S02]  /*0d00*/  SHF.R.U32.HI R2, RZ, R2, R7 ;  /* 0x00000002ff027219 */ /* 0x008fe40000011607 */
[----:B----4-:R-:W-:-:S02]  /*0d10*/  SHF.R.U32.HI R13, RZ, R13, R8 ;  /* 0x0000000dff0d7219 */ /* 0x010fc40000011608 */
[----:B------:R-:W-:Y:S02]  /*0d20*/  LOP3.LUT R2, R2, 0x1, RZ, 0xc0, !PT ;  /* 0x0000000102027812 */ /* 0x000fe400078ec0ff */
[----:B------:R-:W-:Y:S02]  /*0d30*/  LOP3.LUT R13, R13, 0x1, RZ, 0xc0, !PT ;  /* 0x000000010d0d7812 */ /* 0x000fe400078ec0ff */
[----:B------:R-:W-:Y:S02]  /*0d40*/  ISETP.NE.U32.AND P2, PT, R2, 0x1, PT ;  /* 0x000000010200780c */ /* 0x000fe40003f45070 */
[----:B------:R-:W-:Y:S02]  /*0d50*/  ISETP.NE.U32.AND P3, PT, R13, 0x1, PT ;  /* 0x000000010d00780c */ /* 0x000fe40003f65070 */
[CC--:B--2---:R-:W-:Y:S02]  /*0d60*/  FSEL R7, R10.reuse, -R10.reuse, !P2 ;  /* 0x8000000a0a077208 */ /* 0x0c4fe40005000000 */
[----:B------:R-:W-:-:S03]  /*0d70*/  FSEL R10, R10, -R10, !P3 ;  /* 0x8000000a0a0a7208 */ /* 0x000fc60005800000 */
[----:B-----5:R-:W-:-:S04]  /*0d80*/  FFMA R7, R11, R7, R16 ;  /* 0x000000070b077223 */ /* 0x020fc80000000010 */
[----:B------:R-:W-:-:S07]  /*0d90*/  FFMA R16, R10, R19, R7 ;  /* 0x000000130a107223 */ /* 0x000fce0000000007 */
.L_x_487:
[----:B------:R-:W-:Y:S05]  /*0da0*/  @P1 BRA `(.L_x_485) ;  /* 0x0000000000441947 */ /* 0x000fea0003800000 */
[----:B------:R-:W1:Y:S01]  /*0db0*/  LDCU.128 UR16, c[0x0][0x380] ;  /* 0x00007000ff1077ac */ /* 0x000e620008000c00 */
[----:B------:R-:W-:-:S04]  /*0dc0*/  SHF.R.U32.HI R19, RZ, 0x3, R20 ;  /* 0x00000003ff137819 */ /* 0x000fc80000011614 */
[----:B-1----:R-:W-:-:S04]  /*0dd0*/  IADD3 R18, P1, P2, R19, UR18, R18 ;  /* 0x0000001213127c10 */ /* 0x002fc8000fa3e012 */
[----:B------:R-:W-:Y:S02]  /*0de0*/  IADD3.X R19, PT, PT, RZ, UR19, RZ, P1, P2 ;  /* 0x00000013ff137c10 */ /* 0x000fe40008fe44ff */
[----:B------:R-:W-:-:S03]  /*0df0*/  IADD3 R3, P1, PT, R3, R20, RZ ;  /* 0x0000001403037210 */ /* 0x000fc60007f3e0ff */
[----:B------:R-:W2:Y:S01]  /*0e00*/  LDG.E.U8 R18, desc[UR8][R18.64] ;  /* 0x0000000812127981 */ /* 0x000ea2000c1e1100 */
[----:B------:R-:W-:Y:S01]  /*0e10*/  LEA R2, P2, R3, UR16, 0x2 ;  /* 0x0000001003027c11 */ /* 0x000fe2000f8410ff */
[----:B------:R-:W-:-:S05]  /*0e20*/  IMAD.X R4, RZ, RZ, RZ, P1 ;  /* 0x000000ffff047224 */ /* 0x000fca00008e06ff */
[----:B------:R-:W-:Y:S02]  /*0e30*/  LEA.HI.X R3, R3, UR17, R4, 0x2, P2 ;  /* 0x0000001103037c11 */ /* 0x000fe400090f1404 */
[----:B------:R-:W1:Y:S03]  /*0e40*/  LDC R4, c[0x0][0x3b0] ;  /* 0x0000ec00ff047b82 */ /* 0x000e660000000800 */
[----:B------:R-:W3:Y:S01]  /*0e50*/  LDG.E R2, desc[UR8][R2.64] ;  /* 0x0000000802027981 */ /* 0x000ee2000c1e1900 */
[----:B------:R-:W-:-:S04]  /*0e60*/  LOP3.LUT R5, R20, 0x7, RZ, 0xc0, !PT ;  /* 0x0000000714057812 */ /* 0x000fc800078ec0ff */
[----:B--2---:R-:W-:-:S04]  /*0e70*/  SHF.R.U32.HI R5, RZ, R5, R18 ;  /* 0x00000005ff057219 */ /* 0x004fc80000011612 */
[----:B------:R-:W-:-:S04]  /*0e80*/  LOP3.LUT R5, R5, 0x1, RZ, 0xc0, !PT ;  /* 0x0000000105057812 */ /* 0x000fc800078ec0ff */
[----:B------:R-:W-:-:S04]  /*0e90*/  ISETP.NE.U32.AND P1, PT, R5, 0x1, PT ;  /* 0x000000010500780c */ /* 0x000fc80003f25070 */
[----:B-1----:R-:W-:-:S05]  /*0ea0*/  FSEL R5, R4, -R4, !P1 ;  /* 0x8000000404057208 */ /* 0x002fca0004800000 */
[----:B---3--:R-:W-:-:S07]  /*0eb0*/  FFMA R16, R5, R2, R16 ;  /* 0x0000000205107223 */ /* 0x008fce0000000010 */
.L_x_485:
[----:B------:R-:W1:Y:S01]  /*0ec0*/  LDC.64 R2, c[0x0][0x390] ;  /* 0x0000e400ff027b82 */ /* 0x000e620000000a00 */
[----:B------:R-:W2:Y:S02]  /*0ed0*/  LDCU UR7, c[0x0][0x3ac] ;  /* 0x00007580ff0777ac */ /* 0x000ea40008000800 */
[----:B--2---:R-:W-:-:S04]  /*0ee0*/  IMAD R17, R14, UR7, R17 ;  /* 0x000000070e117c24 */ /* 0x004fc8000f8e0211 */
[----:B-1----:R-:W-:-:S05]  /*0ef0*/  IMAD.WIDE.U32 R2, R17, 0x4, R2 ;  /* 0x0000000411027825 */ /* 0x002fca00078e0002 */
[----:B------:R1:W-:Y:S01]  /*0f00*/  STG.E desc[UR8][R2.64], R16 ;  /* 0x0000001002007986 */ /* 0x0003e2000c101908 */
[----:B------:R-:W-:Y:S05]  /*0f10*/  @!P0 BRA `(.L_x_488) ;  /* 0xfffffff000fc8947 */ /* 0x000fea000383ffff */
[----:B0-----:R-:W-:Y:S05]  /*0f20*/  EXIT ;  /* 0x000000000000794d */ /* 0x001fea0003800000 */
.L_x_489:
        /* <DEDUP_REMOVED lines=13> */
.L_x_530:


//--------------------- .text.linear              --------------------------
	.section	.text.linear,"ax",@progbits
	.align	128
        .global         linear
        .type           linear,@function
        .size           linear,(.L_x_531 - linear)
        .other          linear,@"STO_CUDA_ENTRY STV_DEFAULT"
linear:
.text.linear:
        /* <DEDUP_REMOVED lines=11> */
[----:B------:R-:W0:Y:S01]  /*00b0*/  LDC R6, c[0x0][0x3a8] ;  /* 0x0000ea00ff067b82 */ /* 0x000e220000000800 */
[----:B------:R-:W1:Y:S01]  /*00c0*/  LDCU UR8, c[0x0][0x3b8] ;  /* 0x00007700ff0877ac */ /* 0x000e620008000800 */
[----:B------:R-:W2:Y:S01]  /*00d0*/  LDCU.64 UR10, c[0x0][0x398] ;  /* 0x00007300ff0a77ac */ /* 0x000ea20008000a00 */
[----:B------:R-:W3:Y:S01]  /*00e0*/  LDCU.64 UR6, c[0x0][0x358] ;  /* 0x00006b00ff0677ac */ /* 0x000ee20008000a00 */
[----:B-1----:R-:W-:Y:S02]  /*00f0*/  UISETP.NE.AND UP0, UPT, UR8, URZ, UPT ;  /* 0x000000ff0800728c */ /* 0x002fe4000bf05270 */
[----:B--2---:R-:W-:Y:S01]  /*0100*/  UISETP.NE.U32.AND UP1, UPT, UR10, URZ, UPT ;  /* 0x000000ff0a00728c */ /* 0x004fe2000bf25070 */
[----:B0-----:R-:W-:-:S03]  /*0110*/  ISETP.NE.AND P0, PT, R6, RZ, PT ;  /* 0x000000ff0600720c */ /* 0x001fc60003f05270 */
[----:B------:R-:W-:-:S10]  /*0120*/  UISETP.NE.AND.EX UP0, UPT, UR11, URZ, UP0, UP1 ;  /* 0x000000ff0b00728c */ /* 0x000fd40008705310 */
[----:B---3--:R-:W-:Y:S05]  /*0130*/  @P0 BRA `(.L_x_490) ;  /* 0x0000000400040947 */ /* 0x008fea0003800000 */
[----:B------:R-:W-:Y:S05]  /*0140*/  BRA.U UP0, `(.L_x_491) ;  /* 0x0000000100787547 */ /* 0x000fea000b800000 */
[----:B------:R-:W0:Y:S01]  /*0150*/  I2F.U32.RP R6, UR5 ;  /* 0x0000000500067d06 */ /* 0x000e220008209000 */
[----:B------:R-:W1:Y:S01]  /*0160*/  LDC.64 R2, c[0x0][0x390] ;  /* 0x0000e400ff027b82 */ /* 0x000e620000000a00 */
[----:B------:R-:W-:Y:S01]  /*0170*/  ISETP.NE.U32.AND P2, PT, RZ, UR5, PT ;  /* 0x00000005ff007c0c */ /* 0x000fe2000bf45070 */
[----:B------:R-:W2:Y:S05]  /*0180*/  LDCU UR8, c[0x0][0x3b4] ;  /* 0x00007680ff0877ac */ /* 0x000eaa0008000800 */
[----:B0-----:R-:W0:Y:S02]  /*0190*/  MUFU.RCP R6, R6 ;  /* 0x0000000600067308 */ /* 0x001e240000001000 */
[----:B0-----:R-:W-:-:S06]  /*01a0*/  VIADD R4, R6, 0xffffffe ;  /* 0x0ffffffe06047836 */ /* 0x001fcc0000000000 */
[----:B------:R0:W3:Y:S02]  /*01b0*/  F2I.FTZ.U32.TRUNC.NTZ R5, R4 ;  /* 0x0000000400057305 */ /* 0x0000e4000021f000 */
[----:B0-----:R-:W-:Y:S01]  /*01c0*/  IMAD.MOV.U32 R4, RZ, RZ, RZ ;  /* 0x000000ffff047224 */ /* 0x001fe200078e00ff */
[----:B---3--:R-:W-:-:S05]  /*01d0*/  IADD3 R9, PT, PT, RZ, -R5, RZ ;  /* 0x80000005ff097210 */ /* 0x008fca0007ffe0ff */
[----:B------:R-:W-:-:S04]  /*01e0*/  IMAD R9, R9, UR5, RZ ;  /* 0x0000000509097c24 */ /* 0x000fc8000f8e02ff */
[----:B------:R-:W-:Y:S01]  /*01f0*/  IMAD.HI.U32 R8, R5, R9, R4 ;  /* 0x0000000905087227 */ /* 0x000fe200078e0004 */
[----:B-12---:R-:W-:-:S07]  /*0200*/  LOP3.LUT R9, RZ, UR5, RZ, 0x33, !PT ;  /* 0x00000005ff097c12 */ /* 0x006fce000f8e33ff */
.L_x_492:
[----:B0-----:R-:W-:-:S05]  /*0210*/  IMAD.HI.U32 R4, R8, R7, RZ ;  /* 0x0000000708047227 */ /* 0x001fca00078e00ff */
[----:B------:R-:W-:-:S05]  /*0220*/  IADD3 R6, PT, PT, -R4, RZ, RZ ;  /* 0x000000ff04067210 */ /* 0x000fca0007ffe1ff */
[----:B------:R-:W-:-:S05]  /*0230*/  IMAD R5, R6, UR5, R7 ;  /* 0x0000000506057c24 */ /* 0x000fca000f8e0207 */
[----:B------:R-:W-:-:S13]  /*0240*/  ISETP.GE.U32.AND P0, PT, R5, UR5, PT ;  /* 0x0000000505007c0c */ /* 0x000fda000bf06070 */
[----:B------:R-:W-:Y:S01]  /*0250*/  @P0 VIADD R5, R5, -UR5 ;  /* 0x8000000505050c36 */ /* 0x000fe20008000000 */
[----:B------:R-:W-:-:S04]  /*0260*/  @P0 IADD3 R4, PT, PT, R4, 0x1, RZ ;  /* 0x0000000104040810 */ /* 0x000fc80007ffe0ff */
[----:B------:R-:W-:-:S13]  /*0270*/  ISETP.GE.U32.AND P1, PT, R5, UR5, PT ;  /* 0x0000000505007c0c */ /* 0x000fda000bf26070 */
[----:B------:R-:W-:-:S05]  /*0280*/  @P1 VIADD R4, R4, 0x1 ;  /* 0x0000000104041836 */ /* 0x000fca0000000000 */
        /* <DEDUP_REMOVED lines=10> */
.L_x_491:
[----:B------:R-:W0:Y:S01]  /*0330*/  I2F.U32.RP R6, UR5 ;  /* 0x0000000500067d06 */ /* 0x000e220008209000 */
[----:B------:R-:W1:Y:S01]  /*0340*/  LDC.64 R2, c[0x0][0x390] ;  /* 0x0000e400ff027b82 */ /* 0x000e620000000a00 */
[----:B------:R-:W-:Y:S01]  /*0350*/  ISETP.NE.U32.AND P0, PT, RZ, UR5, PT ;  /* 0x00000005ff007c0c */ /* 0x000fe2000bf05070 */
[----:B------:R-:W2:Y:S01]  /*0360*/  LDCU UR8, c[0x0][0x3b4] ;  /* 0x00007680ff0877ac */ /* 0x000ea20008000800 */
[----:B------:R-:W-:-:S05]  /*0370*/  LOP3.LUT R12, RZ, UR5, RZ, 0x33, !PT ;  /* 0x00000005ff0c7c12 */ /* 0x000fca000f8e33ff */
[----:B------:R-:W3:Y:S01]  /*0380*/  LDC.64 R4, c[0x0][0x398] ;  /* 0x0000e600ff047b82 */ /* 0x000ee20000000a00 */
[----:B0-----:R-:W0:Y:S02]  /*0390*/  MUFU.RCP R6, R6 ;  /* 0x0000000600067308 */ /* 0x001e240000001000 */
[----:B0-----:R-:W-:-:S06]  /*03a0*/  IADD3 R8, PT, PT, R6, 0xffffffe, RZ ;  /* 0x0ffffffe06087810 */ /* 0x001fcc0007ffe0ff */
[----:B------:R0:W4:Y:S02]  /*03b0*/  F2I.FTZ.U32.TRUNC.NTZ R9, R8 ;  /* 0x0000000800097305 */ /* 0x000124000021f000 */
[----:B0-----:R-:W-:Y:S02]  /*03c0*/  HFMA2 R8, -RZ, RZ, 0, 0 ;  /* 0x00000000ff087431 */ /* 0x001fe400000001ff */
[----:B----4-:R-:W-:-:S04]  /*03d0*/  IMAD.MOV R11, RZ, RZ, -R9 ;  /* 0x000000ffff0b7224 */ /* 0x010fc800078e0a09 */
[----:B------:R-:W-:-:S04]  /*03e0*/  IMAD R11, R11, UR5, RZ ;  /* 0x000000050b0b7c24 */ /* 0x000fc8000f8e02ff */
[----:B-123--:R-:W-:-:S07]  /*03f0*/  IMAD.HI.U32 R6, R9, R11, R8 ;  /* 0x0000000b09067227 */ /* 0x00efce00078e0008 */
.L_x_493:
[----:B------:R-:W-:-:S04]  /*0400*/  IMAD.HI.U32 R9, R6, R7, RZ ;  /* 0x0000000706097227 */ /* 0x000fc800078e00ff */
[----:B------:R-:W-:-:S04]  /*0410*/  IMAD.MOV R8, RZ, RZ, -R9 ;  /* 0x000000ffff087224 */ /* 0x000fc800078e0a09 */
[----:B------:R-:W-:-:S05]  /*0420*/  IMAD R8, R8, UR5, R7 ;  /* 0x0000000508087c24 */ /* 0x000fca000f8e0207 */
[----:B------:R-:W-:-:S13]  /*0430*/  ISETP.GE.U32.AND P1, PT, R8, UR5, PT ;  /* 0x0000000508007c0c */ /* 0x000fda000bf26070 */
[----:B------:R-:W-:Y:S01]  /*0440*/  @P1 IADD3 R8, PT, PT, R8, -UR5, RZ ;  /* 0x8000000508081c10 */ /* 0x000fe2000fffe0ff */
[----:B------:R-:W-:-:S03]  /*0450*/  @P1 VIADD R9, R9, 0x1 ;  /* 0x0000000109091836 */ /* 0x000fc60000000000 */
[----:B------:R-:W-:-:S13]  /*0460*/  ISETP.GE.U32.AND P2, PT, R8, UR5, PT ;  /* 0x0000000508007c0c */ /* 0x000fda000bf46070 */
[----:B------:R-:W-:-:S04]  /*0470*/  @P2 IADD3 R9, PT, PT, R9, 0x1, RZ ;  /* 0x0000000109092810 */ /* 0x000fc80007ffe0ff */
[----:B0-----:R-:W-:-:S05]  /*0480*/  SEL R10, R12, R9, !P0 ;  /* 0x000000090c0a7207 */ /* 0x001fca0004000000 */
[----:B------:R-:W-:-:S04]  /*0490*/  IMAD.MOV R8, RZ, RZ, -R10 ;  /* 0x000000ffff087224 */ /* 0x000fc800078e0a0a */
[----:B------:R-:W-:-:S04]  /*04a0*/  IMAD R11, R8, UR5, R7 ;  /* 0x00000005080b7c24 */ /* 0x000fc8000f8e0207 */
[----:B------:R-:W-:-:S06]  /*04b0*/  IMAD.WIDE.U32 R8, R11, 0x4, R4 ;  /* 0x000000040b087825 */ /* 0x000fcc00078e0004 */
[----:B------:R-:W2:Y:S01]  /*04c0*/  LDG.E R8, desc[UR6][R8.64] ;  /* 0x0000000608087981 */ /* 0x000ea2000c1e1900 */
[----:B------:R-:W-:Y:S01]  /*04d0*/  IMAD R11, R10, UR8, R11 ;  /* 0x000000080a0b7c24 */ /* 0x000fe2000f8e020b */
[----:B------:R-:W-:-:S03]  /*04e0*/  IADD3 R7, PT, PT, R0, R7, RZ ;  /* 0x0000000700077210 */ /* 0x000fc60007ffe0ff */
[----:B------:R-:W-:Y:S01]  /*04f0*/  IMAD.WIDE.U32 R10, R11, 0x4, R2 ;  /* 0x000000040b0a7825 */ /* 0x000fe200078e0002 */
[----:B------:R-:W-:-:S03]  /*0500*/  ISETP.GE.U32.AND P1, PT, R7, UR4, PT ;  /* 0x0000000407007c0c */ /* 0x000fc6000bf26070 */
[----:B--2---:R-:W-:-:S05]  /*0510*/  FADD R13, RZ, R8 ;  /* 0x00000008ff0d7221 */ /* 0x004fca0000000000 */
[----:B------:R0:W-:Y:S05]  /*0520*/  STG.E desc[UR6][R10.64], R13 ;  /* 0x0000000d0a007986 */ /* 0x0001ea000c101906 */
[----:B------:R-:W-:Y:S05]  /*0530*/  @!P1 BRA `(.L_x_493) ;  /* 0xfffffffc00b09947 */ /* 0x000fea000383ffff */
[----:B------:R-:W-:Y:S05]  /*0540*/  EXIT ;  /* 0x000000000000794d */ /* 0x000fea0003800000 */
.L_x_490:
[----:B------:R-:W-:Y:S05]  /*0550*/  BRA.U !UP0, `(.L_x_494) ;  /* 0x0000000d08187547 */ /* 0x000fea000b800000 */
[C---:B------:R-:W-:Y:S01]  /*0560*/  LOP3.LUT R23, R6.reuse, 0xf, RZ, 0xc0, !PT ;  /* 0x0000000f06177812 */ /* 0x040fe200078ec0ff */
[----:B------:R-:W0:Y:S01]  /*0570*/  LDCU.128 UR8, c[0x0][0x380] ;  /* 0x00007000ff0877ac */ /* 0x000e220008000c00 */
[C---:B------:R-:W-:Y:S02]  /*0580*/  LOP3.LUT R24, R6.reuse, 0x7, RZ, 0xc0, !PT ;  /* 0x0000000706187812 */ /* 0x040fe400078ec0ff */
[----:B------:R-:W-:-:S07]  /*0590*/  LOP3.LUT R6, R6, 0x3, RZ, 0xc0, !PT ;  /* 0x0000000306067812 */ /* 0x000fce00078ec0ff */
.L_x_500:
[----:B-1----:R-:W1:Y:S01]  /*05a0*/  LDCU UR12, c[0x0][0x3a4] ;  /* 0x00007480ff0c77ac */ /* 0x002e620008000800 */
[----:B------:R-:W-:Y:S01]  /*05b0*/  IMAD.MOV.U32 R2, RZ, RZ, RZ ;  /* 0x000000ffff027224 */ /* 0x000fe200078e00ff */
[----:B------:R-:W2:Y:S01]  /*05c0*/  LDC.64 R10, c[0x0][0x3a8] ;  /* 0x0000ea00ff0a7b82 */ /* 0x000ea20000000a00 */
[----:B------:R-:W-:Y:S01]  /*05d0*/  IMAD.MOV.U32 R15, RZ, RZ, RZ ;  /* 0x000000ffff0f7224 */ /* 0x000fe200078e00ff */
[----:B------:R-:W3:Y:S01]  /*05e0*/  LDCU UR5, c[0x0][0x3b0] ;  /* 0x00007600ff0577ac */ /* 0x000ee20008000800 */
[----:B------:R-:W-:Y:S01]  /*05f0*/  MOV R13, RZ ;  /* 0x000000ff000d7202 */ /* 0x000fe20000000f00 */
[----:B-1----:R-:W1:Y:S01]  /*0600*/  I2F.U32.RP R4, UR12 ;  /* 0x0000000c00047d06 */ /* 0x002e620008209000 */
[----:B------:R-:W-:-:S07]  /*0610*/  ISETP.NE.U32.AND P2, PT, RZ, UR12, PT ;  /* 0x0000000cff007c0c */ /* 0x000fce000bf45070 */
[----:B-1----:R-:W1:Y:S02]  /*0620*/  MUFU.RCP R4, R4 ;  /* 0x0000000400047308 */ /* 0x002e640000001000 */
[----:B-1----:R-:W-:-:S06]  /*0630*/  VIADD R3, R4, 0xffffffe ;  /* 0x0ffffffe04037836 */ /* 0x002fcc0000000000 */
[----:B------:R-:W1:Y:S02]  /*0640*/  F2I.FTZ.U32.TRUNC.NTZ R3, R3 ;  /* 0x0000000300037305 */ /* 0x000e64000021f000 */
[----:B-1----:R-:W-:-:S05]  /*0650*/  IADD3 R5, PT, PT, RZ, -R3, RZ ;  /* 0x80000003ff057210 */ /* 0x002fca0007ffe0ff */
[----:B------:R-:W-:-:S04]  /*0660*/  IMAD R5, R5, UR12, RZ ;  /* 0x0000000c05057c24 */ /* 0x000fc8000f8e02ff */
[----:B------:R-:W-:-:S06]  /*0670*/  IMAD.HI.U32 R2, R3, R5, R2 ;  /* 0x0000000503027227 */ /* 0x000fcc00078e0002 */
[----:B------:R-:W-:-:S05]  /*0680*/  IMAD.HI.U32 R8, R2, R7, RZ ;  /* 0x0000000702087227 */ /* 0x000fca00078e00ff */
[----:B------:R-:W-:-:S05]  /*0690*/  IADD3 R2, PT, PT, -R8, RZ, RZ ;  /* 0x000000ff08027210 */ /* 0x000fca0007ffe1ff */
[----:B------:R-:W-:-:S05]  /*06a0*/  IMAD R2, R2, UR12, R7 ;  /* 0x0000000c02027c24 */ /* 0x000fca000f8e0207 */
[----:B------:R-:W-:-:S13]  /*06b0*/  ISETP.GE.U32.AND P0, PT, R2, UR12, PT ;  /* 0x0000000c02007c0c */ /* 0x000fda000bf06070 */
[----:B------:R-:W-:Y:S01]  /*06c0*/  @P0 VIADD R2, R2, -UR12 ;  /* 0x8000000c02020c36 */ /* 0x000fe20008000000 */
[----:B------:R-:W-:Y:S02]  /*06d0*/  @P0 IADD3 R8, PT, PT, R8, 0x1, RZ ;  /* 0x0000000108080810 */ /* 0x000fe40007ffe0ff */
[----:B--2---:R-:W-:Y:S02]  /*06e0*/  ISETP.GE.U32.AND P0, PT, R10, 0x10, PT ;  /* 0x000000100a00780c */ /* 0x004fe40003f06070 */
[----:B------:R-:W-:-:S13]  /*06f0*/  ISETP.GE.U32.AND P1, PT, R2, UR12, PT ;  /* 0x0000000c02007c0c */ /* 0x000fda000bf26070 */
[----:B------:R-:W-:Y:S01]  /*0700*/  @P1 VIADD R8, R8, 0x1 ;  /* 0x0000000108081836 */ /* 0x000fe20000000000 */
[----:B------:R-:W-:-:S04]  /*0710*/  @!P2 LOP3.LUT R8, RZ, UR12, RZ, 0x33, !PT ;  /* 0x0000000cff08ac12 */ /* 0x000fc8000f8e33ff */
[C---:B------:R-:W-:Y:S01]  /*0720*/  IADD3 R2, PT, PT, -R8.reuse, RZ, RZ ;  /* 0x000000ff08027210 */ /* 0x040fe20007ffe1ff */
[----:B------:R-:W-:-:S04]  /*0730*/  IMAD R11, R8, R11, RZ ;  /* 0x0000000b080b7224 */ /* 0x000fc800078e02ff */
[----:B------:R-:W-:-:S04]  /*0740*/  IMAD R9, R2, UR12, R7 ;  /* 0x0000000c02097c24 */ /* 0x000fc8000f8e0207 */
[----:B---3--:R-:W-:Y:S01]  /*0750*/  IMAD R12, R9, UR5, RZ ;  /* 0x00000005090c7c24 */ /* 0x008fe2000f8e02ff */
[----:B------:R-:W-:Y:S06]  /*0760*/  @!P0 BRA `(.L_x_495) ;  /* 0x0000000000fc8947 */ /* 0x000fec0003800000 */
[----:B------:R-:W-:Y:S02]  /*0770*/  LOP3.LUT R13, R10, 0xfffffff0, RZ, 0xc0, !PT ;  /* 0xfffffff00a0d7812 */ /* 0x000fe400078ec0ff */
[----:B------:R-:W-:-:S03]  /*0780*/  CS2R R14, SRZ ;  /* 0x00000000000e7805 */ /* 0x000fc6000001ff00 */
[----:B------:R-:W-:-:S07]  /*0790*/  IMAD.MOV R10, RZ, RZ, -R13 ;  /* 0x000000ffff0a7224 */ /* 0x000fce00078e0a0d */
.L_x_496:
[-C--:B------:R-:W-:Y:S02]  /*07a0*/  IADD3 R5, P1, PT, R12, R14.reuse, RZ ;  /* 0x0000000e0c057210 */ /* 0x080fe40007f3e0ff */
[----:B------:R-:W-:-:S03]  /*07b0*/  IADD3 R3, P0, PT, R11, R14, RZ ;  /* 0x0000000e0b037210 */ /* 0x000fc60007f1e0ff */
[----:B------:R-:W-:Y:S01]  /*07c0*/  IMAD.X R16, RZ, RZ, RZ, P1 ;  /* 0x000000ffff107224 */ /* 0x000fe200008e06ff */
[----:B------:R-:W-:Y:S02]  /*07d0*/  IADD3.X R18, PT, PT, RZ, RZ, RZ, P0, !PT ;  /* 0x000000ffff127210 */ /* 0x000fe400007fe4ff */
[----:B0-----:R-:W-:Y:S02]  /*07e0*/  LEA R2, P0, R3, UR8, 0x2 ;  /* 0x0000000803027c11 */ /* 0x001fe4000f8010ff */
[----:B------:R-:W-:Y:S02]  /*07f0*/  LEA R4, P1, R5, UR10, 0x2 ;  /* 0x0000000a05047c11 */ /* 0x000fe4000f8210ff */
[----:B------:R-:W-:Y:S02]  /*0800*/  LEA.HI.X R3, R3, UR9, R18, 0x2, P0 ;  /* 0x0000000903037c11 */ /* 0x000fe400080f1412 */
[----:B------:R-:W-:-:S03]  /*0810*/  LEA.HI.X R5, R5, UR11, R16, 0x2, P1 ;  /* 0x0000000b05057c11 */ /* 0x000fc600088f1410 */
[----:B------:R-:W2:Y:S04]  /*0820*/  LDG.E R18, desc[UR6][R2.64] ;  /* 0x0000000602127981 */ /* 0x000ea8000c1e1900 */
[----:B------:R-:W2:Y:S04]  /*0830*/  LDG.E R17, desc[UR6][R4.64] ;  /* 0x0000000604117981 */ /* 0x000ea8000c1e1900 */
[----:B------:R-:W3:Y:S04]  /*0840*/  LDG.E R22, desc[UR6][R2.64+0x4] ;  /* 0x0000040602167981 */ /* 0x000ee8000c1e1900 */
[----:B------:R-:W3:Y:S04]  /*0850*/  LDG.E R25, desc[UR6][R4.64+0x4] ;  /* 0x0000040604197981 */ /* 0x000ee8000c1e1900 */
[----:B------:R-:W4:Y:S04]  /*0860*/  LDG.E R19, desc[UR6][R2.64+0x8] ;  /* 0x0000080602137981 */ /* 0x000f28000c1e1900 */
[----:B------:R-:W4:Y:S04]  /*0870*/  LDG.E R20, desc[UR6][R4.64+0x8] ;  /* 0x0000080604147981 */ /* 0x000f28000c1e1900 */
[----:B------:R-:W5:Y:S04]  /*0880*/  LDG.E R21, desc[UR6][R2.64+0xc] ;  /* 0x00000c0602157981 */ /* 0x000f68000c1e1900 */
        /* <DEDUP_REMOVED lines=35> */
[----:B------:R-:W-:Y:S01]  /*0ac0*/  IADD3 R10, PT, PT, R10, 0x10, RZ ;  /* 0x000000100a0a7810 */ /* 0x000fe20007ffe0ff */
[----:B----4-:R-:W-:-:S03]  /*0ad0*/  FFMA R20, R20, R19, R29 ;  /* 0x0000001314147223 */ /* 0x010fc6000000001d */
[----:B------:R-:W-:Y:S01]  /*0ae0*/  ISETP.NE.AND P0, PT, R10, RZ, PT ;  /* 0x000000ff0a00720c */ /* 0x000fe20003f05270 */
[----:B-----5:R-:W-:Y:S01]  /*0af0*/  FFMA R20, R21, R22, R20 ;  /* 0x0000001615147223 */ /* 0x020fe20000000014 */
[----:B------:R-:W-:-:S03]  /*0b00*/  VIADD R14, R14, 0x10 ;  /* 0x000000100e0e7836 */ /* 0x000fc60000000000 */
[----:B--2---:R-:W-:-:S04]  /*0b10*/  FFMA R15, R15, R16, R20 ;  /* 0x000000100f0f7223 */ /* 0x004fc80000000014 */
[----:B---3--:R-:W-:-:S04]  /*0b20*/  FFMA R18, R18, R25, R15 ;  /* 0x0000001912127223 */ /* 0x008fc8000000000f */
[----:B------:R-:W-:-:S04]  /*0b30*/  FFMA R17, R17, R28, R18 ;  /* 0x0000001c11117223 */ /* 0x000fc80000000012 */
[----:B------:R-:W-:Y:S01]  /*0b40*/  FFMA R15, R26, R27, R17 ;  /* 0x0000001b1a0f7223 */ /* 0x000fe20000000011 */
[----:B------:R-:W-:Y:S06]  /*0b50*/  @P0 BRA `(.L_x_496) ;  /* 0xfffffffc00100947 */ /* 0x000fec000383ffff */
.L_x_495:
[----:B------:R-:W-:-:S13]  /*0b60*/  ISETP.NE.AND P0, PT, R23, RZ, PT ;  /* 0x000000ff1700720c */ /* 0x000fda0003f05270 */
[----:B------:R-:W-:Y:S05]  /*0b70*/  @!P0 BRA `(.L_x_497) ;  /* 0x00000004005c8947 */ /* 0x000fea0003800000 */
[----:B------:R-:W-:Y:S02]  /*0b80*/  IADD3 R2, PT, PT, R23, -0x1, RZ ;  /* 0xffffffff17027810 */ /* 0x000fe40007ffe0ff */
[----:B------:R-:W-:Y:S02]  /*0b90*/  ISETP.NE.AND P0, PT, R24, RZ, PT ;  /* 0x000000ff1800720c */ /* 0x000fe40003f05270 */
[----:B------:R-:W-:-:S13]  /*0ba0*/  ISETP.GE.U32.AND P1, PT, R2, 0x7, PT ;  /* 0x000000070200780c */ /* 0x000fda0003f26070 */
[----:B------:R-:W-:Y:S05]  /*0bb0*/  @!P1 BRA `(.L_x_498) ;  /* 0x0000000000889947 */ /* 0x000fea0003800000 */
[----:B------:R-:W1:Y:S01]  /*0bc0*/  LDCU.128 UR12, c[0x0][0x380] ;  /* 0x00007000ff0c77ac */ /* 0x000e620008000c00 */
[-C--:B------:R-:W-:Y:S02]  /*0bd0*/  IADD3 R3, P1, PT, R11, R13.reuse, RZ ;  /* 0x0000000d0b037210 */ /* 0x080fe40007f3e0ff */
[----:B------:R-:W-:-:S03]  /*0be0*/  IADD3 R5, P3, PT, R12, R13, RZ ;  /* 0x0000000d0c057210 */ /* 0x000fc60007f7e0ff */
[----:B------:R-:W-:Y:S01]  /*0bf0*/  IMAD.X R14, RZ, RZ, RZ, P1 ;  /* 0x000000ffff0e7224 */ /* 0x000fe200008e06ff */
[----:B------:R-:W-:Y:S02]  /*0c00*/  IADD3.X R10, PT, PT, RZ, RZ, RZ, P3, !PT ;  /* 0x000000ffff0a7210 */ /* 0x000fe40001ffe4ff */
[----:B-1----:R-:W-:Y:S02]  /*0c10*/  LEA R2, P2, R3, UR12, 0x2 ;  /* 0x0000000c03027c11 */ /* 0x002fe4000f8410ff */
        /* <DEDUP_REMOVED lines=13> */
[----:B------:R-:W5:Y:S04]  /*0cf0*/  LDG.E R26, desc[UR6][R4.64+0x18] ;  /* 0x00001806041a7981 */ /* 0x000f68000c1e1900 */
[----:B------:R-:W5:Y:S04]  /*0d00*/  LDG.E R22, desc[UR6][R2.64+0x1c] ;  /* 0x00001c0602167981 */ /* 0x000f68000c1e1900 */
[----:B------:R-:W5:Y:S01]  /*0d10*/  LDG.E R29, desc[UR6][R4.64+0x1c] ;  /* 0x00001c06041d7981 */ /* 0x000f62000c1e1900 */
[----:B--2---:R-:W-:-:S03]  /*0d20*/  FFMA R28, R18, R20, R15 ;  /* 0x00000014121c7223 */ /* 0x004fc6000000000f */
[----:B------:R-:W2:Y:S04]  /*0d30*/  LDG.E R20, desc[UR6][R2.64+0x10] ;  /* 0x0000100602147981 */ /* 0x000ea8000c1e1900 */
[----:B------:R-:W2:Y:S04]  /*0d40*/  LDG.E R18, desc[UR6][R2.64+0x14] ;  /* 0x0000140602127981 */ /* 0x000ea8000c1e1900 */
[----:B------:R-:W2:Y:S01]  /*0d50*/  LDG.E R15, desc[UR6][R2.64+0x18] ;  /* 0x00001806020f7981 */ /* 0x000ea2000c1e1900 */
[----:B---3--:R-:W-:-:S04]  /*0d60*/  FFMA R17, R10, R17, R28 ;  /* 0x000000110a117223 */ /* 0x008fc8000000001c */
[----:B----4-:R-:W-:-:S04]  /*0d70*/  FFMA R17, R14, R19, R17 ;  /* 0x000000130e117223 */ /* 0x010fc80000000011 */
[----:B-----5:R-:W-:Y:S01]  /*0d80*/  FFMA R17, R16, R21, R17 ;  /* 0x0000001510117223 */ /* 0x020fe20000000011 */
[----:B------:R-:W-:-:S03]  /*0d90*/  VIADD R13, R13, 0x8 ;  /* 0x000000080d0d7836 */ /* 0x000fc60000000000 */
[----:B--2---:R-:W-:-:S04]  /*0da0*/  FFMA R17, R20, R25, R17 ;  /* 0x0000001914117223 */ /* 0x004fc80000000011 */
[----:B------:R-:W-:-:S04]  /*0db0*/  FFMA R18, R18, R27, R17 ;  /* 0x0000001b12127223 */ /* 0x000fc80000000011 */
[----:B------:R-:W-:-:S04]  /*0dc0*/  FFMA R15, R15, R26, R18 ;  /* 0x0000001a0f0f7223 */ /* 0x000fc80000000012 */
[----:B------:R-:W-:-:S07]  /*0dd0*/  FFMA R15, R22, R29, R15 ;  /* 0x0000001d160f7223 */ /* 0x000fce000000000f */
.L_x_498:
        /* <DEDUP_REMOVED lines=10> */
[C---:B-1----:R-:W-:Y:S02]  /*0e80*/  LEA R4, P2, R3.reuse, UR12, 0x2 ;  /* 0x0000000c03047c11 */ /* 0x042fe4000f8410ff */
[C---:B------:R-:W-:Y:S02]  /*0e90*/  LEA R2, P4, R14.reuse, UR14, 0x2 ;  /* 0x0000000e0e027c11 */ /* 0x040fe4000f8810ff */
        /* <DEDUP_REMOVED lines=9> */
[----:B------:R-:W5:Y:S01]  /*0f30*/  LDG.E R20, desc[UR6][R2.64+0xc] ;  /* 0x00000c0602147981 */ /* 0x000f62000c1e1900 */
[----:B------:R-:W-:-:S02]  /*0f40*/  VIADD R13, R13, 0x4 ;  /* 0x000000040d0d7836 */ /* 0x000fc40000000000 */
[----:B--2---:R-:W-:-:S04]  /*0f50*/  FFMA R10, R10, R14, R15 ;  /* 0x0000000e0a0a7223 */ /* 0x004fc8000000000f */
[----:B---3--:R-:W-:-:S04]  /*0f60*/  FFMA R10, R17, R16, R10 ;  /* 0x00000010110a7223 */ /* 0x008fc8000000000a */
[----:B----4-:R-:W-:-:S04]  /*0f70*/  FFMA R10, R19, R18, R10 ;  /* 0x00000012130a7223 */ /* 0x010fc8000000000a */
[----:B-----5:R-:W-:-:S07]  /*0f80*/  FFMA R15, R21, R20, R10 ;  /* 0x00000014150f7223 */ /* 0x020fce000000000a */
.L_x_499:
        /* <DEDUP_REMOVED lines=11> */
[----:B------:R-:W2:Y:S01]  /*1040*/  LDG.E R11, desc[UR6][R2.64] ;  /* 0x00000006020b7981 */ /* 0x000ea2000c1e1900 */
[----:B------:R-:W-:Y:S01]  /*1050*/  ISETP.NE.AND P0, PT, R6, 0x1, PT ;  /* 0x000000010600780c */ /* 0x000fe20003f05270 */
[----:B--2---:R-:W-:-:S12]  /*1060*/  FFMA R15, R10, R11, R15 ;  /* 0x0000000b0a0f7223 */ /* 0x004fd8000000000f */
[----:B------:R-:W-:Y:S05]  /*1070*/  @!P0 BRA `(.L_x_497) ;  /* 0x00000000001c8947 */ /* 0x000fea0003800000 */
[----:B------:R-:W-:Y:S01]  /*1080*/  ISETP.NE.AND P0, PT, R6, 0x2, PT ;  /* 0x000000020600780c */ /* 0x000fe20003f05270 */
[----:B------:R-:W2:Y:S04]  /*1090*/  LDG.E R10, desc[UR6][R4.64+0x4] ;  /* 0x00000406040a7981 */ /* 0x000ea8000c1e1900 */
[----:B------:R-:W2:Y:S08]  /*10a0*/  LDG.E R11, desc[UR6][R2.64+0x4] ;  /* 0x00000406020b7981 */ /* 0x000eb0000c1e1900 */
[----:B------:R-:W3:Y:S04]  /*10b0*/  @P0 LDG.E R12, desc[UR6][R4.64+0x8] ;  /* 0x00000806040c0981 */ /* 0x000ee8000c1e1900 */
[----:B------:R-:W3:Y:S01]  /*10c0*/  @P0 LDG.E R13, desc[UR6][R2.64+0x8] ;  /* 0x00000806020d0981 */ /* 0x000ee2000c1e1900 */
[----:B--2---:R-:W-:-:S04]  /*10d0*/  FFMA R15, R10, R11, R15 ;  /* 0x0000000b0a0f7223 */ /* 0x004fc8000000000f */
[----:B---3--:R-:W-:-:S07]  /*10e0*/  @P0 FFMA R15, R12, R13, R15 ;  /* 0x0000000d0c0f0223 */ /* 0x008fce000000000f */
.L_x_497:
[----:B------:R-:W1:Y:S01]  /*10f0*/  LDC.64 R2, c[0x0][0x398] ;  /* 0x0000e600ff027b82 */ /* 0x000e620000000a00 */
[----:B------:R-:W2:Y:S07]  /*1100*/  LDCU UR5, c[0x0][0x3b4] ;  /* 0x00007680ff0577ac */ /* 0x000eae0008000800 */
[----:B------:R-:W3:Y:S01]  /*1110*/  LDC.64 R4, c[0x0][0x390] ;  /* 0x0000e400ff047b82 */ /* 0x000ee20000000a00 */
[----:B-1----:R-:W-:-:S06]  /*1120*/  IMAD.WIDE.U32 R2, R9, 0x4, R2 ;  /* 0x0000000409027825 */ /* 0x002fcc00078e0002 */
[----:B------:R-:W4:Y:S01]  /*1130*/  LDG.E R2, desc[UR6][R2.64] ;  /* 0x0000000602027981 */ /* 0x000f22000c1e1900 */
[----:B--2---:R-:W-:Y:S01]  /*1140*/  IMAD R9, R8, UR5, R9 ;  /* 0x0000000508097c24 */ /* 0x004fe2000f8e0209 */
[----:B------:R-:W-:-:S03]  /*1150*/  IADD3 R7, PT, PT, R0, R7, RZ ;  /* 0x0000000700077210 */ /* 0x000fc60007ffe0ff */
[----:B---3--:R-:W-:Y:S01]  /*1160*/  IMAD.WIDE.U32 R4, R9, 0x4, R4 ;  /* 0x0000000409047825 */ /* 0x008fe200078e0004 */
[----:B------:R-:W-:-:S03]  /*1170*/  ISETP.GE.U32.AND P0, PT, R7, UR4, PT ;  /* 0x0000000407007c0c */ /* 0x000fc6000bf06070 */
[----:B----4-:R-:W-:-:S05]  /*1180*/  FADD R15, R2, R15 ;  /* 0x0000000f020f7221 */ /* 0x010fca0000000000 */
[----:B------:R1:W-:Y:S05]  /*1190*/  STG.E desc[UR6][R4.64], R15 ;  /* 0x0000000f04007986 */ /* 0x0003ea000c101906 */
[----:B------:R-:W-:Y:S05]  /*11a0*/  @!P0 BRA `(.L_x_500) ;  /* 0xfffffff000fc8947 */ /* 0x000fea000383ffff */
[----:B0-----:R-:W-:Y:S05]  /*11b0*/  EXIT ;  /* 0x000000000000794d */ /* 0x001fea0003800000 */
.L_x_494:
[C---:B------:R-:W-:Y:S01]  /*11c0*/  LOP3.LUT R21, R6.reuse, 0xf, RZ, 0xc0, !PT ;  /* 0x0000000f06157812 */ /* 0x040fe200078ec0ff */
[----:B------:R-:W0:Y:S01]  /*11d0*/  LDCU.128 UR12, c[0x0][0x380] ;  /* 0x00007000ff0c77ac */ /* 0x000e220008000c00 */
[C---:B------:R-:W-:Y:S02]  /*11e0*/  LOP3.LUT R19, R6.reuse, 0x7, RZ, 0xc0, !PT ;  /* 0x0000000706137812 */ /* 0x040fe400078ec0ff */
[----:B------:R-:W-:-:S07]  /*11f0*/  LOP3.LUT R9, R6, 0x3, RZ, 0xc0, !PT ;  /* 0x0000000306097812 */ /* 0x000fce00078ec0ff */
.L_x_506:
[----:B-1----:R-:W1:Y:S01]  /*1200*/  LDCU UR5, c[0x0][0x3a4] ;  /* 0x00007480ff0577ac */ /* 0x002e620008000800 */
[----:B------:R-:W-:Y:S01]  /*1210*/  IMAD.MOV.U32 R2, RZ, RZ, RZ ;  /* 0x000000ffff027224 */ /* 0x000fe200078e00ff */
[----:B------:R-:W2:Y:S01]  /*1220*/  LDC.64 R16, c[0x0][0x3a8] ;  /* 0x0000ea00ff107b82 */ /* 0x000ea20000000a00 */
[----:B------:R-:W-:Y:S01]  /*1230*/  CS2R R12, SRZ ;  /* 0x00000000000c7805 */ /* 0x000fe2000001ff00 */
[----:B------:R-:W3:Y:S01]  /*1240*/  LDCU UR8, c[0x0][0x3b0] ;  /* 0x00007600ff0877ac */ /* 0x000ee20008000800 */
        /* <DEDUP_REMOVED lines=23> */
[----:B------:R-:W-:-:S07]  /*13c0*/  CS2R R12, SRZ ;  /* 0x00000000000c7805 */ /* 0x000fce000001ff00 */
.L_x_502:
        /* <DEDUP_REMOVED lines=23> */
[----:B------:R-:W2:Y:S04]  /*1540*/  LDG.E R14, desc[UR6][R2.64+0x14] ;  /* 0x00001406020e7981 */ /* 0x000ea8000c1e1900 */
[----:B------:R-:W3:Y:S01]  /*1550*/  LDG.E R25, desc[UR6][R2.64+0x20] ;  /* 0x0000200602197981 */ /* 0x000ee2000c1e1900 */
[----:B----4-:R-:W-:-:S03]  /*1560*/  FFMA R26, R23, R22, R26 ;  /* 0x00000016171a7223 */ /* 0x010fc6000000001a */
[----:B------:R-:W4:Y:S04]  /*1570*/  LDG.E R22, desc[UR6][R4.64+0x18] ;  /* 0x0000180604167981 */ /* 0x000f28000c1e1900 */
[----:B------:R-:W4:Y:S01]  /*1580*/  LDG.E R23, desc[UR6][R2.64+0x18] ;  /* 0x0000180602177981 */ /* 0x000f22000c1e1900 */
[----:B-----5:R-:W-:-:S03]  /*1590*/  FFMA R26, R17, R20, R26 ;  /* 0x00000014111a7223 */ /* 0x020fc6000000001a */
[----:B------:R-:W5:Y:S04]  /*15a0*/  LDG.E R17, desc[UR6][R4.64+0x1c] ;  /* 0x00001c0604117981 */ /* 0x000f68000c1e1900 */
[----:B------:R-:W5:Y:S01]  /*15b0*/  LDG.E R20, desc[UR6][R2.64+0x1c] ;  /* 0x00001c0602147981 */ /* 0x000f62000c1e1900 */
[----:B------:R-:W-:-:S03]  /*15c0*/  FFMA R26, R15, R18, R26 ;  /* 0x000000120f1a7223 */ /* 0x000fc6000000001a */
[----:B------:R-:W3:Y:S04]  /*15d0*/  LDG.E R15, desc[UR6][R4.64+0x24] ;  /* 0x00002406040f7981 */ /* 0x000ee8000c1e1900 */
[----:B------:R-:W3:Y:S01]  /*15e0*/  LDG.E R18, desc[UR6][R2.64+0x24] ;  /* 0x0000240602127981 */ /* 0x000ee2000c1e1900 */
[----:B--2---:R-:W-:-:S03]  /*15f0*/  FFMA R13, R13, R14, R26 ;  /* 0x0000000e0d0d7223 */ /* 0x004fc6000000001a */
[----:B------:R-:W2:Y:S04]  /*1600*/  LDG.E R14, desc[UR6][R2.64+0x28] ;  /* 0x00002806020e7981 */ /* 0x000ea8000c1e1900 */
[----:B------:R-:W2:Y:S01]  /*1610*/  LDG.E R26, desc[UR6][R4.64+0x3c] ;  /* 0x00003c06041a7981 */ /* 0x000ea2000c1e1900 */
[----:B----4-:R-:W-:-:S03]  /*1620*/  FFMA R22, R22, R23, R13 ;  /* 0x0000001716167223 */ /* 0x010fc6000000000d */
[----:B------:R-:W2:Y:S01]  /*1630*/  LDG.E R13, desc[UR6][R4.64+0x28] ;  /* 0x00002806040d7981 */ /* 0x000ea2000c1e1900 */
[----:B-----5:R-:W-:-:S03]  /*1640*/  FFMA R23, R17, R20, R22 ;  /* 0x0000001411177223 */ /* 0x020fc60000000016 */
[----:B------:R-:W4:Y:S04]  /*1650*/  LDG.E R17, desc[UR6][R4.64+0x2c] ;  /* 0x00002c0604117981 */ /* 0x000f28000c1e1900 */
[----:B------:R-:W4:Y:S01]  /*1660*/  LDG.E R20, desc[UR6][R2.64+0x2c] ;  /* 0x00002c0602147981 */ /* 0x000f22000c1e1900 */
[----:B---3--:R-:W-:-:S03]  /*1670*/  FFMA R24, R24, R25, R23 ;  /* 0x0000001918187223 */ /* 0x008fc60000000017 */
[----:B------:R-:W3:Y:S04]  /*1680*/  LDG.E R22, desc[UR6][R4.64+0x30] ;  /* 0x0000300604167981 */ /* 0x000ee8000c1e1900 */
[----:B------:R-:W3:Y:S01]  /*1690*/  LDG.E R23, desc[UR6][R2.64+0x30] ;  /* 0x0000300602177981 */ /* 0x000ee2000c1e1900 */
[----:B------:R-:W-:-:S03]  /*16a0*/  FFMA R28, R15, R18, R24 ;  /* 0x000000120f1c7223 */ /* 0x000fc60000000018 */
[----:B------:R-:W5:Y:S04]  /*16b0*/  LDG.E R24, desc[UR6][R4.64+0x34] ;  /* 0x0000340604187981 */ /* 0x000f68000c1e1900 */
[----:B------:R-:W5:Y:S04]  /*16c0*/  LDG.E R15, desc[UR6][R2.64+0x34] ;  /* 0x00003406020f7981 */ /* 0x000f68000c1e1900 */
[----:B------:R-:W5:Y:S04]  /*16d0*/  LDG.E R18, desc[UR6][R4.64+0x38] ;  /* 0x0000380604127981 */ /* 0x000f68000c1e1900 */
[----:B------:R-:W5:Y:S01]  /*16e0*/  LDG.E R25, desc[UR6][R2.64+0x38] ;  /* 0x0000380602197981 */ /* 0x000f62000c1e1900 */
[----:B------:R-:W-:-:S02]  /*16f0*/  VIADD R12, R12, 0x10 ;  /* 0x000000100c0c7836 */ /* 0x000fc40000000000 */
[----:B--2---:R-:W-:-:S04]  /*1700*/  FFMA R14, R13, R14, R28 ;  /* 0x0000000e0d0e7223 */ /* 0x004fc8000000001c */
[----:B----4-:R-:W-:-:S04]  /*1710*/  FFMA R17, R17, R20, R14 ;  /* 0x0000001411117223 */ /* 0x010fc8000000000e */
[----:B---3--:R-:W-:Y:S01]  /*1720*/  FFMA R17, R22, R23, R17 ;  /* 0x0000001716117223 */ /* 0x008fe20000000011 */
[----:B------:R-:W-:-:S04]  /*1730*/  LOP3.LUT R23, R16, 0xfffffff0, RZ, 0xc0, !PT ;  /* 0xfffffff010177812 */ /* 0x000fc800078ec0ff */
[----:B------:R-:W-:Y:S01]  /*1740*/  ISETP.NE.AND P0, PT, R12, R23, PT ;  /* 0x000000170c00720c */ /* 0x000fe20003f05270 */
[----:B-----5:R-:W-:-:S04]  /*1750*/  FFMA R15, R24, R15, R17 ;  /* 0x0000000f180f7223 */ /* 0x020fc80000000011 */
[----:B------:R-:W-:-:S04]  /*1760*/  FFMA R15, R18, R25, R15 ;  /* 0x00000019120f7223 */ /* 0x000fc8000000000f */
[----:B------:R-:W-:-:S04]  /*1770*/  FFMA R13, R26, R27, R15 ;  /* 0x0000001b1a0d7223 */ /* 0x000fc8000000000f */
[----:B------:R-:W-:Y:S05]  /*1780*/  @P0 BRA `(.L_x_502) ;  /* 0xfffffffc00100947 */ /* 0x000fea000383ffff */
[----:B------:R-:W-:-:S07]  /*1790*/  MOV R12, R23 ;  /* 0x00000017000c7202 */ /* 0x000fce0000000f00 */
.L_x_501:
[----:B------:R-:W-:-:S13]  /*17a0*/  ISETP.NE.AND P0, PT, R21, RZ, PT ;  /* 0x000000ff1500720c */ /* 0x000fda0003f05270 */
[----:B------:R-:W-:Y:S05]  /*17b0*/  @!P0 BRA `(.L_x_503) ;  /* 0x00000004005c8947 */ /* 0x000fea0003800000 */
[----:B------:R-:W-:Y:S01]  /*17c0*/  VIADD R2, R21, 0xffffffff ;  /* 0xffffffff15027836 */ /* 0x000fe20000000000 */
[----:B------:R-:W-:-:S04]  /*17d0*/  ISETP.NE.AND P0, PT, R19, RZ, PT ;  /* 0x000000ff1300720c */ /* 0x000fc80003f05270 */
        /* <DEDUP_REMOVED lines=31> */
[----:B------:R-:W-:-:S03]  /*19d0*/  IADD3 R12, PT, PT, R12, 0x8, RZ ;  /* 0x000000080c0c7810 */ /* 0x000fc60007ffe0ff */
[----:B--2---:R-:W-:-:S04]  /*19e0*/  FFMA R15, R22, R25, R15 ;  /* 0x00000019160f7223 */ /* 0x004fc8000000000f */
[----:B------:R-:W-:-:S04]  /*19f0*/  FFMA R20, R20, R27, R15 ;  /* 0x0000001b14147223 */ /* 0x000fc8000000000f */
[----:B------:R-:W-:-:S04]  /*1a00*/  FFMA R13, R13, R26, R20 ;  /* 0x0000001a0d0d7223 */ /* 0x000fc80000000014 */
[----:B------:R-:W-:-:S07]  /*1a10*/  FFMA R13, R24, R29, R13 ;  /* 0x0000001d180d7223 */ /* 0x000fce000000000d */
.L_x_504:
        /* <DEDUP_REMOVED lines=22> */
[----:B------:R-:W-:Y:S01]  /*1b80*/  IADD3 R12, PT, PT, R12, 0x4, RZ ;  /* 0x000000040c0c7810 */ /* 0x000fe20007ffe0ff */
[----:B--2---:R-:W-:-:S04]  /*1b90*/  FFMA R14, R14, R15, R13 ;  /* 0x0000000f0e0e7223 */ /* 0x004fc8000000000d */
[----:B---3--:R-:W-:-:S04]  /*1ba0*/  FFMA R14, R17, R16, R14 ;  /* 0x00000010110e7223 */ /* 0x008fc8000000000e */
[----:B----4-:R-:W-:-:S04]  /*1bb0*/  FFMA R14, R23, R18, R14 ;  /* 0x00000012170e7223 */ /* 0x010fc8000000000e */
[----:B-----5:R-:W-:-:S07]  /*1bc0*/  FFMA R13, R25, R20, R14 ;  /* 0x00000014190d7223 */ /* 0x020fce000000000e */
.L_x_505:
        /* <DEDUP_REMOVED lines=22> */
.L_x_503:
[----:B------:R-:W1:Y:S01]  /*1d30*/  LDC.64 R2, c[0x0][0x390] ;  /* 0x0000e400ff027b82 */ /* 0x000e620000000a00 */
[----:B------:R-:W2:Y:S01]  /*1d40*/  LDCU UR5, c[0x0][0x3b4] ;  /* 0x00007680ff0577ac */ /* 0x000ea20008000800 */
[----:B------:R-:W-:-:S05]  /*1d50*/  IMAD.IADD R7, R0, 0x1, R7 ;  /* 0x0000000100077824 */ /* 0x000fca00078e0207 */
[----:B------:R-:W-:Y:S01]  /*1d60*/  ISETP.GE.U32.AND P0, PT, R7, UR4, PT ;  /* 0x0000000407007c0c */ /* 0x000fe2000bf06070 */
[----:B--2---:R-:W-:-:S04]  /*1d70*/  IMAD R5, R8, UR5, R6 ;  /* 0x0000000508057c24 */ /* 0x004fc8000f8e0206 */
[----:B-1----:R-:W-:-:S05]  /*1d80*/  IMAD.WIDE.U32 R2, R5, 0x4, R2 ;  /* 0x0000000405027825 */ /* 0x002fca00078e0002 */
[----:B------:R1:W-:Y:S03]  /*1d90*/  STG.E desc[UR6][R2.64], R13 ;  /* 0x0000000d02007986 */ /* 0x0003e6000c101906 */
[----:B------:R-:W-:Y:S05]  /*1da0*/  @!P0 BRA `(.L_x_506) ;  /* 0xfffffff400148947 */ /* 0x000fea000383ffff */
[----:B0-----:R-:W-:Y:S05]  /*1db0*/  EXIT ;  /* 0x000000000000794d */ /* 0x001fea0003800000 */
.L_x_507:
        /* <DEDUP_REMOVED lines=12> */
.L_x_531:


//--------------------- .text.embedding_lookup    --------------------------
	.section	.text.embedding_lookup,"ax",@progbits
	.align	128
        .global         embedding_lookup
        .type           embedding_lookup,@function
        .size           embedding_lookup,(.L_x_532 - embedding_lookup)
        .other          embedding_lookup,@"STO_CUDA_ENTRY STV_DEFAULT"
embedding_lookup:
.text.embedding_lookup:
[----:B------:R-:W-:Y:S01]  /*0000*/  LDC R1, c[0x0][0x37c] ;  /* 0x0000df00ff017b82 */ /* 0x000fe20000000800 */
[----:B------:R-:W0:Y:S07]  /*0010*/  S2R R0, SR_TID.X ;  /* 0x0000000000007919 */ /* 0x000e2e0000002100 */
[----:B------:R-:W0:Y:S01]  /*0020*/  S2UR UR5, SR_CTAID.X ;  /* 0x00000000000579c3 */ /* 0x000e220000002500 */
[----:B------:R-:W1:Y:S01]  /*0030*/  LDCU UR4, c[0x0][0x3a0] ;  /* 0x00007400ff0477ac */ /* 0x000e620008000800 */
[----:B------:R-:W1:Y:S06]  /*0040*/  LDCU UR8, c[0x0][0x39c] ;  /* 0x00007380ff0877ac */ /* 0x000e6c0008000800 */
[----:B------:R-:W0:Y:S01]  /*0050*/  LDC R13, c[0x0][0x360] ;  /* 0x0000d800ff0d7b82 */ /* 0x000e220000000800 */
[----:B-1----:R-:W-:Y:S01]  /*0060*/  UIMAD UR4, UR4, UR8, URZ ;  /* 0x00000008040472a4 */ /* 0x002fe2000f8e02ff */
[----:B0-----:R-:W-:-:S05]  /*0070*/  IMAD R0, R13, UR5, R0 ;  /* 0x000000050d007c24 */ /* 0x001fca000f8e0200 */
[----:B------:R-:W-:-:S13]  /*0080*/  ISETP.GE.U32.AND P0, PT, R0, UR4, PT ;  /* 0x0000000400007c0c */ /* 0x000fda000bf06070 */
[----:B------:R-:W-:Y:S05]  /*0090*/  @P0 EXIT ;  /* 0x000000000000094d */ /* 0x000fea0003800000 */
[----:B------:R-:W0:Y:S01]  /*00a0*/  I2F.U32.RP R8, UR8 ;  /* 0x0000000800087d06 */ /* 0x000e220008209000 */
[----:B------:R-:W1:Y:S01]  /*00b0*/  LDC.64 R2, c[0x0][0x380] ;  /* 0x0000e000ff027b82 */ /* 0x000e620000000a00 */
[----:B------:R-:W2:Y:S01]  /*00c0*/  LDCU UR5, c[0x0][0x370] ;  /* 0x00006e00ff0577ac */ /* 0x000ea20008000800 */
[----:B------:R-:W-:Y:S02]  /*00d0*/  ISETP.NE.U32.AND P0, PT, RZ, UR8, PT ;  /* 0x00000008ff007c0c */ /* 0x000fe4000bf05070 */
[----:B------:R-:W-:Y:S01]  /*00e0*/  LOP3.LUT R17, RZ, UR8, RZ, 0x33, !PT ;  /* 0x00000008ff117c12 */ /* 0x000fe2000f8e33ff */
[----:B------:R-:W3:Y:S03]  /*00f0*/  LDCU.64 UR6, c[0x0][0x358] ;  /* 0x00006b00ff0677ac */ /* 0x000ee60008000a00 */
[----:B------:R-:W4:Y:S01]  /*0100*/  LDC.64 R4, c[0x0][0x390] ;  /* 0x0000e400ff047b82 */ /* 0x000f220000000a00 */
[----:B------:R-:W1:Y:S01]  /*0110*/  LDCU UR9, c[0x0][0x3a4] ;  /* 0x00007480ff0977ac */ /* 0x000e620008000800 */
[----:B------:R-:W1:Y:S01]  /*0120*/  LDCU.64 UR10, c[0x0][0x398] ;  /* 0x00007300ff0a77ac */ /* 0x000e620008000a00 */
[----:B0-----:R-:W0:Y:S01]  /*0130*/  MUFU.RCP R8, R8 ;  /* 0x0000000800087308 */ /* 0x001e220000001000 */
[----:B--2---:R-:W-:Y:S01]  /*0140*/  IMAD R13, R13, UR5, RZ ;  /* 0x000000050d0d7c24 */ /* 0x004fe2000f8e02ff */
[----:B0-----:R-:W-:-:S06]  /*0150*/  IADD3 R6, PT, PT, R8, 0xffffffe, RZ ;  /* 0x0ffffffe08067810 */ /* 0x001fcc0007ffe0ff */
[----:B------:R0:W2:Y:S02]  /*0160*/  F2I.FTZ.U32.TRUNC.NTZ R7, R6 ;  /* 0x0000000600077305 */ /* 0x0000a4000021f000 */
[----:B0-----:R-:W-:Y:S01]  /*0170*/  IMAD.MOV.U32 R6, RZ, RZ, RZ ;  /* 0x000000ffff067224 */ /* 0x001fe200078e00ff */
[----:B--2---:R-:W-:-:S05]  /*0180*/  IADD3 R15, PT, PT, RZ, -R7, RZ ;  /* 0x80000007ff0f7210 */ /* 0x004fca0007ffe0ff */
[----:B------:R-:W-:-:S04]  /*0190*/  IMAD R15, R15, UR8, RZ ;  /* 0x000000080f0f7c24 */ /* 0x000fc8000f8e02ff */
[----:B-1-34-:R-:W-:-:S07]  /*01a0*/  IMAD.HI.U32 R15, R7, R15, R6 ;  /* 0x0000000f070f7227 */ /* 0x01afce00078e0006 */
.L_x_508:
[----:B------:R-:W-:-:S05]  /*01b0*/  IMAD.HI.U32 R6, R15, R0, RZ ;  /* 0x000000000f067227 */ /* 0x000fca00078e00ff */
[----:B------:R-:W-:-:S05]  /*01c0*/  IADD3 R7, PT, PT, -R6, RZ, RZ ;  /* 0x000000ff06077210 */ /* 0x000fca0007ffe1ff */
[----:B------:R-:W-:-:S05]  /*01d0*/  IMAD R7, R7, UR11, R0 ;  /* 0x0000000b07077c24 */ /* 0x000fca000f8e0200 */
[----:B------:R-:W-:-:S13]  /*01e0*/  ISETP.GE.U32.AND P1, PT, R7, UR11, PT ;  /* 0x0000000b07007c0c */ /* 0x000fda000bf26070 */
[----:B------:R-:W-:Y:S01]  /*01f0*/  @P1 VIADD R7, R7, -UR11 ;  /* 0x8000000b07071c36 */ /* 0x000fe20008000000 */
[----:B------:R-:W-:-:S04]  /*0200*/  @P1 IADD3 R6, PT, PT, R6, 0x1, RZ ;  /* 0x0000000106061810 */ /* 0x000fc80007ffe0ff */
[----:B------:R-:W-:-:S13]  /*0210*/  ISETP.GE.U32.AND P2, PT, R7, UR11, PT ;  /* 0x0000000b07007c0c */ /* 0x000fda000bf46070 */
[----:B------:R-:W-:-:S04]  /*0220*/  @P2 IADD3 R6, PT, PT, R6, 0x1, RZ ;  /* 0x0000000106062810 */ /* 0x000fc80007ffe0ff */
[----:B------:R-:W-:-:S05]  /*0230*/  SEL R21, R17, R6, !P0 ;  /* 0x0000000611157207 */ /* 0x000fca0004000000 */
[----:B------:R-:W-:-:S06]  /*0240*/  IMAD.WIDE.U32 R6, R21, 0x4, R2 ;  /* 0x0000000415067825 */ /* 0x000fcc00078e0002 */
[----:B------:R-:W2:Y:S01]  /*0250*/  LDG.E R7, desc[UR6][R6.64] ;  /* 0x0000000606077981 */ /* 0x000ea2000c1e1900 */
[----:B0-----:R-:W-:Y:S02]  /*0260*/  IMAD.MOV R11, RZ, RZ, -R21 ;  /* 0x000000ffff0b7224 */ /* 0x001fe400078e0a15 */
[----:B------:R-:W-:Y:S02]  /*0270*/  HFMA2 R19, -RZ, RZ, 0, 0 ;  /* 0x00000000ff137431 */ /* 0x000fe400000001ff */
[----:B------:R-:W-:Y:S01]  /*0280*/  IMAD R10, R11, UR11, R0 ;  /* 0x0000000b0b0a7c24 */ /* 0x000fe2000f8e0200 */
[----:B--2---:R-:W-:-:S13]  /*0290*/  ISETP.GE.U32.AND P1, PT, R7, UR10, PT ;  /* 0x0000000a07007c0c */ /* 0x004fda000bf26070 */
[----:B------:R-:W0:Y:S01]  /*02a0*/  @!P1 LDC.64 R8, c[0x0][0x388] ;  /* 0x0000e200ff089b82 */ /* 0x000e220000000a00 */
[----:B------:R-:W-:-:S04]  /*02b0*/  @!P1 IMAD R11, R7, UR9, R10 ;  /* 0x00000009070b9c24 */ /* 0x000fc8000f8e020a */
[----:B0-----:R-:W-:-:S05]  /*02c0*/  @!P1 IMAD.WIDE.U32 R8, R11, 0x4, R8 ;  /* 0x000000040b089825 */ /* 0x001fca00078e0008 */
[----:B------:R-:W2:Y:S01]  /*02d0*/  @!P1 LDG.E R19, desc[UR6][R8.64] ;  /* 0x0000000608139981 */ /* 0x000ea2000c1e1900 */
[----:B------:R-:W-:Y:S01]  /*02e0*/  IMAD R11, R21, UR9, R10 ;  /* 0x00000009150b7c24 */ /* 0x000fe2000f8e020a */
[----:B------:R-:W-:-:S03]  /*02f0*/  IADD3 R0, PT, PT, R13, R0, RZ ;  /* 0x000000000d007210 */ /* 0x000fc60007ffe0ff */
[----:B------:R-:W-:Y:S01]  /*0300*/  IMAD.WIDE.U32 R10, R11, 0x4, R4 ;  /* 0x000000040b0a7825 */ /* 0x000fe200078e0004 */
[----:B------:R-:W-:-:S04]  /*0310*/  ISETP.GE.U32.AND P1, PT, R0, UR4, PT ;  /* 0x0000000400007c0c */ /* 0x000fc8000bf26070 */
[----:B--2---:R0:W-:Y:S09]  /*0320*/  STG.E desc[UR6][R10.64], R19 ;  /* 0x000000130a007986 */ /* 0x0041f2000c101906 */
[----:B------:R-:W-:Y:S05]  /*0330*/  @!P1 BRA `(.L_x_508) ;  /* 0xfffffffc009c9947 */ /* 0x000fea000383ffff */
[----:B------:R-:W-:Y:S05]  /*0340*/  EXIT ;  /* 0x000000000000794d */ /* 0x000fea0003800000 */
.L_x_509:
        /* <DEDUP_REMOVED lines=11> */
.L_x_532:


//--------------------- .nv.global.init           --------------------------
	.section	.nv.global.init,"aw",@progbits
	.align	4
.nv.global.init:
	.type		__cudart_i2opi_f,@object
	.size		__cudart_i2opi_f,(.L_0 - __cudart_i2opi_f)
__cudart_i2opi_f:
        /*0000*/ 	.byte	0x41, 0x90, 0x43, 0x3c, 0x99, 0x95, 0x62, 0xdb, 0xc0, 0xdd, 0x34, 0xf5, 0xd1, 0x57, 0x27, 0xfc
        /*0010*/ 	.byte	0x29, 0x15, 0x44, 0x4e, 0x6e, 0x83, 0xf9, 0xa2
.L_0:


//--------------------- .nv.shared.reserved.0     --------------------------
	.section	.nv.shared.reserved.0,"aw",@nobits
	.weak		__nv_reservedSMEM_offset_0_alias
	.size		__nv_reservedSMEM_offset_0_alias, 0, 64
	.other		__nv_reservedSMEM_offset_0_alias,@"STO_CUDA_RESERVED_SHARED STV_DEFAULT"
__nv_reservedSMEM_offset_0_alias:
	.zero		0
	.zero		64


//--------------------- .nv.constant0.sample_from_logits --------------------------
	.section	.nv.constant0.sample_from_logits,"a",@progbits
	.sectionflags	@""
	.align	4
.nv.constant0.sample_from_logits:
	.zero		936


//--------------------- .nv.constant0.flash_attention_paged --------------------------
	.section	.nv.constant0.flash_attention_paged,"a",@progbits
	.sectionflags	@""
	.align	4
.nv.constant0.flash_attention_paged:
	.zero		988


//--------------------- .nv.constant0.flash_attention --------------------------
	.section	.nv.constant0.flash_attention,"a",@progbits
	.sectionflags	@""
	.align	4
.nv.constant0.flash_attention:
	.zero		988


//--------------------- .nv.constant0.fused_qkv_rope --------------------------
	.section	.nv.constant0.fused_qkv_rope,"a",@progbits
	.sectionflags	@""
	.align	4
.nv.constant0.fused_qkv_rope:
	.zero		996


//--------------------- .nv.constant0.rope        --------------------------
	.section	.nv.constant0.rope,"a",@progbits
	.sectionflags	@""
	.align	4
.nv.constant0.rope:
	.zero		968


//--------------------- .nv.constant0.fused_gate_up_silu --------------------------
	.section	.nv.constant0.fused_gate_up_silu,"a",@progbits
	.sectionflags	@""
	.align	4
.nv.constant0.fused_gate_up_silu:
	.zero		924


//--------------------- .nv.constant0.silu        --------------------------
	.section	.nv.constant0.silu,"a",@progbits
	.sectionflags	@""
	.align	4
.nv.constant0.silu:
	.zero		916


//--------------------- .nv.constant0.rms_norm    --------------------------
	.section	.nv.constant0.rms_norm,"a",@progbits
	.sectionflags	@""
	.align	4
.nv.constant0.rms_norm:
	.zero		936


//--------------------- .nv.constant0.add         --------------------------
	.section	.nv.constant0.add,"a",@progbits
	.sectionflags	@""
	.align	4
.nv.constant0.add:
	.zero		924


//--------------------- .nv.constant0._Z12quantized_mmILi8EEvPKfPKhPf15QuantizedConfig --------------------------
	.section	.nv.constant0._Z12quantized_mmILi8EEvPKfPKhPf15QuantizedConfig,"a",@progbits
	.sectionflags	@""
	.align	4
.nv.constant0._Z12quantized_mmILi8EEvPKfPKhPf15QuantizedConfig:
	.zero		948


//--------------------- .nv.constant0._Z12quantized_mmILi4EEvPKfPKhPf15QuantizedConfig --------------------------
	.section	.nv.constant0._Z12quantized_mmILi4EEvPKfPKhPf15QuantizedConfig,"a",@progbits
	.sectionflags	@""
	.align	4
.nv.constant0._Z12quantized_mmILi4EEvPKfPKhPf15QuantizedConfig:
	.zero		948


//--------------------- .nv.constant0._Z12quantized_mmILi2EEvPKfPKhPf15QuantizedConfig --------------------------
	.section	.nv.constant0._Z12quantized_mmILi2EEvPKfPKhPf15QuantizedConfig,"a",@progbits
	.sectionflags	@""
	.align	4
.nv.constant0._Z12quantized_mmILi2EEvPKfPKhPf15QuantizedConfig:
	.zero		948


//--------------------- .nv.constant0._Z12quantized_mmILi1EEvPKfPKhPf15QuantizedConfig --------------------------
	.section	.nv.constant0._Z12quantized_mmILi1EEvPKfPKhPf15QuantizedConfig,"a",@progbits
	.sectionflags	@""
	.align	4
.nv.constant0._Z12quantized_mmILi1EEvPKfPKhPf15QuantizedConfig:
	.zero		948


//--------------------- .nv.constant0.linear      --------------------------
	.section	.nv.constant0.linear,"a",@progbits
	.sectionflags	@""
	.align	4
.nv.constant0.linear:
	.zero		956


//--------------------- .nv.constant0.embedding_lookup --------------------------
	.section	.nv.constant0.embedding_lookup,"a",@progbits
	.sectionflags	@""
	.align	4
.nv.constant0.embedding_lookup:
	.zero		936


//--------------------- SYMBOLS --------------------------

	.type		.nv.reservedSmem.offset0,@object
	.size		.nv.reservedSmem.offset0,0x4
